	.target	sm_90

	.elftype	@"ET_EXEC"


//--------------------- .note.nv.tkinfo           --------------------------
	.section	.note.nv.tkinfo,"",@"SHT_NOTE"
	.sectionflags	@"SHF_NOTE_NV_TKINFO"
	.tkinfo
        /*0018*/ 	.word	0x00000002
        /*0030*/ 	.string	""
        /*0030*/ 	.string	"ptxas"
        /*0030*/ 	.string	"Cuda compilation tools, release 13.0, V13.0.88"
        /*0030*/ 	.string	"Build cuda_13.0.r13.0/compiler.36424714_0"
        /*0030*/ 	.string	"-arch sm_90 -m 64 "



//--------------------- .note.nv.cuinfo           --------------------------
	.section	.note.nv.cuinfo,"",@"SHT_NOTE"
	.sectionflags	@"SHF_NOTE_NV_CUINFO"
        /*0018*/ 	.short	0x0002
        /*001a*/ 	.short	0x005a
        /*001c*/ 	.short	0x0082
	.zero		2


//--------------------- .nv.info                  --------------------------
	.section	.nv.info,"",@"SHT_CUDA_INFO"
	.align	4


	//----- nvinfo : EIATTR_REGCOUNT
	.align		4
        /*0000*/ 	.byte	0x04, 0x2f
        /*0002*/ 	.short	(.L_29 - .L_28)
	.align		4
.L_28:
        /*0004*/ 	.word	index@(_Z14shuffle_kernelPjiiiiiiii)
        /*0008*/ 	.word	0x00000020


	//----- nvinfo : EIATTR_FRAME_SIZE
	.align		4
.L_29:
        /*000c*/ 	.byte	0x04, 0x11
        /*000e*/ 	.short	(.L_31 - .L_30)
	.align		4
.L_30:
        /*0010*/ 	.word	index@(_Z14shuffle_kernelPjiiiiiiii)
        /*0014*/ 	.word	0x00000000


	//----- nvinfo : EIATTR_REGCOUNT
	.align		4
.L_31:
        /*0018*/ 	.byte	0x04, 0x2f
        /*001a*/ 	.short	(.L_33 - .L_32)
	.align		4
.L_32:
        /*001c*/ 	.word	index@(_Z23reconstruct_gptq_kernelPKjPKtS0_PK6__halfiiiiPS3_iii)
        /*0020*/ 	.word	0x00000038


	//----- nvinfo : EIATTR_FRAME_SIZE
	.align		4
.L_33:
        /*0024*/ 	.byte	0x04, 0x11
        /*0026*/ 	.short	(.L_35 - .L_34)
	.align		4
.L_34:
        /*0028*/ 	.word	index@(_Z23reconstruct_gptq_kernelPKjPKtS0_PK6__halfiiiiPS3_iii)
        /*002c*/ 	.word	0x00000000


	//----- nvinfo : EIATTR_REGCOUNT
	.align		4
.L_35:
        /*0030*/ 	.byte	0x04, 0x2f
        /*0032*/ 	.short	(.L_37 - .L_36)
	.align		4
.L_36:
        /*0034*/ 	.word	index@(_Z18reconstruct_kernelPKjPKtS0_PK6__halfS2_iiiPS3_iiiiiiii)
        /*0038*/ 	.word	0x00000028


	//----- nvinfo : EIATTR_FRAME_SIZE
	.align		4
.L_37:
        /*003c*/ 	.byte	0x04, 0x11
        /*003e*/ 	.short	(.L_39 - .L_38)
	.align		4
.L_38:
        /*0040*/ 	.word	index@(_Z18reconstruct_kernelPKjPKtS0_PK6__halfS2_iiiPS3_iiiiiiii)
        /*0044*/ 	.word	0x00000000


	//----- nvinfo : EIATTR_REGCOUNT
	.align		4
.L_39:
        /*0048*/ 	.byte	0x04, 0x2f
        /*004a*/ 	.short	(.L_41 - .L_40)
	.align		4
.L_40:
        /*004c*/ 	.word	index@(_Z22make_sequential_kernelPKjPjPKtii)
        /*0050*/ 	.word	0x0000001e


	//----- nvinfo : EIATTR_FRAME_SIZE
	.align		4
.L_41:
        /*0054*/ 	.byte	0x04, 0x11
        /*0056*/ 	.short	(.L_43 - .L_42)
	.align		4
.L_42:
        /*0058*/ 	.word	index@(_Z22make_sequential_kernelPKjPjPKtii)
        /*005c*/ 	.word	0x00000000


	//----- nvinfo : EIATTR_REGCOUNT
	.align		4
.L_43:
        /*0060*/ 	.byte	0x04, 0x2f
        /*0062*/ 	.short	(.L_45 - .L_44)
	.align		4
.L_44:
        /*0064*/ 	.word	index@(_Z25matrix_fp8_to_fp16_kernelPKhP6__half)
        /*0068*/ 	.word	0x0000000e


	//----- nvinfo : EIATTR_FRAME_SIZE
	.align		4
.L_45:
        /*006c*/ 	.byte	0x04, 0x11
        /*006e*/ 	.short	(.L_47 - .L_46)
	.align		4
.L_46:
        /*0070*/ 	.word	index@(_Z25matrix_fp8_to_fp16_kernelPKhP6__half)
        /*0074*/ 	.word	0x00000000


	//----- nvinfo : EIATTR_REGCOUNT
	.align		4
.L_47:
        /*0078*/ 	.byte	0x04, 0x2f
        /*007a*/ 	.short	(.L_49 - .L_48)
	.align		4
.L_48:
        /*007c*/ 	.word	index@(_Z25matrix_fp16_to_fp8_kernelPK6__halfPh)
        /*0080*/ 	.word	0x0000000e


	//----- nvinfo : EIATTR_FRAME_SIZE
	.align		4
.L_49:
        /*0084*/ 	.byte	0x04, 0x11
        /*0086*/ 	.short	(.L_51 - .L_50)
	.align		4
.L_50:
        /*0088*/ 	.word	index@(_Z25matrix_fp16_to_fp8_kernelPK6__halfPh)
        /*008c*/ 	.word	0x00000000


	//----- nvinfo : EIATTR_MIN_STACK_SIZE
	.align		4
.L_51:
        /*0090*/ 	.byte	0x04, 0x12
        /*0092*/ 	.short	(.L_53 - .L_52)
	.align		4
.L_52:
        /*0094*/ 	.word	index@(_Z25matrix_fp16_to_fp8_kernelPK6__halfPh)
        /*0098*/ 	.word	0x00000000


	//----- nvinfo : EIATTR_MIN_STACK_SIZE
	.align		4
.L_53:
        /*009c*/ 	.byte	0x04, 0x12
        /*009e*/ 	.short	(.L_55 - .L_54)
	.align		4
.L_54:
        /*00a0*/ 	.word	index@(_Z25matrix_fp8_to_fp16_kernelPKhP6__half)
        /*00a4*/ 	.word	0x00000000


	//----- nvinfo : EIATTR_MIN_STACK_SIZE
	.align		4
.L_55:
        /*00a8*/ 	.byte	0x04, 0x12
        /*00aa*/ 	.short	(.L_57 - .L_56)
	.align		4
.L_56:
        /*00ac*/ 	.word	index@(_Z22make_sequential_kernelPKjPjPKtii)
        /*00b0*/ 	.word	0x00000000


	//----- nvinfo : EIATTR_MIN_STACK_SIZE
	.align		4
.L_57:
        /*00b4*/ 	.byte	0x04, 0x12
        /*00b6*/ 	.short	(.L_59 - .L_58)
	.align		4
.L_58:
        /*00b8*/ 	.word	index@(_Z18reconstruct_kernelPKjPKtS0_PK6__halfS2_iiiPS3_iiiiiiii)
        /*00bc*/ 	.word	0x00000000


	//----- nvinfo : EIATTR_MIN_STACK_SIZE
	.align		4
.L_59:
        /*00c0*/ 	.byte	0x04, 0x12
        /*00c2*/ 	.short	(.L_61 - .L_60)
	.align		4
.L_60:
        /*00c4*/ 	.word	index@(_Z23reconstruct_gptq_kernelPKjPKtS0_PK6__halfiiiiPS3_iii)
        /*00c8*/ 	.word	0x00000000


	//----- nvinfo : EIATTR_MIN_STACK_SIZE
	.align		4
.L_61:
        /*00cc*/ 	.byte	0x04, 0x12
        /*00ce*/ 	.short	(.L_63 - .L_62)
	.align		4
.L_62:
        /*00d0*/ 	.word	index@(_Z14shuffle_kernelPjiiiiiiii)
        /*00d4*/ 	.word	0x00000000
.L_63:


//--------------------- .nv.compat                --------------------------
	.section	.nv.compat,"",@"SHT_CUDA_COMPAT_INFO"
	.align	4
        /*0000*/ 	.byte	0x02, 0x09, 0x00, 0x00, 0x02, 0x02, 0x01, 0x00, 0x02, 0x05, 0x05, 0x00, 0x03, 0x07, 0x01, 0x01
        /*0010*/ 	.byte	0x02, 0x03, 0x00, 0x00, 0x02, 0x06, 0x01, 0x00, 0x04, 0x0b, 0x08, 0x00, 0x00, 0x00, 0x00, 0x00
        /*0020*/ 	.byte	0x00, 0x00, 0x00, 0x00


//--------------------- .nv.info._Z25matrix_fp16_to_fp8_kernelPK6__halfPh --------------------------
	.section	.nv.info._Z25matrix_fp16_to_fp8_kernelPK6__halfPh,"",@"SHT_CUDA_INFO"
	.sectionflags	@""
	.align	4


	//----- nvinfo : EIATTR_CUDA_API_VERSION
	.align		4
        /*0000*/ 	.byte	0x04, 0x37
        /*0002*/ 	.short	(.L_65 - .L_64)
.L_64:
        /*0004*/ 	.word	0x00000082


	//----- nvinfo : EIATTR_KPARAM_INFO
	.align		4
.L_65:
        /*0008*/ 	.byte	0x04, 0x17
        /*000a*/ 	.short	(.L_67 - .L_66)
.L_66:
        /*000c*/ 	.word	0x00000000
        /*0010*/ 	.short	0x0001
        /*0012*/ 	.short	0x0008
        /*0014*/ 	.byte	0x00, 0xf0, 0x21, 0x00


	//----- nvinfo : EIATTR_KPARAM_INFO
	.align		4
.L_67:
        /*0018*/ 	.byte	0x04, 0x17
        /*001a*/ 	.short	(.L_69 - .L_68)
.L_68:
        /*001c*/ 	.word	0x00000000
        /*0020*/ 	.short	0x0000
        /*0022*/ 	.short	0x0000
        /*0024*/ 	.byte	0x00, 0xf0, 0x21, 0x00


	//----- nvinfo : EIATTR_SPARSE_MMA_MASK
	.align		4
.L_69:
        /*0028*/ 	.byte	0x03, 0x50
        /*002a*/ 	.short	0x0000


	//----- nvinfo : EIATTR_MAXREG_COUNT
	.align		4
        /*002c*/ 	.byte	0x03, 0x1b
        /*002e*/ 	.short	0x00ff


	//----- nvinfo : EIATTR_MERCURY_ISA_VERSION
	.align		4
        /*0030*/ 	.byte	0x03, 0x5f
        /*0032*/ 	.short	0x0101


	//----- nvinfo : EIATTR_EXIT_INSTR_OFFSETS
	.align		4
        /*0034*/ 	.byte	0x04, 0x1c
        /*0036*/ 	.short	(.L_71 - .L_70)


	//   ....[0]....
.L_70:
        /*0038*/ 	.word	0x00000130


	//----- nvinfo : EIATTR_CBANK_PARAM_SIZE
	.align		4
.L_71:
        /*003c*/ 	.byte	0x03, 0x19
        /*003e*/ 	.short	0x0010


	//----- nvinfo : EIATTR_PARAM_CBANK
	.align		4
        /*0040*/ 	.byte	0x04, 0x0a
        /*0042*/ 	.short	(.L_73 - .L_72)
	.align		4
.L_72:
        /*0044*/ 	.word	index@(.nv.constant0._Z25matrix_fp16_to_fp8_kernelPK6__halfPh)
        /*0048*/ 	.short	0x0210
        /*004a*/ 	.short	0x0010


	//----- nvinfo : EIATTR_SW_WAR
	.align		4
.L_73:
        /*004c*/ 	.byte	0x04, 0x36
        /*004e*/ 	.short	(.L_75 - .L_74)
.L_74:
        /*0050*/ 	.word	0x00000008
.L_75:


//--------------------- .nv.info._Z25matrix_fp8_to_fp16_kernelPKhP6__half --------------------------
	.section	.nv.info._Z25matrix_fp8_to_fp16_kernelPKhP6__half,"",@"SHT_CUDA_INFO"
	.sectionflags	@""
	.align	4


	//----- nvinfo : EIATTR_CUDA_API_VERSION
	.align		4
        /*0000*/ 	.byte	0x04, 0x37
        /*0002*/ 	.short	(.L_77 - .L_76)
.L_76:
        /*0004*/ 	.word	0x00000082


	//----- nvinfo : EIATTR_KPARAM_INFO
	.align		4
.L_77:
        /*0008*/ 	.byte	0x04, 0x17
        /*000a*/ 	.short	(.L_79 - .L_78)
.L_78:
        /*000c*/ 	.word	0x00000000
        /*0010*/ 	.short	0x0001
        /*0012*/ 	.short	0x0008
        /*0014*/ 	.byte	0x00, 0xf0, 0x21, 0x00


	//----- nvinfo : EIATTR_KPARAM_INFO
	.align		4
.L_79:
        /*0018*/ 	.byte	0x04, 0x17
        /*001a*/ 	.short	(.L_81 - .L_80)
.L_80:
        /*001c*/ 	.word	0x00000000
        /*0020*/ 	.short	0x0000
        /*0022*/ 	.short	0x0000
        /*0024*/ 	.byte	0x00, 0xf0, 0x21, 0x00


	//----- nvinfo : EIATTR_SPARSE_MMA_MASK
	.align		4
.L_81:
        /*0028*/ 	.byte	0x03, 0x50
        /*002a*/ 	.short	0x0000


	//----- nvinfo : EIATTR_MAXREG_COUNT
	.align		4
        /*002c*/ 	.byte	0x03, 0x1b
        /*002e*/ 	.short	0x00ff


	//----- nvinfo : EIATTR_MERCURY_ISA_VERSION
	.align		4
        /*0030*/ 	.byte	0x03, 0x5f
        /*0032*/ 	.short	0x0101


	//----- nvinfo : EIATTR_EXIT_INSTR_OFFSETS
	.align		4
        /*0034*/ 	.byte	0x04, 0x1c
        /*0036*/ 	.short	(.L_83 - .L_82)


	//   ....[0]....
.L_82:
        /*0038*/ 	.word	0x00000130


	//----- nvinfo : EIATTR_CBANK_PARAM_SIZE
	.align		4
.L_83:
        /*003c*/ 	.byte	0x03, 0x19
        /*003e*/ 	.short	0x0010


	//----- nvinfo : EIATTR_PARAM_CBANK
	.align		4
        /*0040*/ 	.byte	0x04, 0x0a
        /*0042*/ 	.short	(.L_85 - .L_84)
	.align		4
.L_84:
        /*0044*/ 	.word	index@(.nv.constant0._Z25matrix_fp8_to_fp16_kernelPKhP6__half)
        /*0048*/ 	.short	0x0210
        /*004a*/ 	.short	0x0010


	//----- nvinfo : EIATTR_SW_WAR
	.align		4
.L_85:
        /*004c*/ 	.byte	0x04, 0x36
        /*004e*/ 	.short	(.L_87 - .L_86)
.L_86:
        /*0050*/ 	.word	0x00000008
.L_87:


//--------------------- .nv.info._Z22make_sequential_kernelPKjPjPKtii --------------------------
	.section	.nv.info._Z22make_sequential_kernelPKjPjPKtii,"",@"SHT_CUDA_INFO"
	.sectionflags	@""
	.align	4


	//----- nvinfo : EIATTR_CUDA_API_VERSION
	.align		4
        /*0000*/ 	.byte	0x04, 0x37
        /*0002*/ 	.short	(.L_89 - .L_88)
.L_88:
        /*0004*/ 	.word	0x00000082


	//----- nvinfo : EIATTR_KPARAM_INFO
	.align		4
.L_89:
        /*0008*/ 	.byte	0x04, 0x17
        /*000a*/ 	.short	(.L_91 - .L_90)
.L_90:
        /*000c*/ 	.word	0x00000000
        /*0010*/ 	.short	0x0004
        /*0012*/ 	.short	0x001c
        /*0014*/ 	.byte	0x00, 0xf0, 0x11, 0x00


	//----- nvinfo : EIATTR_KPARAM_INFO
	.align		4
.L_91:
        /*0018*/ 	.byte	0x04, 0x17
        /*001a*/ 	.short	(.L_93 - .L_92)
.L_92:
        /*001c*/ 	.word	0x00000000
        /*0020*/ 	.short	0x0003
        /*0022*/ 	.short	0x0018
        /*0024*/ 	.byte	0x00, 0xf0, 0x11, 0x00


	//----- nvinfo : EIATTR_KPARAM_INFO
	.align		4
.L_93:
        /*0028*/ 	.byte	0x04, 0x17
        /*002a*/ 	.short	(.L_95 - .L_94)
.L_94:
        /*002c*/ 	.word	0x00000000
        /*0030*/ 	.short	0x0002
        /*0032*/ 	.short	0x0010
        /*0034*/ 	.byte	0x00, 0xf0, 0x21, 0x00


	//----- nvinfo : EIATTR_KPARAM_INFO
	.align		4
.L_95:
        /*0038*/ 	.byte	0x04, 0x17
        /*003a*/ 	.short	(.L_97 - .L_96)
.L_96:
        /*003c*/ 	.word	0x00000000
        /*0040*/ 	.short	0x0001
        /*0042*/ 	.short	0x0008
        /*0044*/ 	.byte	0x00, 0xf0, 0x21, 0x00


	//----- nvinfo : EIATTR_KPARAM_INFO
	.align		4
.L_97:
        /*0048*/ 	.byte	0x04, 0x17
        /*004a*/ 	.short	(.L_99 - .L_98)
.L_98:
        /*004c*/ 	.word	0x00000000
        /*0050*/ 	.short	0x0000
        /*0052*/ 	.short	0x0000
        /*0054*/ 	.byte	0x00, 0xf0, 0x21, 0x00


	//----- nvinfo : EIATTR_SPARSE_MMA_MASK
	.align		4
.L_99:
        /*0058*/ 	.byte	0x03, 0x50
        /*005a*/ 	.short	0x0000


	//----- nvinfo : EIATTR_MAXREG_COUNT
	.align		4
        /*005c*/ 	.byte	0x03, 0x1b
        /*005e*/ 	.short	0x00ff


	//----- nvinfo : EIATTR_MERCURY_ISA_VERSION
	.align		4
        /*0060*/ 	.byte	0x03, 0x5f
        /*0062*/ 	.short	0x0101


	//----- nvinfo : EIATTR_EXIT_INSTR_OFFSETS
	.align		4
        /*0064*/ 	.byte	0x04, 0x1c
        /*0066*/ 	.short	(.L_101 - .L_100)


	//   ....[0]....
.L_100:
        /*0068*/ 	.word	0x00000070


	//   ....[1]....
        /*006c*/ 	.word	0x00000780


	//----- nvinfo : EIATTR_CBANK_PARAM_SIZE
	.align		4
.L_101:
        /*0070*/ 	.byte	0x03, 0x19
        /*0072*/ 	.short	0x0020


	//----- nvinfo : EIATTR_PARAM_CBANK
	.align		4
        /*0074*/ 	.byte	0x04, 0x0a
        /*0076*/ 	.short	(.L_103 - .L_102)
	.align		4
.L_102:
        /*0078*/ 	.word	index@(.nv.constant0._Z22make_sequential_kernelPKjPjPKtii)
        /*007c*/ 	.short	0x0210
        /*007e*/ 	.short	0x0020


	//----- nvinfo : EIATTR_SW_WAR
	.align		4
.L_103:
        /*0080*/ 	.byte	0x04, 0x36
        /*0082*/ 	.short	(.L_105 - .L_104)
.L_104:
        /*0084*/ 	.word	0x00000008
.L_105:


//--------------------- .nv.info._Z18reconstruct_kernelPKjPKtS0_PK6__halfS2_iiiPS3_iiiiiiii --------------------------
	.section	.nv.info._Z18reconstruct_kernelPKjPKtS0_PK6__halfS2_iiiPS3_iiiiiiii,"",@"SHT_CUDA_INFO"
	.sectionflags	@""
	.align	4


	//----- nvinfo : EIATTR_CUDA_API_VERSION
	.align		4
        /*0000*/ 	.byte	0x04, 0x37
        /*0002*/ 	.short	(.L_107 - .L_106)
.L_106:
        /*0004*/ 	.word	0x00000082


	//----- nvinfo : EIATTR_KPARAM_INFO
	.align		4
.L_107:
        /*0008*/ 	.byte	0x04, 0x17
        /*000a*/ 	.short	(.L_109 - .L_108)
.L_108:
        /*000c*/ 	.word	0x00000000
        /*0010*/ 	.short	0x0010
        /*0012*/ 	.short	0x005c
        /*0014*/ 	.byte	0x00, 0xf0, 0x11, 0x00


	//----- nvinfo : EIATTR_KPARAM_INFO
	.align		4
.L_109:
        /*0018*/ 	.byte	0x04, 0x17
        /*001a*/ 	.short	(.L_111 - .L_110)
.L_110:
        /*001c*/ 	.word	0x00000000
        /*0020*/ 	.short	0x000f
        /*0022*/ 	.short	0x0058
        /*0024*/ 	.byte	0x00, 0xf0, 0x11, 0x00


	//----- nvinfo : EIATTR_KPARAM_INFO
	.align		4
.L_111:
        /*0028*/ 	.byte	0x04, 0x17
        /*002a*/ 	.short	(.L_113 - .L_112)
.L_112:
        /*002c*/ 	.word	0x00000000
        /*0030*/ 	.short	0x000e
        /*0032*/ 	.short	0x0054
        /*0034*/ 	.byte	0x00, 0xf0, 0x11, 0x00


	//----- nvinfo : EIATTR_KPARAM_INFO
	.align		4
.L_113:
        /*0038*/ 	.byte	0x04, 0x17
        /*003a*/ 	.short	(.L_115 - .L_114)
.L_114:
        /*003c*/ 	.word	0x00000000
        /*0040*/ 	.short	0x000d
        /*0042*/ 	.short	0x0050
        /*0044*/ 	.byte	0x00, 0xf0, 0x11, 0x00


	//----- nvinfo : EIATTR_KPARAM_INFO
	.align		4
.L_115:
        /*0048*/ 	.byte	0x04, 0x17
        /*004a*/ 	.short	(.L_117 - .L_116)
.L_116:
        /*004c*/ 	.word	0x00000000
        /*0050*/ 	.short	0x000c
        /*0052*/ 	.short	0x004c
        /*0054*/ 	.byte	0x00, 0xf0, 0x11, 0x00


	//----- nvinfo : EIATTR_KPARAM_INFO
	.align		4
.L_117:
        /*0058*/ 	.byte	0x04, 0x17
        /*005a*/ 	.short	(.L_119 - .L_118)
.L_118:
        /*005c*/ 	.word	0x00000000
        /*0060*/ 	.short	0x000b
        /*0062*/ 	.short	0x0048
        /*0064*/ 	.byte	0x00, 0xf0, 0x11, 0x00


	//----- nvinfo : EIATTR_KPARAM_INFO
	.align		4
.L_119:
        /*0068*/ 	.byte	0x04, 0x17
        /*006a*/ 	.short	(.L_121 - .L_120)
.L_120:
        /*006c*/ 	.word	0x00000000
        /*0070*/ 	.short	0x000a
        /*0072*/ 	.short	0x0044
        /*0074*/ 	.byte	0x00, 0xf0, 0x11, 0x00


	//----- nvinfo : EIATTR_KPARAM_INFO
	.align		4
.L_121:
        /*0078*/ 	.byte	0x04, 0x17
        /*007a*/ 	.short	(.L_123 - .L_122)
.L_122:
        /*007c*/ 	.word	0x00000000
        /*0080*/ 	.short	0x0009
        /*0082*/ 	.short	0x0040
        /*0084*/ 	.byte	0x00, 0xf0, 0x11, 0x00


	//----- nvinfo : EIATTR_KPARAM_INFO
	.align		4
.L_123:
        /*0088*/ 	.byte	0x04, 0x17
        /*008a*/ 	.short	(.L_125 - .L_124)
.L_124:
        /*008c*/ 	.word	0x00000000
        /*0090*/ 	.short	0x0008
        /*0092*/ 	.short	0x0038
        /*0094*/ 	.byte	0x00, 0xf0, 0x21, 0x00


	//----- nvinfo : EIATTR_KPARAM_INFO
	.align		4
.L_125:
        /*0098*/ 	.byte	0x04, 0x17
        /*009a*/ 	.short	(.L_127 - .L_126)
.L_126:
        /*009c*/ 	.word	0x00000000
        /*00a0*/ 	.short	0x0007
        /*00a2*/ 	.short	0x0030
        /*00a4*/ 	.byte	0x00, 0xf0, 0x11, 0x00


	//----- nvinfo : EIATTR_KPARAM_INFO
	.align		4
.L_127:
        /*00a8*/ 	.byte	0x04, 0x17
        /*00aa*/ 	.short	(.L_129 - .L_128)
.L_128:
        /*00ac*/ 	.word	0x00000000
        /*00b0*/ 	.short	0x0006
        /*00b2*/ 	.short	0x002c
        /*00b4*/ 	.byte	0x00, 0xf0, 0x11, 0x00


	//----- nvinfo : EIATTR_KPARAM_INFO
	.align		4
.L_129:
        /*00b8*/ 	.byte	0x04, 0x17
        /*00ba*/ 	.short	(.L_131 - .L_130)
.L_130:
        /*00bc*/ 	.word	0x00000000
        /*00c0*/ 	.short	0x0005
        /*00c2*/ 	.short	0x0028
        /*00c4*/ 	.byte	0x00, 0xf0, 0x11, 0x00


	//----- nvinfo : EIATTR_KPARAM_INFO
	.align		4
.L_131:
        /*00c8*/ 	.byte	0x04, 0x17
        /*00ca*/ 	.short	(.L_133 - .L_132)
.L_132:
        /*00cc*/ 	.word	0x00000000
        /*00d0*/ 	.short	0x0004
        /*00d2*/ 	.short	0x0020
        /*00d4*/ 	.byte	0x00, 0xf0, 0x21, 0x00


	//----- nvinfo : EIATTR_KPARAM_INFO
	.align		4
.L_133:
        /*00d8*/ 	.byte	0x04, 0x17
        /*00da*/ 	.short	(.L_135 - .L_134)
.L_134:
        /*00dc*/ 	.word	0x00000000
        /*00e0*/ 	.short	0x0003
        /*00e2*/ 	.short	0x0018
        /*00e4*/ 	.byte	0x00, 0xf0, 0x21, 0x00


	//----- nvinfo : EIATTR_KPARAM_INFO
	.align		4
.L_135:
        /*00e8*/ 	.byte	0x04, 0x17
        /*00ea*/ 	.short	(.L_137 - .L_136)
.L_136:
        /*00ec*/ 	.word	0x00000000
        /*00f0*/ 	.short	0x0002
        /*00f2*/ 	.short	0x0010
        /*00f4*/ 	.byte	0x00, 0xf0, 0x21, 0x00


	//----- nvinfo : EIATTR_KPARAM_INFO
	.align		4
.L_137:
        /*00f8*/ 	.byte	0x04, 0x17
        /*00fa*/ 	.short	(.L_139 - .L_138)
.L_138:
        /*00fc*/ 	.word	0x00000000
        /*0100*/ 	.short	0x0001
        /*0102*/ 	.short	0x0008
        /*0104*/ 	.byte	0x00, 0xf0, 0x21, 0x00


	//----- nvinfo : EIATTR_KPARAM_INFO
	.align		4
.L_139:
        /*0108*/ 	.byte	0x04, 0x17
        /*010a*/ 	.short	(.L_141 - .L_140)
.L_140:
        /*010c*/ 	.word	0x00000000
        /*0110*/ 	.short	0x0000
        /*0112*/ 	.short	0x0000
        /*0114*/ 	.byte	0x00, 0xf0, 0x21, 0x00


	//----- nvinfo : EIATTR_SPARSE_MMA_MASK
	.align		4
.L_141:
        /*0118*/ 	.byte	0x03, 0x50
        /*011a*/ 	.short	0x0000


	//----- nvinfo : EIATTR_MAXREG_COUNT
	.align		4
        /*011c*/ 	.byte	0x03, 0x1b
        /*011e*/ 	.short	0x00ff


	//----- nvinfo : EIATTR_NUM_BARRIERS
	.align		4
        /*0120*/ 	.byte	0x02, 0x4c
        /*0122*/ 	.byte	0x01
	.zero		1


	//----- nvinfo : EIATTR_MERCURY_ISA_VERSION
	.align		4
        /*0124*/ 	.byte	0x03, 0x5f
        /*0126*/ 	.short	0x0101


	//----- nvinfo : EIATTR_EXIT_INSTR_OFFSETS
	.align		4
        /*0128*/ 	.byte	0x04, 0x1c
        /*012a*/ 	.short	(.L_143 - .L_142)


	//   ....[0]....
.L_142:
        /*012c*/ 	.word	0x00000180


	//   ....[1]....
        /*0130*/ 	.word	0x000099e0


	//   ....[2]....
        /*0134*/ 	.word	0x0000a370


	//   ....[3]....
        /*0138*/ 	.word	0x0000a3b0


	//   ....[4]....
        /*013c*/ 	.word	0x0000abd0


	//   ....[5]....
        /*0140*/ 	.word	0x0000ac10


	//----- nvinfo : EIATTR_CBANK_PARAM_SIZE
	.align		4
.L_143:
        /*0144*/ 	.byte	0x03, 0x19
        /*0146*/ 	.short	0x0060


	//----- nvinfo : EIATTR_PARAM_CBANK
	.align		4
        /*0148*/ 	.byte	0x04, 0x0a
        /*014a*/ 	.short	(.L_145 - .L_144)
	.align		4
.L_144:
        /*014c*/ 	.word	index@(.nv.constant0._Z18reconstruct_kernelPKjPKtS0_PK6__halfS2_iiiPS3_iiiiiiii)
        /*0150*/ 	.short	0x0210
        /*0152*/ 	.short	0x0060


	//----- nvinfo : EIATTR_SW_WAR
	.align		4
.L_145:
        /*0154*/ 	.byte	0x04, 0x36
        /*0156*/ 	.short	(.L_147 - .L_146)
.L_146:
        /*0158*/ 	.word	0x00000008
.L_147:


//--------------------- .nv.info._Z23reconstruct_gptq_kernelPKjPKtS0_PK6__halfiiiiPS3_iii --------------------------
	.section	.nv.info._Z23reconstruct_gptq_kernelPKjPKtS0_PK6__halfiiiiPS3_iii,"",@"SHT_CUDA_INFO"
	.sectionflags	@""
	.align	4


	//----- nvinfo : EIATTR_CUDA_API_VERSION
	.align		4
        /*0000*/ 	.byte	0x04, 0x37
        /*0002*/ 	.short	(.L_149 - .L_148)
.L_148:
        /*0004*/ 	.word	0x00000082


	//----- nvinfo : EIATTR_KPARAM_INFO
	.align		4
.L_149:
        /*0008*/ 	.byte	0x04, 0x17
        /*000a*/ 	.short	(.L_151 - .L_150)
.L_150:
        /*000c*/ 	.word	0x00000000
        /*0010*/ 	.short	0x000b
        /*0012*/ 	.short	0x0040
        /*0014*/ 	.byte	0x00, 0xf0, 0x11, 0x00


	//----- nvinfo : EIATTR_KPARAM_INFO
	.align		4
.L_151:
        /*0018*/ 	.byte	0x04, 0x17
        /*001a*/ 	.short	(.L_153 - .L_152)
.L_152:
        /*001c*/ 	.word	0x00000000
        /*0020*/ 	.short	0x000a
        /*0022*/ 	.short	0x003c
        /*0024*/ 	.byte	0x00, 0xf0, 0x11, 0x00


	//----- nvinfo : EIATTR_KPARAM_INFO
	.align		4
.L_153:
        /*0028*/ 	.byte	0x04, 0x17
        /*002a*/ 	.short	(.L_155 - .L_154)
.L_154:
        /*002c*/ 	.word	0x00000000
        /*0030*/ 	.short	0x0009
        /*0032*/ 	.short	0x0038
        /*0034*/ 	.byte	0x00, 0xf0, 0x11, 0x00


	//----- nvinfo : EIATTR_KPARAM_INFO
	.align		4
.L_155:
        /*0038*/ 	.byte	0x04, 0x17
        /*003a*/ 	.short	(.L_157 - .L_156)
.L_156:
        /*003c*/ 	.word	0x00000000
        /*0040*/ 	.short	0x0008
        /*0042*/ 	.short	0x0030
        /*0044*/ 	.byte	0x00, 0xf0, 0x21, 0x00


	//----- nvinfo : EIATTR_KPARAM_INFO
	.align		4
.L_157:
        /*0048*/ 	.byte	0x04, 0x17
        /*004a*/ 	.short	(.L_159 - .L_158)
.L_158:
        /*004c*/ 	.word	0x00000000
        /*0050*/ 	.short	0x0007
        /*0052*/ 	.short	0x002c
        /*0054*/ 	.byte	0x00, 0xf0, 0x11, 0x00


	//----- nvinfo : EIATTR_KPARAM_INFO
	.align		4
.L_159:
        /*0058*/ 	.byte	0x04, 0x17
        /*005a*/ 	.short	(.L_161 - .L_160)
.L_160:
        /*005c*/ 	.word	0x00000000
        /*0060*/ 	.short	0x0006
        /*0062*/ 	.short	0x0028
        /*0064*/ 	.byte	0x00, 0xf0, 0x11, 0x00


	//----- nvinfo : EIATTR_KPARAM_INFO
	.align		4
.L_161:
        /*0068*/ 	.byte	0x04, 0x17
        /*006a*/ 	.short	(.L_163 - .L_162)
.L_162:
        /*006c*/ 	.word	0x00000000
        /*0070*/ 	.short	0x0005
        /*0072*/ 	.short	0x0024
        /*0074*/ 	.byte	0x00, 0xf0, 0x11, 0x00


	//----- nvinfo : EIATTR_KPARAM_INFO
	.align		4
.L_163:
        /*0078*/ 	.byte	0x04, 0x17
        /*007a*/ 	.short	(.L_165 - .L_164)
.L_164:
        /*007c*/ 	.word	0x00000000
        /*0080*/ 	.short	0x0004
        /*0082*/ 	.short	0x0020
        /*0084*/ 	.byte	0x00, 0xf0, 0x11, 0x00


	//----- nvinfo : EIATTR_KPARAM_INFO
	.align		4
.L_165:
        /*0088*/ 	.byte	0x04, 0x17
        /*008a*/ 	.short	(.L_167 - .L_166)
.L_166:
        /*008c*/ 	.word	0x00000000
        /*0090*/ 	.short	0x0003
        /*0092*/ 	.short	0x0018
        /*0094*/ 	.byte	0x00, 0xf0, 0x21, 0x00


	//----- nvinfo : EIATTR_KPARAM_INFO
	.align		4
.L_167:
        /*0098*/ 	.byte	0x04, 0x17
        /*009a*/ 	.short	(.L_169 - .L_168)
.L_168:
        /*009c*/ 	.word	0x00000000
        /*00a0*/ 	.short	0x0002
        /*00a2*/ 	.short	0x0010
        /*00a4*/ 	.byte	0x00, 0xf0, 0x21, 0x00


	//----- nvinfo : EIATTR_KPARAM_INFO
	.align		4
.L_169:
        /*00a8*/ 	.byte	0x04, 0x17
        /*00aa*/ 	.short	(.L_171 - .L_170)
.L_170:
        /*00ac*/ 	.word	0x00000000
        /*00b0*/ 	.short	0x0001
        /*00b2*/ 	.short	0x0008
        /*00b4*/ 	.byte	0x00, 0xf0, 0x21, 0x00


	//----- nvinfo : EIATTR_KPARAM_INFO
	.align		4
.L_171:
        /*00b8*/ 	.byte	0x04, 0x17
        /*00ba*/ 	.short	(.L_173 - .L_172)
.L_172:
        /*00bc*/ 	.word	0x00000000
        /*00c0*/ 	.short	0x0000
        /*00c2*/ 	.short	0x0000
        /*00c4*/ 	.byte	0x00, 0xf0, 0x21, 0x00


	//----- nvinfo : EIATTR_SPARSE_MMA_MASK
	.align		4
.L_173:
        /*00c8*/ 	.byte	0x03, 0x50
        /*00ca*/ 	.short	0x0000


	//----- nvinfo : EIATTR_MAXREG_COUNT
	.align		4
        /*00cc*/ 	.byte	0x03, 0x1b
        /*00ce*/ 	.short	0x00ff


	//----- nvinfo : EIATTR_NUM_BARRIERS
	.align		4
        /*00d0*/ 	.byte	0x02, 0x4c
        /*00d2*/ 	.byte	0x01
	.zero		1


	//----- nvinfo : EIATTR_MERCURY_ISA_VERSION
	.align		4
        /*00d4*/ 	.byte	0x03, 0x5f
        /*00d6*/ 	.short	0x0101


	//----- nvinfo : EIATTR_EXIT_INSTR_OFFSETS
	.align		4
        /*00d8*/ 	.byte	0x04, 0x1c
        /*00da*/ 	.short	(.L_175 - .L_174)


	//   ....[0]....
.L_174:
        /*00dc*/ 	.word	0x000001d0


	//   ....[1]....
        /*00e0*/ 	.word	0x00000500


	//   ....[2]....
        /*00e4*/ 	.word	0x00001850


	//----- nvinfo : EIATTR_CRS_STACK_SIZE
	.align		4
.L_175:
        /*00e8*/ 	.byte	0x04, 0x1e
        /*00ea*/ 	.short	(.L_177 - .L_176)
.L_176:
        /*00ec*/ 	.word	0x00000000


	//----- nvinfo : EIATTR_CBANK_PARAM_SIZE
	.align		4
.L_177:
        /*00f0*/ 	.byte	0x03, 0x19
        /*00f2*/ 	.short	0x0044


	//----- nvinfo : EIATTR_PARAM_CBANK
	.align		4
        /*00f4*/ 	.byte	0x04, 0x0a
        /*00f6*/ 	.short	(.L_179 - .L_178)
	.align		4
.L_178:
        /*00f8*/ 	.word	index@(.nv.constant0._Z23reconstruct_gptq_kernelPKjPKtS0_PK6__halfiiiiPS3_iii)
        /*00fc*/ 	.short	0x0210
        /*00fe*/ 	.short	0x0044


	//----- nvinfo : EIATTR_SW_WAR
	.align		4
.L_179:
        /*0100*/ 	.byte	0x04, 0x36
        /*0102*/ 	.short	(.L_181 - .L_180)
.L_180:
        /*0104*/ 	.word	0x00000008
.L_181:


//--------------------- .nv.info._Z14shuffle_kernelPjiiiiiiii --------------------------
	.section	.nv.info._Z14shuffle_kernelPjiiiiiiii,"",@"SHT_CUDA_INFO"
	.sectionflags	@""
	.align	4


	//----- nvinfo : EIATTR_CUDA_API_VERSION
	.align		4
        /*0000*/ 	.byte	0x04, 0x37
        /*0002*/ 	.short	(.L_183 - .L_182)
.L_182:
        /*0004*/ 	.word	0x00000082


	//----- nvinfo : EIATTR_KPARAM_INFO
	.align		4
.L_183:
        /*0008*/ 	.byte	0x04, 0x17
        /*000a*/ 	.short	(.L_185 - .L_184)
.L_184:
        /*000c*/ 	.word	0x00000000
        /*0010*/ 	.short	0x0008
        /*0012*/ 	.short	0x0024
        /*0014*/ 	.byte	0x00, 0xf0, 0x11, 0x00


	//----- nvinfo : EIATTR_KPARAM_INFO
	.align		4
.L_185:
        /*0018*/ 	.byte	0x04, 0x17
        /*001a*/ 	.short	(.L_187 - .L_186)
.L_186:
        /*001c*/ 	.word	0x00000000
        /*0020*/ 	.short	0x0007
        /*0022*/ 	.short	0x0020
        /*0024*/ 	.byte	0x00, 0xf0, 0x11, 0x00


	//----- nvinfo : EIATTR_KPARAM_INFO
	.align		4
.L_187:
        /*0028*/ 	.byte	0x04, 0x17
        /*002a*/ 	.short	(.L_189 - .L_188)
.L_188:
        /*002c*/ 	.word	0x00000000
        /*0030*/ 	.short	0x0006
        /*0032*/ 	.short	0x001c
        /*0034*/ 	.byte	0x00, 0xf0, 0x11, 0x00


	//----- nvinfo : EIATTR_KPARAM_INFO
	.align		4
.L_189:
        /*0038*/ 	.byte	0x04, 0x17
        /*003a*/ 	.short	(.L_191 - .L_190)
.L_190:
        /*003c*/ 	.word	0x00000000
        /*0040*/ 	.short	0x0005
        /*0042*/ 	.short	0x0018
        /*0044*/ 	.byte	0x00, 0xf0, 0x11, 0x00


	//----- nvinfo : EIATTR_KPARAM_INFO
	.align		4
.L_191:
        /*0048*/ 	.byte	0x04, 0x17
        /*004a*/ 	.short	(.L_193 - .L_192)
.L_192:
        /*004c*/ 	.word	0x00000000
        /*0050*/ 	.short	0x0004
        /*0052*/ 	.short	0x0014
        /*0054*/ 	.byte	0x00, 0xf0, 0x11, 0x00


	//----- nvinfo : EIATTR_KPARAM_INFO
	.align		4
.L_193:
        /*0058*/ 	.byte	0x04, 0x17
        /*005a*/ 	.short	(.L_195 - .L_194)
.L_194:
        /*005c*/ 	.word	0x00000000
        /*0060*/ 	.short	0x0003
        /*0062*/ 	.short	0x0010
        /*0064*/ 	.byte	0x00, 0xf0, 0x11, 0x00


	//----- nvinfo : EIATTR_KPARAM_INFO
	.align		4
.L_195:
        /*0068*/ 	.byte	0x04, 0x17
        /*006a*/ 	.short	(.L_197 - .L_196)
.L_196:
        /*006c*/ 	.word	0x00000000
        /*0070*/ 	.short	0x0002
        /*0072*/ 	.short	0x000c
        /*0074*/ 	.byte	0x00, 0xf0, 0x11, 0x00


	//----- nvinfo : EIATTR_KPARAM_INFO
	.align		4
.L_197:
        /*0078*/ 	.byte	0x04, 0x17
        /*007a*/ 	.short	(.L_199 - .L_198)
.L_198:
        /*007c*/ 	.word	0x00000000
        /*0080*/ 	.short	0x0001
        /*0082*/ 	.short	0x0008
        /*0084*/ 	.byte	0x00, 0xf0, 0x11, 0x00


	//----- nvinfo : EIATTR_KPARAM_INFO
	.align		4
.L_199:
        /*0088*/ 	.byte	0x04, 0x17
        /*008a*/ 	.short	(.L_201 - .L_200)
.L_200:
        /*008c*/ 	.word	0x00000000
        /*0090*/ 	.short	0x0000
        /*0092*/ 	.short	0x0000
        /*0094*/ 	.byte	0x00, 0xf0, 0x21, 0x00


	//----- nvinfo : EIATTR_SPARSE_MMA_MASK
	.align		4
.L_201:
        /*0098*/ 	.byte	0x03, 0x50
        /*009a*/ 	.short	0x0000


	//----- nvinfo : EIATTR_MAXREG_COUNT
	.align		4
        /*009c*/ 	.byte	0x03, 0x1b
        /*009e*/ 	.short	0x00ff


	//----- nvinfo : EIATTR_MERCURY_ISA_VERSION
	.align		4
        /*00a0*/ 	.byte	0x03, 0x5f
        /*00a2*/ 	.short	0x0101


	//----- nvinfo : EIATTR_EXIT_INSTR_OFFSETS
	.align		4
        /*00a4*/ 	.byte	0x04, 0x1c
        /*00a6*/ 	.short	(.L_203 - .L_202)


	//   ....[0]....
.L_202:
        /*00a8*/ 	.word	0x00000060


	//   ....[1]....
        /*00ac*/ 	.word	0x000026a0


	//   ....[2]....
        /*00b0*/ 	.word	0x00002970


	//   ....[3]....
        /*00b4*/ 	.word	0x00002e70


	//----- nvinfo : EIATTR_CBANK_PARAM_SIZE
	.align		4
.L_203:
        /*00b8*/ 	.byte	0x03, 0x19
        /*00ba*/ 	.short	0x0028


	//----- nvinfo : EIATTR_PARAM_CBANK
	.align		4
        /*00bc*/ 	.byte	0x04, 0x0a
        /*00be*/ 	.short	(.L_205 - .L_204)
	.align		4
.L_204:
        /*00c0*/ 	.word	index@(.nv.constant0._Z14shuffle_kernelPjiiiiiiii)
        /*00c4*/ 	.short	0x0210
        /*00c6*/ 	.short	0x0028


	//----- nvinfo : EIATTR_SW_WAR
	.align		4
.L_205:
        /*00c8*/ 	.byte	0x04, 0x36
        /*00ca*/ 	.short	(.L_207 - .L_206)
.L_206:
        /*00cc*/ 	.word	0x00000008
.L_207:


//--------------------- .nv.callgraph             --------------------------
	.section	.nv.callgraph,"",@"SHT_CUDA_CALLGRAPH"
	.align	4
	.sectionentsize	8
	.align		4
        /*0000*/ 	.word	0x00000000
	.align		4
        /*0004*/ 	.word	0xffffffff
	.align		4
        /*0008*/ 	.word	0x00000000
	.align		4
        /*000c*/ 	.word	0xfffffffe
	.align		4
        /*0010*/ 	.word	0x00000000
	.align		4
        /*0014*/ 	.word	0xfffffffd
	.align		4
        /*0018*/ 	.word	0x00000000
	.align		4
        /*001c*/ 	.word	0xfffffffc


//--------------------- .nv.constant4             --------------------------
	.section	.nv.constant4,"a",@progbits
	.align	8
	.align		8
.nv.constant4:
        /*0000*/ 	.dword	_ZN42_INTERNAL_7abcda1a_11_q_matrix_cu_334ac6264cuda3std3__45__cpo5beginE
	.align		8
        /*0008*/ 	.dword	_ZN42_INTERNAL_7abcda1a_11_q_matrix_cu_334ac6264cuda3std3__45__cpo3endE
	.align		8
        /*0010*/ 	.dword	_ZN42_INTERNAL_7abcda1a_11_q_matrix_cu_334ac6264cuda3std3__45__cpo6cbeginE
	.align		8
        /*0018*/ 	.dword	_ZN42_INTERNAL_7abcda1a_11_q_matrix_cu_334ac6264cuda3std3__45__cpo4cendE
	.align		8
        /*0020*/ 	.dword	_ZN42_INTERNAL_7abcda1a_11_q_matrix_cu_334ac6264cuda3std3__45__cpo6rbeginE
	.align		8
        /*0028*/ 	.dword	_ZN42_INTERNAL_7abcda1a_11_q_matrix_cu_334ac6264cuda3std3__45__cpo4rendE
	.align		8
        /*0030*/ 	.dword	_ZN42_INTERNAL_7abcda1a_11_q_matrix_cu_334ac6264cuda3std3__45__cpo7crbeginE
	.align		8
        /*0038*/ 	.dword	_ZN42_INTERNAL_7abcda1a_11_q_matrix_cu_334ac6264cuda3std3__45__cpo5crendE
	.align		8
        /*0040*/ 	.dword	_ZN42_INTERNAL_7abcda1a_11_q_matrix_cu_334ac6264cuda3std3__444_GLOBAL__N__7abcda1a_11_q_matrix_cu_334ac6266ignoreE
	.align		8
        /*0048*/ 	.dword	_ZN42_INTERNAL_7abcda1a_11_q_matrix_cu_334ac6264cuda3std3__419piecewise_constructE
	.align		8
        /*0050*/ 	.dword	_ZN42_INTERNAL_7abcda1a_11_q_matrix_cu_334ac6264cuda3std3__48in_placeE
	.align		8
        /*0058*/ 	.dword	_ZN42_INTERNAL_7abcda1a_11_q_matrix_cu_334ac6264cuda3std3__420unreachable_sentinelE
	.align		8
        /*0060*/ 	.dword	_ZN42_INTERNAL_7abcda1a_11_q_matrix_cu_334ac6264cuda3std6ranges3__45__cpo4swapE
	.align		8
        /*0068*/ 	.dword	_ZN42_INTERNAL_7abcda1a_11_q_matrix_cu_334ac6264cuda3std6ranges3__45__cpo9iter_moveE
	.align		8
        /*0070*/ 	.dword	_ZN42_INTERNAL_7abcda1a_11_q_matrix_cu_334ac6264cuda3std6ranges3__45__cpo5beginE
	.align		8
        /*0078*/ 	.dword	_ZN42_INTERNAL_7abcda1a_11_q_matrix_cu_334ac6264cuda3std6ranges3__45__cpo3endE
	.align		8
        /*0080*/ 	.dword	_ZN42_INTERNAL_7abcda1a_11_q_matrix_cu_334ac6264cuda3std6ranges3__45__cpo6cbeginE
	.align		8
        /*0088*/ 	.dword	_ZN42_INTERNAL_7abcda1a_11_q_matrix_cu_334ac6264cuda3std6ranges3__45__cpo4cendE
	.align		8
        /*0090*/ 	.dword	_ZN42_INTERNAL_7abcda1a_11_q_matrix_cu_334ac6264cuda3std6ranges3__45__cpo7advanceE
	.align		8
        /*0098*/ 	.dword	_ZN42_INTERNAL_7abcda1a_11_q_matrix_cu_334ac6264cuda3std6ranges3__45__cpo9iter_swapE
	.align		8
        /*00a0*/ 	.dword	_ZN42_INTERNAL_7abcda1a_11_q_matrix_cu_334ac6264cuda3std6ranges3__45__cpo4nextE
	.align		8
        /*00a8*/ 	.dword	_ZN42_INTERNAL_7abcda1a_11_q_matrix_cu_334ac6264cuda3std6ranges3__45__cpo4prevE
	.align		8
        /*00b0*/ 	.dword	_ZN42_INTERNAL_7abcda1a_11_q_matrix_cu_334ac6264cuda3std6ranges3__45__cpo4dataE
	.align		8
        /*00b8*/ 	.dword	_ZN42_INTERNAL_7abcda1a_11_q_matrix_cu_334ac6264cuda3std6ranges3__45__cpo5cdataE
	.align		8
        /*00c0*/ 	.dword	_ZN42_INTERNAL_7abcda1a_11_q_matrix_cu_334ac6264cuda3std6ranges3__45__cpo4sizeE
	.align		8
        /*00c8*/ 	.dword	_ZN42_INTERNAL_7abcda1a_11_q_matrix_cu_334ac6264cuda3std6ranges3__45__cpo5ssizeE
	.align		8
        /*00d0*/ 	.dword	_ZN42_INTERNAL_7abcda1a_11_q_matrix_cu_334ac6264cuda3std6ranges3__45__cpo8distanceE
	.align		8
        /*00d8*/ 	.dword	_ZN42_INTERNAL_7abcda1a_11_q_matrix_cu_334ac6266thrust23THRUST_300001_SM_900_NS6system6detail10sequential3seqE


//--------------------- .text._Z25matrix_fp16_to_fp8_kernelPK6__halfPh --------------------------
	.section	.text._Z25matrix_fp16_to_fp8_kernelPK6__halfPh,"ax",@progbits
	.align	128
        .global         _Z25matrix_fp16_to_fp8_kernelPK6__halfPh
        .type           _Z25matrix_fp16_to_fp8_kernelPK6__halfPh,@function
        .size           _Z25matrix_fp16_to_fp8_kernelPK6__halfPh,(.L_x_68 - _Z25matrix_fp16_to_fp8_kernelPK6__halfPh)
        .other          _Z25matrix_fp16_to_fp8_kernelPK6__halfPh,@"STO_CUDA_ENTRY STV_DEFAULT"
_Z25matrix_fp16_to_fp8_kernelPK6__halfPh:
.text._Z25matrix_fp16_to_fp8_kernelPK6__halfPh:
[----:B------:R-:W-:Y:S01]  /*0000*/  LDC R1, c[0x0][0x28] ;  /* 0x00000a00ff017b82 */ /* 0x000fe20000000800 */
[----:B------:R-:W0:Y:S07]  /*0010*/  S2R R0, SR_CTAID.X ;  /* 0x0000000000007919 */ /* 0x000e2e0000002500 */
[----:B------:R-:W1:Y:S01]  /*0020*/  LDC.64 R2, c[0x0][0x210] ;  /* 0x00008400ff027b82 */ /* 0x000e620000000a00 */
[----:B------:R-:W-:Y:S01]  /*0030*/  ULDC.64 UR4, c[0x0][0x208] ;  /* 0x0000820000047ab9 */ /* 0x000fe20000000a00 */
[----:B------:R-:W-:Y:S01]  /*0040*/  ULDC.64 UR6, c[0x0][0x218] ;  /* 0x0000860000067ab9 */ /* 0x000fe20000000a00 */
[----:B------:R-:W0:Y:S02]  /*0050*/  S2R R5, SR_TID.X ;  /* 0x0000000000057919 */ /* 0x000e240000002100 */
[----:B0-----:R-:W-:-:S04]  /*0060*/  IMAD R5, R0, 0x20, R5 ;  /* 0x0000002000057824 */ /* 0x001fc800078e0205 */
[----:B------:R-:W-:-:S04]  /*0070*/  IMAD.SHL.U32 R5, R5, 0x8, RZ ;  /* 0x0000000805057824 */ /* 0x000fc800078e00ff */
[----:B-1----:R-:W-:-:S05]  /*0080*/  IMAD.WIDE R2, R5, 0x2, R2 ;  /* 0x0000000205027825 */ /* 0x002fca00078e0202 */
[----:B------:R-:W2:Y:S01]  /*0090*/  LDG.E.128.CONSTANT R8, desc[UR4][R2.64] ;  /* 0x0000000402087981 */ /* 0x000ea2000c1e9d00 */
[----:B------:R-:W-:-:S04]  /*00a0*/  IADD3 R4, P0, R5, UR6, RZ ;  /* 0x0000000605047c10 */ /* 0x000fc8000ff1e0ff */
[----:B------:R-:W-:Y:S02]  /*00b0*/  LEA.HI.X.SX32 R5, R5, UR7, 0x1, P0 ;  /* 0x0000000705057c11 */ /* 0x000fe400080f0eff */
[----:B--2---:R-:W-:Y:S02]  /*00c0*/  LOP3.LUT R10, R10, 0xff00ff00, RZ, 0xc0, !PT ;  /* 0xff00ff000a0a7812 */ /* 0x004fe400078ec0ff */
[----:B------:R-:W-:Y:S02]  /*00d0*/  LOP3.LUT R11, R11, 0xff00ff00, RZ, 0xc0, !PT ;  /* 0xff00ff000b0b7812 */ /* 0x000fe400078ec0ff */
[----:B------:R-:W-:Y:S02]  /*00e0*/  LOP3.LUT R8, R8, 0xff00ff00, RZ, 0xc0, !PT ;  /* 0xff00ff0008087812 */ /* 0x000fe400078ec0ff */
[----:B------:R-:W-:Y:S02]  /*00f0*/  LOP3.LUT R9, R9, 0xff00ff00, RZ, 0xc0, !PT ;  /* 0xff00ff0009097812 */ /* 0x000fe400078ec0ff */
[----:B------:R-:W-:-:S02]  /*0100*/  LEA.HI R11, R11, R10, RZ, 0x18 ;  /* 0x0000000a0b0b7211 */ /* 0x000fc400078fc0ff */
[----:B------:R-:W-:-:S05]  /*0110*/  LEA.HI R10, R9, R8, RZ, 0x18 ;  /* 0x00000008090a7211 */ /* 0x000fca00078fc0ff */
[----:B------:R-:W-:Y:S01]  /*0120*/  STG.E.64 desc[UR4][R4.64], R10 ;  /* 0x0000000a04007986 */ /* 0x000fe2000c101b04 */
[----:B------:R-:W-:Y:S05]  /*0130*/  EXIT ;  /* 0x000000000000794d */ /* 0x000fea0003800000 */
.L_x_0:
[----:B------:R-:W-:-:S00]  /*0140*/  BRA `(.L_x_0) ;  /* 0xfffffffc00fc7947 */ /* 0x000fc0000383ffff */
[----:B------:R-:W-:-:S00]  /*0150*/  NOP ;  /* 0x0000000000007918 */ /* 0x000fc00000000000 */
        /* <DEDUP_REMOVED lines=10> */
.L_x_68:


//--------------------- .text._Z25matrix_fp8_to_fp16_kernelPKhP6__half --------------------------
	.section	.text._Z25matrix_fp8_to_fp16_kernelPKhP6__half,"ax",@progbits
	.align	128
        .global         _Z25matrix_fp8_to_fp16_kernelPKhP6__half
        .type           _Z25matrix_fp8_to_fp16_kernelPKhP6__half,@function
        .size           _Z25matrix_fp8_to_fp16_kernelPKhP6__half,(.L_x_69 - _Z25matrix_fp8_to_fp16_kernelPKhP6__half)
        .other          _Z25matrix_fp8_to_fp16_kernelPKhP6__half,@"STO_CUDA_ENTRY STV_DEFAULT"
_Z25matrix_fp8_to_fp16_kernelPKhP6__half:
.text._Z25matrix_fp8_to_fp16_kernelPKhP6__half:
[----:B------:R-:W-:Y:S01]  /*0000*/  LDC R1, c[0x0][0x28] ;  /* 0x00000a00ff017b82 */ /* 0x000fe20000000800 */
[----:B------:R-:W0:Y:S01]  /*0010*/  S2R R0, SR_CTAID.X ;  /* 0x0000000000007919 */ /* 0x000e220000002500 */
[----:B------:R-:W-:Y:S01]  /*0020*/  ULDC.64 UR4, c[0x0][0x210] ;  /* 0x0000840000047ab9 */ /* 0x000fe20000000a00 */
[----:B------:R-:W0:Y:S02]  /*0030*/  S2R R3, SR_TID.X ;  /* 0x0000000000037919 */ /* 0x000e240000002100 */
[----:B0-----:R-:W-:-:S03]  /*0040*/  IMAD R0, R0, 0x20, R3 ;  /* 0x0000002000007824 */ /* 0x001fc600078e0203 */
[----:B------:R-:W0:Y:S01]  /*0050*/  LDC.64 R2, c[0x0][0x218] ;  /* 0x00008600ff027b82 */ /* 0x000e220000000a00 */
[----:B------:R-:W-:-:S05]  /*0060*/  IMAD.SHL.U32 R7, R0, 0x8, RZ ;  /* 0x0000000800077824 */ /* 0x000fca00078e00ff */
[----:B------:R-:W-:-:S04]  /*0070*/  IADD3 R4, P0, R7, UR4, RZ ;  /* 0x0000000407047c10 */ /* 0x000fc8000ff1e0ff */
[----:B------:R-:W-:Y:S01]  /*0080*/  LEA.HI.X.SX32 R5, R7, UR5, 0x1, P0 ;  /* 0x0000000507057c11 */ /* 0x000fe200080f0eff */
[----:B------:R-:W-:-:S05]  /*0090*/  ULDC.64 UR4, c[0x0][0x208] ;  /* 0x0000820000047ab9 */ /* 0x000fca0000000a00 */
[----:B------:R-:W2:Y:S01]  /*00a0*/  LDG.E.64.CONSTANT R4, desc[UR4][R4.64] ;  /* 0x0000000404047981 */ /* 0x000ea2000c1e9b00 */
[----:B0-----:R-:W-:-:S04]  /*00b0*/  IMAD.WIDE R2, R7, 0x2, R2 ;  /* 0x0000000207027825 */ /* 0x001fc800078e0202 */
[C---:B--2---:R-:W-:Y:S01]  /*00c0*/  IMAD.SHL.U32 R0, R4.reuse, 0x100, RZ ;  /* 0x0000010004007824 */ /* 0x044fe200078e00ff */
[----:B------:R-:W-:Y:S01]  /*00d0*/  LOP3.LUT R8, R4, 0xff00ff00, RZ, 0xc0, !PT ;  /* 0xff00ff0004087812 */ /* 0x000fe200078ec0ff */
[C---:B------:R-:W-:Y:S01]  /*00e0*/  IMAD.SHL.U32 R6, R5.reuse, 0x100, RZ ;  /* 0x0000010005067824 */ /* 0x040fe200078e00ff */
[----:B------:R-:W-:Y:S02]  /*00f0*/  LOP3.LUT R10, R5, 0xff00ff00, RZ, 0xc0, !PT ;  /* 0xff00ff00050a7812 */ /* 0x000fe400078ec0ff */
[----:B------:R-:W-:Y:S02]  /*0100*/  LOP3.LUT R9, R0, 0xff00ff00, RZ, 0xc0, !PT ;  /* 0xff00ff0000097812 */ /* 0x000fe400078ec0ff */
[----:B------:R-:W-:-:S05]  /*0110*/  LOP3.LUT R11, R6, 0xff00ff00, RZ, 0xc0, !PT ;  /* 0xff00ff00060b7812 */ /* 0x000fca00078ec0ff */
[----:B------:R-:W-:Y:S01]  /*0120*/  STG.E.128 desc[UR4][R2.64], R8 ;  /* 0x0000000802007986 */ /* 0x000fe2000c101d04 */
[----:B------:R-:W-:Y:S05]  /*0130*/  EXIT ;  /* 0x000000000000794d */ /* 0x000fea0003800000 */
.L_x_1:
        /* <DEDUP_REMOVED lines=12> */
.L_x_69:


//--------------------- .text._Z22make_sequential_kernelPKjPjPKtii --------------------------
	.section	.text._Z22make_sequential_kernelPKjPjPKtii,"ax",@progbits
	.align	128
        .global         _Z22make_sequential_kernelPKjPjPKtii
        .type           _Z22make_sequential_kernelPKjPjPKtii,@function
        .size           _Z22make_sequential_kernelPKjPjPKtii,(.L_x_70 - _Z22make_sequential_kernelPKjPjPKtii)
        .other          _Z22make_sequential_kernelPKjPjPKtii,@"STO_CUDA_ENTRY STV_DEFAULT"
_Z22make_sequential_kernelPKjPjPKtii:
.text._Z22make_sequential_kernelPKjPjPKtii:
[----:B------:R-:W-:Y:S01]  /*0000*/  LDC R1, c[0x0][0x28] ;  /* 0x00000a00ff017b82 */ /* 0x000fe20000000800 */
[----:B------:R-:W0:Y:S01]  /*0010*/  S2R R0, SR_CTAID.X ;  /* 0x0000000000007919 */ /* 0x000e220000002500 */
[----:B------:R-:W-:Y:S02]  /*0020*/  ULDC UR4, c[0x0][0x22c] ;  /* 0x00008b0000047ab9 */ /* 0x000fe40000000800 */
[----:B------:R-:W-:Y:S01]  /*0030*/  USHF.R.S32.HI UR4, URZ, 0x1, UR4 ;  /* 0x000000013f047899 */ /* 0x000fe20008011404 */
[----:B------:R-:W0:Y:S02]  /*0040*/  S2R R3, SR_TID.X ;  /* 0x0000000000037919 */ /* 0x000e240000002100 */
[----:B0-----:R-:W-:-:S05]  /*0050*/  IMAD R0, R0, 0x20, R3 ;  /* 0x0000002000007824 */ /* 0x001fca00078e0203 */
[----:B------:R-:W-:-:S13]  /*0060*/  ISETP.GE.AND P0, PT, R0, UR4, PT ;  /* 0x0000000400007c0c */ /* 0x000fda000bf06270 */
[----:B------:R-:W-:Y:S05]  /*0070*/  @P0 EXIT ;  /* 0x000000000000094d */ /* 0x000fea0003800000 */
[----:B------:R-:W0:Y:S01]  /*0080*/  S2R R5, SR_CTAID.Y ;  /* 0x0000000000057919 */ /* 0x000e220000002600 */
[----:B------:R-:W1:Y:S01]  /*0090*/  LDC.64 R14, c[0x0][0x220] ;  /* 0x00008800ff0e7b82 */ /* 0x000e620000000a00 */
[----:B------:R-:W-:-:S07]  /*00a0*/  ULDC.64 UR6, c[0x0][0x208] ;  /* 0x0000820000067ab9 */ /* 0x000fce0000000a00 */
[----:B------:R-:W2:Y:S01]  /*00b0*/  LDC.64 R20, c[0x0][0x210] ;  /* 0x00008400ff147b82 */ /* 0x000ea20000000a00 */
[----:B0-----:R-:W-:-:S04]  /*00c0*/  IMAD.SHL.U32 R3, R5, 0x8, RZ ;  /* 0x0000000805037824 */ /* 0x001fc800078e00ff */
[----:B-1----:R-:W-:-:S05]  /*00d0*/  IMAD.WIDE R14, R3, 0x2, R14 ;  /* 0x00000002030e7825 */ /* 0x002fca00078e020e */
[----:B------:R-:W3:Y:S04]  /*00e0*/  LDG.E.U16.CONSTANT R9, desc[UR6][R14.64] ;  /* 0x000000060e097981 */ /* 0x000ee8000c1e9500 */
[----:B------:R-:W4:Y:S04]  /*00f0*/  LDG.E.U16.CONSTANT R4, desc[UR6][R14.64+0x2] ;  /* 0x000002060e047981 */ /* 0x000f28000c1e9500 */
[----:B------:R-:W5:Y:S04]  /*0100*/  LDG.E.U16.CONSTANT R2, desc[UR6][R14.64+0x4] ;  /* 0x000004060e027981 */ /* 0x000f68000c1e9500 */
[----:B------:R-:W5:Y:S04]  /*0110*/  LDG.E.U16.CONSTANT R22, desc[UR6][R14.64+0x6] ;  /* 0x000006060e167981 */ /* 0x000f68000c1e9500 */
[----:B------:R-:W5:Y:S04]  /*0120*/  LDG.E.U16.CONSTANT R8, desc[UR6][R14.64+0x8] ;  /* 0x000008060e087981 */ /* 0x000f68000c1e9500 */
[----:B------:R-:W5:Y:S04]  /*0130*/  LDG.E.U16.CONSTANT R7, desc[UR6][R14.64+0xa] ;  /* 0x00000a060e077981 */ /* 0x000f68000c1e9500 */
[----:B------:R-:W5:Y:S01]  /*0140*/  LDG.E.U16.CONSTANT R6, desc[UR6][R14.64+0xc] ;  /* 0x00000c060e067981 */ /* 0x000f62000c1e9500 */
[----:B---3--:R-:W-:-:S02]  /*0150*/  SHF.R.U32.HI R3, RZ, 0x3, R9 ;  /* 0x00000003ff037819 */ /* 0x008fc40000011609 */
[----:B----4-:R-:W-:-:S03]  /*0160*/  SHF.R.U32.HI R11, RZ, 0x3, R4 ;  /* 0x00000003ff0b7819 */ /* 0x010fc60000011604 */
[--C-:B------:R-:W-:Y:S02]  /*0170*/  IMAD R3, R3, UR4, R0.reuse ;  /* 0x0000000403037c24 */ /* 0x100fe4000f8e0200 */
[----:B------:R-:W-:Y:S02]  /*0180*/  IMAD R11, R11, UR4, R0 ;  /* 0x000000040b0b7c24 */ /* 0x000fe4000f8e0200 */
[--C-:B--2---:R-:W-:Y:S02]  /*0190*/  IMAD.WIDE R16, R3, 0x8, R20.reuse ;  /* 0x0000000803107825 */ /* 0x104fe400078e0214 */
[----:B------:R0:W2:Y:S02]  /*01a0*/  LDG.E.U16.CONSTANT R3, desc[UR6][R14.64+0xe] ;  /* 0x00000e060e037981 */ /* 0x0000a4000c1e9500 */
[----:B------:R-:W-:Y:S02]  /*01b0*/  IMAD.WIDE R18, R11, 0x8, R20 ;  /* 0x000000080b127825 */ /* 0x000fe400078e0214 */
[----:B------:R-:W3:Y:S04]  /*01c0*/  LDG.E.64.CONSTANT R16, desc[UR6][R16.64] ;  /* 0x0000000610107981 */ /* 0x000ee8000c1e9b00 */
[----:B------:R-:W4:Y:S01]  /*01d0*/  LDG.E.64.CONSTANT R18, desc[UR6][R18.64] ;  /* 0x0000000612127981 */ /* 0x000f22000c1e9b00 */
[----:B-----5:R-:W-:-:S02]  /*01e0*/  SHF.R.U32.HI R11, RZ, 0x3, R2 ;  /* 0x00000003ff0b7819 */ /* 0x020fc40000011602 */
[----:B------:R-:W-:-:S03]  /*01f0*/  SHF.R.U32.HI R13, RZ, 0x3, R22 ;  /* 0x00000003ff0d7819 */ /* 0x000fc60000011616 */
[----:B------:R-:W-:Y:S01]  /*0200*/  IMAD R11, R11, UR4, R0 ;  /* 0x000000040b0b7c24 */ /* 0x000fe2000f8e0200 */
[----:B------:R-:W-:Y:S01]  /*0210*/  SHF.R.U32.HI R23, RZ, 0x3, R8 ;  /* 0x00000003ff177819 */ /* 0x000fe20000011608 */
[----:B------:R-:W-:Y:S02]  /*0220*/  IMAD R13, R13, UR4, R0 ;  /* 0x000000040d0d7c24 */ /* 0x000fe4000f8e0200 */
[----:B------:R-:W-:-:S04]  /*0230*/  IMAD.WIDE R10, R11, 0x8, R20 ;  /* 0x000000080b0a7825 */ /* 0x000fc800078e0214 */
[----:B------:R-:W-:Y:S02]  /*0240*/  IMAD R25, R23, UR4, R0 ;  /* 0x0000000417197c24 */ /* 0x000fe4000f8e0200 */
[--C-:B------:R-:W-:Y:S01]  /*0250*/  IMAD.WIDE R12, R13, 0x8, R20.reuse ;  /* 0x000000080d0c7825 */ /* 0x100fe200078e0214 */
[----:B------:R-:W5:Y:S03]  /*0260*/  LDG.E.64.CONSTANT R10, desc[UR6][R10.64] ;  /* 0x000000060a0a7981 */ /* 0x000f66000c1e9b00 */
[----:B------:R-:W-:Y:S02]  /*0270*/  IMAD.SHL.U32 R9, R9, 0x4, RZ ;  /* 0x0000000409097824 */ /* 0x000fe400078e00ff */
[----:B0-----:R-:W-:Y:S01]  /*0280*/  IMAD.WIDE R14, R25, 0x8, R20 ;  /* 0x00000008190e7825 */ /* 0x001fe200078e0214 */
[----:B------:R-:W-:Y:S01]  /*0290*/  SHF.R.U32.HI R25, RZ, 0x3, R7 ;  /* 0x00000003ff197819 */ /* 0x000fe20000011607 */
[----:B------:R-:W5:Y:S02]  /*02a0*/  LDG.E.64.CONSTANT R12, desc[UR6][R12.64] ;  /* 0x000000060c0c7981 */ /* 0x000f64000c1e9b00 */
[----:B------:R-:W-:Y:S01]  /*02b0*/  IMAD.SHL.U32 R23, R4, 0x4, RZ ;  /* 0x0000000404177824 */ /* 0x000fe200078e00ff */
[----:B------:R-:W-:Y:S01]  /*02c0*/  LOP3.LUT R9, R9, 0x1c, RZ, 0xc0, !PT ;  /* 0x0000001c09097812 */ /* 0x000fe200078ec0ff */
[----:B------:R-:W-:Y:S01]  /*02d0*/  IMAD R25, R25, UR4, R0 ;  /* 0x0000000419197c24 */ /* 0x000fe2000f8e0200 */
[----:B------:R-:W-:Y:S01]  /*02e0*/  SHF.R.U32.HI R27, RZ, 0x3, R6 ;  /* 0x00000003ff1b7819 */ /* 0x000fe20000011606 */
[----:B------:R-:W5:Y:S01]  /*02f0*/  LDG.E.64.CONSTANT R14, desc[UR6][R14.64] ;  /* 0x000000060e0e7981 */ /* 0x000f62000c1e9b00 */
[----:B------:R-:W-:-:S02]  /*0300*/  LOP3.LUT R23, R23, 0x1c, RZ, 0xc0, !PT ;  /* 0x0000001c17177812 */ /* 0x000fc400078ec0ff */
[-CC-:B---3--:R-:W-:Y:S02]  /*0310*/  SHF.R.U64 R4, R16, R9.reuse, R17.reuse ;  /* 0x0000000910047219 */ /* 0x188fe40000001211 */
[----:B------:R-:W-:Y:S01]  /*0320*/  SHF.R.U32.HI R9, RZ, R9, R17 ;  /* 0x00000009ff097219 */ /* 0x000fe20000011611 */
[----:B------:R-:W-:Y:S01]  /*0330*/  IMAD.WIDE R16, R25, 0x8, R20 ;  /* 0x0000000819107825 */ /* 0x000fe200078e0214 */
[-CC-:B----4-:R-:W-:Y:S02]  /*0340*/  SHF.R.U64 R24, R18, R23.reuse, R19.reuse ;  /* 0x0000001712187219 */ /* 0x190fe40000001213 */
[----:B------:R-:W-:Y:S01]  /*0350*/  SHF.R.U32.HI R23, RZ, R23, R19 ;  /* 0x00000017ff177219 */ /* 0x000fe20000011613 */
[----:B------:R-:W-:Y:S01]  /*0360*/  IMAD R19, R27, UR4, R0 ;  /* 0x000000041b137c24 */ /* 0x000fe2000f8e0200 */
[----:B--2---:R-:W-:Y:S01]  /*0370*/  SHF.R.U32.HI R25, RZ, 0x3, R3 ;  /* 0x00000003ff197819 */ /* 0x004fe20000011603 */
[----:B------:R-:W2:Y:S02]  /*0380*/  LDG.E.64.CONSTANT R16, desc[UR6][R16.64] ;  /* 0x0000000610107981 */ /* 0x000ea4000c1e9b00 */
[----:B------:R-:W-:-:S04]  /*0390*/  IMAD.WIDE R18, R19, 0x8, R20 ;  /* 0x0000000813127825 */ /* 0x000fc800078e0214 */
[----:B------:R-:W-:Y:S02]  /*03a0*/  IMAD R25, R25, UR4, R0 ;  /* 0x0000000419197c24 */ /* 0x000fe4000f8e0200 */
[----:B------:R-:W3:Y:S02]  /*03b0*/  LDG.E.64.CONSTANT R18, desc[UR6][R18.64] ;  /* 0x0000000612127981 */ /* 0x000ee4000c1e9b00 */
[----:B------:R-:W-:-:S06]  /*03c0*/  IMAD.WIDE R20, R25, 0x8, R20 ;  /* 0x0000000819147825 */ /* 0x000fcc00078e0214 */
[----:B------:R-:W4:Y:S01]  /*03d0*/  LDG.E.64.CONSTANT R20, desc[UR6][R20.64] ;  /* 0x0000000614147981 */ /* 0x000f22000c1e9b00 */
[----:B------:R-:W-:Y:S02]  /*03e0*/  IMAD.SHL.U32 R25, R24, 0x10, RZ ;  /* 0x0000001018197824 */ /* 0x000fe400078e00ff */
[----:B------:R-:W-:Y:S01]  /*03f0*/  IMAD.SHL.U32 R2, R2, 0x4, RZ ;  /* 0x0000000402027824 */ /* 0x000fe200078e00ff */
[----:B------:R-:W-:Y:S01]  /*0400*/  SHF.L.U64.HI R24, R24, 0x4, R23 ;  /* 0x0000000418187819 */ /* 0x000fe20000010217 */
[----:B------:R-:W-:Y:S01]  /*0410*/  IMAD.SHL.U32 R22, R22, 0x4, RZ ;  /* 0x0000000416167824 */ /* 0x000fe200078e00ff */
[----:B------:R-:W-:Y:S02]  /*0420*/  LOP3.LUT R25, R25, 0xf0, RZ, 0xc0, !PT ;  /* 0x000000f019197812 */ /* 0x000fe400078ec0ff */
[----:B------:R-:W-:Y:S02]  /*0430*/  LOP3.LUT R23, R2, 0x1c, RZ, 0xc0, !PT ;  /* 0x0000001c02177812 */ /* 0x000fe400078ec0ff */
[----:B------:R-:W-:-:S02]  /*0440*/  LOP3.LUT R4, R25, 0xf, R4, 0xf8, !PT ;  /* 0x0000000f19047812 */ /* 0x000fc400078ef804 */
[-CC-:B-----5:R-:W-:Y:S02]  /*0450*/  SHF.R.U64 R2, R10, R23.reuse, R11.reuse ;  /* 0x000000170a027219 */ /* 0x1a0fe4000000120b */
[----:B------:R-:W-:Y:S01]  /*0460*/  SHF.R.U32.HI R25, RZ, R23, R11 ;  /* 0x00000017ff197219 */ /* 0x000fe2000001160b */
[----:B------:R-:W-:Y:S01]  /*0470*/  IMAD.SHL.U32 R8, R8, 0x4, RZ ;  /* 0x0000000408087824 */ /* 0x000fe200078e00ff */
[----:B------:R-:W-:Y:S02]  /*0480*/  LOP3.LUT R11, R22, 0x1c, RZ, 0xc0, !PT ;  /* 0x0000001c160b7812 */ /* 0x000fe400078ec0ff */
[----:B------:R-:W-:Y:S01]  /*0490*/  LOP3.LUT R24, R24, 0xf0, RZ, 0xc0, !PT ;  /* 0x000000f018187812 */ /* 0x000fe200078ec0ff */
[----:B------:R-:W-:Y:S01]  /*04a0*/  IMAD.SHL.U32 R23, R2, 0x100, RZ ;  /* 0x0000010002177824 */ /* 0x000fe200078e00ff */
[----:B------:R-:W-:Y:S02]  /*04b0*/  SHF.R.U64 R10, R12, R11, R13 ;  /* 0x0000000b0c0a7219 */ /* 0x000fe4000000120d */
[----:B------:R-:W-:-:S02]  /*04c0*/  LOP3.LUT R9, R24, 0xf, R9, 0xf8, !PT ;  /* 0x0000000f18097812 */ /* 0x000fc400078ef809 */
[----:B------:R-:W-:Y:S02]  /*04d0*/  SHF.L.U64.HI R22, R2, 0x8, R25 ;  /* 0x0000000802167819 */ /* 0x000fe40000010219 */
[----:B------:R-:W-:Y:S02]  /*04e0*/  SHF.R.U32.HI R13, RZ, R11, R13 ;  /* 0x0000000bff0d7219 */ /* 0x000fe4000001160d */
[----:B------:R-:W-:Y:S01]  /*04f0*/  LOP3.LUT R11, R8, 0x1c, RZ, 0xc0, !PT ;  /* 0x0000001c080b7812 */ /* 0x000fe200078ec0ff */
[----:B------:R-:W-:Y:S01]  /*0500*/  IMAD.SHL.U32 R7, R7, 0x4, RZ ;  /* 0x0000000407077824 */ /* 0x000fe200078e00ff */
[----:B------:R-:W-:Y:S02]  /*0510*/  LOP3.LUT R23, R4, 0xf00, R23, 0xf8, !PT ;  /* 0x00000f0004177812 */ /* 0x000fe400078ef817 */
[----:B------:R-:W-:Y:S02]  /*0520*/  LOP3.LUT R9, R9, 0xf00, R22, 0xf8, !PT ;  /* 0x00000f0009097812 */ /* 0x000fe400078ef816 */
[----:B------:R-:W-:-:S02]  /*0530*/  SHF.L.U64.HI R8, R10, 0xc, R13 ;  /* 0x0000000c0a087819 */ /* 0x000fc4000001020d */
[-CC-:B------:R-:W-:Y:S01]  /*0540*/  SHF.R.U64 R4, R14, R11.reuse, R15.reuse ;  /* 0x0000000b0e047219 */ /* 0x180fe2000000120f */
[----:B------:R-:W-:Y:S01]  /*0550*/  IMAD.SHL.U32 R2, R10, 0x1000, RZ ;  /* 0x000010000a027824 */ /* 0x000fe200078e00ff */
[----:B------:R-:W-:Y:S01]  /*0560*/  SHF.R.U32.HI R11, RZ, R11, R15 ;  /* 0x0000000bff0b7219 */ /* 0x000fe2000001160f */
[----:B------:R-:W-:Y:S01]  /*0570*/  IMAD.SHL.U32 R6, R6, 0x4, RZ ;  /* 0x0000000406067824 */ /* 0x000fe200078e00ff */
[----:B------:R-:W-:Y:S01]  /*0580*/  LOP3.LUT R7, R7, 0x1c, RZ, 0xc0, !PT ;  /* 0x0000001c07077812 */ /* 0x000fe200078ec0ff */
[C---:B------:R-:W-:Y:S01]  /*0590*/  IMAD.U32 R13, R4.reuse, 0x10000, RZ ;  /* 0x00010000040d7824 */ /* 0x040fe200078e00ff */
[----:B------:R-:W-:Y:S02]  /*05a0*/  LOP3.LUT R15, R9, 0xf000, R8, 0xf8, !PT ;  /* 0x0000f000090f7812 */ /* 0x000fe400078ef808 */
[----:B------:R-:W0:Y:S01]  /*05b0*/  LDC.64 R8, c[0x0][0x218] ;  /* 0x00008600ff087b82 */ /* 0x000e220000000a00 */
[----:B------:R-:W-:Y:S02]  /*05c0*/  SHF.L.U64.HI R4, R4, 0x10, R11 ;  /* 0x0000001004047819 */ /* 0x000fe4000001020b */
[----:B------:R-:W-:Y:S01]  /*05d0*/  LOP3.LUT R2, R23, 0xf000, R2, 0xf8, !PT ;  /* 0x0000f00017027812 */ /* 0x000fe200078ef802 */
[----:B------:R-:W-:Y:S01]  /*05e0*/  IMAD.SHL.U32 R3, R3, 0x4, RZ ;  /* 0x0000000403037824 */ /* 0x000fe200078e00ff */
[----:B------:R-:W-:-:S02]  /*05f0*/  LOP3.LUT R4, R15, 0xf0000, R4, 0xf8, !PT ;  /* 0x000f00000f047812 */ /* 0x000fc400078ef804 */
[----:B------:R-:W-:Y:S02]  /*0600*/  LOP3.LUT R13, R2, 0xf0000, R13, 0xf8, !PT ;  /* 0x000f0000020d7812 */ /* 0x000fe400078ef80d */
[----:B------:R-:W-:Y:S01]  /*0610*/  LOP3.LUT R3, R3, 0x1c, RZ, 0xc0, !PT ;  /* 0x0000001c03037812 */ /* 0x000fe200078ec0ff */
[----:B------:R-:W-:-:S04]  /*0620*/  IMAD R5, R5, UR4, R0 ;  /* 0x0000000405057c24 */ /* 0x000fc8000f8e0200 */
[----:B0-----:R-:W-:Y:S01]  /*0630*/  IMAD.WIDE R8, R5, 0x8, R8 ;  /* 0x0000000805087825 */ /* 0x001fe200078e0208 */
[-CC-:B--2---:R-:W-:Y:S02]  /*0640*/  SHF.R.U64 R11, R16, R7.reuse, R17.reuse ;  /* 0x00000007100b7219 */ /* 0x184fe40000001211 */
[----:B------:R-:W-:Y:S02]  /*0650*/  SHF.R.U32.HI R16, RZ, R7, R17 ;  /* 0x00000007ff107219 */ /* 0x000fe40000011611 */
[----:B------:R-:W-:Y:S01]  /*0660*/  LOP3.LUT R7, R6, 0x1c, RZ, 0xc0, !PT ;  /* 0x0000001c06077812 */ /* 0x000fe200078ec0ff */
[C---:B------:R-:W-:Y:S01]  /*0670*/  IMAD.SHL.U32 R2, R11.reuse, 0x100000, RZ ;  /* 0x001000000b027824 */ /* 0x040fe200078e00ff */
[----:B------:R-:W-:Y:S02]  /*0680*/  SHF.L.U64.HI R11, R11, 0x14, R16 ;  /* 0x000000140b0b7819 */ /* 0x000fe40000010210 */
[-CC-:B---3--:R-:W-:Y:S02]  /*0690*/  SHF.R.U64 R6, R18, R7.reuse, R19.reuse ;  /* 0x0000000712067219 */ /* 0x188fe40000001213 */
[----:B------:R-:W-:-:S02]  /*06a0*/  SHF.R.U32.HI R19, RZ, R7, R19 ;  /* 0x00000007ff137219 */ /* 0x000fc40000011613 */
[----:B------:R-:W-:Y:S01]  /*06b0*/  LOP3.LUT R11, R4, 0xf00000, R11, 0xf8, !PT ;  /* 0x00f00000040b7812 */ /* 0x000fe200078ef80b */
[----:B------:R-:W-:Y:S01]  /*06c0*/  IMAD.SHL.U32 R7, R6, 0x1000000, RZ ;  /* 0x0100000006077824 */ /* 0x000fe200078e00ff */
[----:B------:R-:W-:Y:S02]  /*06d0*/  LOP3.LUT R2, R13, 0xf00000, R2, 0xf8, !PT ;  /* 0x00f000000d027812 */ /* 0x000fe400078ef802 */
[-C--:B----4-:R-:W-:Y:S02]  /*06e0*/  SHF.R.U64 R4, R20, R3.reuse, R21 ;  /* 0x0000000314047219 */ /* 0x090fe40000001215 */
[----:B------:R-:W-:Y:S02]  /*06f0*/  SHF.L.U64.HI R6, R6, 0x18, R19 ;  /* 0x0000001806067819 */ /* 0x000fe40000010213 */
[----:B------:R-:W-:Y:S02]  /*0700*/  SHF.R.U32.HI R3, RZ, R3, R21 ;  /* 0x00000003ff037219 */ /* 0x000fe40000011615 */
[----:B------:R-:W-:Y:S01]  /*0710*/  LOP3.LUT R7, R2, 0xf000000, R7, 0xf8, !PT ;  /* 0x0f00000002077812 */ /* 0x000fe200078ef807 */
[----:B------:R-:W-:Y:S01]  /*0720*/  IMAD.SHL.U32 R2, R4, 0x10000000, RZ ;  /* 0x1000000004027824 */ /* 0x000fe200078e00ff */
[----:B------:R-:W-:-:S02]  /*0730*/  LOP3.LUT R6, R11, 0xf000000, R6, 0xf8, !PT ;  /* 0x0f0000000b067812 */ /* 0x000fc400078ef806 */
[----:B------:R-:W-:Y:S02]  /*0740*/  SHF.L.U64.HI R3, R4, 0x1c, R3 ;  /* 0x0000001c04037819 */ /* 0x000fe40000010203 */
[----:B------:R-:W-:Y:S02]  /*0750*/  LOP3.LUT R2, R7, 0xf0000000, R2, 0xf8, !PT ;  /* 0xf000000007027812 */ /* 0x000fe400078ef802 */
[----:B------:R-:W-:-:S05]  /*0760*/  LOP3.LUT R3, R6, 0xf0000000, R3, 0xf8, !PT ;  /* 0xf000000006037812 */ /* 0x000fca00078ef803 */
[----:B------:R-:W-:Y:S01]  /*0770*/  STG.E.64 desc[UR6][R8.64], R2 ;  /* 0x0000000208007986 */ /* 0x000fe2000c101b06 */
[----:B------:R-:W-:Y:S05]  /*0780*/  EXIT ;  /* 0x000000000000794d */ /* 0x000fea0003800000 */
.L_x_2:
        /* <DEDUP_REMOVED lines=15> */
.L_x_70:


//--------------------- .text._Z18reconstruct_kernelPKjPKtS0_PK6__halfS2_iiiPS3_iiiiiiii --------------------------
	.section	.text._Z18reconstruct_kernelPKjPKtS0_PK6__halfS2_iiiPS3_iiiiiiii,"ax",@progbits
	.align	128
        .global         _Z18reconstruct_kernelPKjPKtS0_PK6__halfS2_iiiPS3_iiiiiiii
        .type           _Z18reconstruct_kernelPKjPKtS0_PK6__halfS2_iiiPS3_iiiiiiii,@function
        .size           _Z18reconstruct_kernelPKjPKtS0_PK6__halfS2_iiiPS3_iiiiiiii,(.L_x_71 - _Z18reconstruct_kernelPKjPKtS0_PK6__halfS2_iiiPS3_iiiiiiii)
        .other          _Z18reconstruct_kernelPKjPKtS0_PK6__halfS2_iiiPS3_iiiiiiii,@"STO_CUDA_ENTRY STV_DEFAULT"
_Z18reconstruct_kernelPKjPKtS0_PK6__halfS2_iiiPS3_iiiiiiii:
.text._Z18reconstruct_kernelPKjPKtS0_PK6__halfS2_iiiPS3_iiiiiiii:
[----:B------:R-:W-:Y:S01]  /*0000*/  LDC R1, c[0x0][0x28] ;  /* 0x00000a00ff017b82 */ /* 0x000fe20000000800 */
[----:B------:R-:W0:Y:S07]  /*0010*/  S2R R8, SR_CTAID.Y ;  /* 0x0000000000087919 */ /* 0x000e2e0000002600 */
[----:B------:R-:W1:Y:S01]  /*0020*/  LDC R7, c[0x0][0x238] ;  /* 0x00008e00ff077b82 */ /* 0x000e620000000800 */
[----:B------:R-:W-:Y:S01]  /*0030*/  ULDC.64 UR4, c[0x0][0x218] ;  /* 0x0000860000047ab9 */ /* 0x000fe20000000a00 */
[----:B------:R-:W-:Y:S01]  /*0040*/  ULDC UR6, c[0x0][0x23c] ;  /* 0x00008f0000067ab9 */ /* 0x000fe20000000800 */
[----:B------:R-:W2:Y:S01]  /*0050*/  S2R R11, SR_TID.X ;  /* 0x00000000000b7919 */ /* 0x000ea20000002100 */
[----:B------:R-:W-:-:S04]  /*0060*/  ISETP.NE.U32.AND P0, PT, RZ, UR4, PT ;  /* 0x00000004ff007c0c */ /* 0x000fc8000bf05070 */
[----:B------:R-:W-:Y:S01]  /*0070*/  ISETP.NE.AND.EX P0, PT, RZ, UR5, PT, P0 ;  /* 0x00000005ff007c0c */ /* 0x000fe2000bf05300 */
[----:B------:R-:W-:Y:S01]  /*0080*/  ULDC.64 UR4, c[0x0][0x208] ;  /* 0x0000820000047ab9 */ /* 0x000fe20000000a00 */
[----:B0-----:R-:W-:-:S04]  /*0090*/  IMAD.SHL.U32 R0, R8, 0x80, RZ ;  /* 0x0000008008007824 */ /* 0x001fc800078e00ff */
[----:B--2---:R-:W-:-:S05]  /*00a0*/  IMAD.IADD R2, R0, 0x1, R11 ;  /* 0x0000000100027824 */ /* 0x004fca00078e020b */
[----:B-1----:R-:W-:-:S13]  /*00b0*/  ISETP.GE.OR P1, PT, R2, R7, !P0 ;  /* 0x000000070200720c */ /* 0x002fda0004726670 */
[----:B------:R-:W0:Y:S02]  /*00c0*/  @!P1 LDC.64 R4, c[0x0][0x218] ;  /* 0x00008600ff049b82 */ /* 0x000e240000000a00 */
[----:B0-----:R-:W-:-:S06]  /*00d0*/  @!P1 IMAD.WIDE R4, R2, 0x2, R4 ;  /* 0x0000000202049825 */ /* 0x001fcc00078e0204 */
[----:B------:R-:W2:Y:S01]  /*00e0*/  @!P1 LDG.E.U16.CONSTANT R4, desc[UR4][R4.64] ;  /* 0x0000000404049981 */ /* 0x000ea2000c1e9500 */
[----:B------:R-:W-:Y:S01]  /*00f0*/  IMAD.U32 R3, RZ, RZ, UR6 ;  /* 0x00000006ff037e24 */ /* 0x000fe2000f8e00ff */
[----:B------:R-:W-:Y:S01]  /*0100*/  @!P1 MOV R6, 0x400 ;  /* 0x0000040000069802 */ /* 0x000fe20000000f00 */
[----:B------:R-:W0:Y:S01]  /*0110*/  S2R R2, SR_CTAID.X ;  /* 0x0000000000027919 */ /* 0x000e220000002500 */
[----:B------:R-:W1:Y:S01]  /*0120*/  @!P1 S2R R9, SR_CgaCtaId ;  /* 0x0000000000099919 */ /* 0x000e620000008800 */
[----:B0-----:R-:W-:-:S04]  /*0130*/  LEA R2, R2, R11, 0x7 ;  /* 0x0000000b02027211 */ /* 0x001fc800078e38ff */
[----:B------:R-:W-:Y:S02]  /*0140*/  ISETP.GE.AND P2, PT, R2, R3, PT ;  /* 0x000000030200720c */ /* 0x000fe40003f46270 */
[----:B-1----:R-:W-:-:S05]  /*0150*/  @!P1 LEA R6, R9, R6, 0x18 ;  /* 0x0000000609069211 */ /* 0x002fca00078ec0ff */
[----:B------:R-:W-:-:S05]  /*0160*/  @!P1 IMAD R9, R11, 0x2, R6 ;  /* 0x000000020b099824 */ /* 0x000fca00078e0206 */
[----:B--2---:R0:W-:Y:S01]  /*0170*/  @!P1 STS.U16 [R9], R4 ;  /* 0x0000000409009388 */ /* 0x0041e20000000400 */
[----:B------:R-:W-:Y:S05]  /*0180*/  @P2 EXIT ;  /* 0x000000000000294d */ /* 0x000fea0003800000 */
[----:B------:R-:W1:Y:S01]  /*0190*/  LDC.64 R14, c[0x0][0x230] ;  /* 0x00008c00ff0e7b82 */ /* 0x000e620000000a00 */
[----:B------:R-:W-:Y:S01]  /*01a0*/  SHF.L.U32 R5, R8, 0x8, RZ ;  /* 0x0000000808057819 */ /* 0x000fe200000006ff */
[----:B------:R-:W-:-:S06]  /*01b0*/  ULDC UR6, c[0x0][0x250] ;  /* 0x0000940000067ab9 */ /* 0x000fcc0000000800 */
[----:B------:R-:W2:Y:S01]  /*01c0*/  LDC.64 R18, c[0x0][0x228] ;  /* 0x00008a00ff127b82 */ /* 0x000ea20000000a00 */
[----:B0-----:R-:W-:-:S07]  /*01d0*/  SHF.R.S32.HI R9, RZ, 0x1f, R2 ;  /* 0x0000001fff097819 */ /* 0x001fce0000011402 */
[----:B------:R-:W0:Y:S01]  /*01e0*/  LDC.64 R16, c[0x0][0x220] ;  /* 0x00008800ff107b82 */ /* 0x000e220000000a00 */
[----:B-1----:R-:W-:-:S07]  /*01f0*/  IMAD.WIDE R14, R5, 0x2, R14 ;  /* 0x00000002050e7825 */ /* 0x002fce00078e020e */
[----:B------:R-:W1:Y:S01]  /*0200*/  LDC R21, c[0x0][0x254] ;  /* 0x00009500ff157b82 */ /* 0x000e620000000800 */
[----:B------:R-:W3:Y:S01]  /*0210*/  LDG.E.U16.CONSTANT R4, desc[UR4][R14.64] ;  /* 0x000000040e047981 */ /* 0x000ee2000c1e9500 */
[----:B------:R-:W-:-:S03]  /*0220*/  LEA.HI R9, R9, R2, RZ, 0x3 ;  /* 0x0000000209097211 */ /* 0x000fc600078f18ff */
[----:B------:R4:W5:Y:S03]  /*0230*/  LDG.E.U16.CONSTANT R11, desc[UR4][R14.64+0x2] ;  /* 0x000002040e0b7981 */ /* 0x000966000c1e9500 */
[----:B------:R-:W0:Y:S01]  /*0240*/  LDC R23, c[0x0][0x25c] ;  /* 0x00009700ff177b82 */ /* 0x000e220000000800 */
[C---:B---3--:R-:W-:Y:S02]  /*0250*/  IMAD R5, R4.reuse, R3, RZ ;  /* 0x0000000304057224 */ /* 0x048fe400078e02ff */
[----:B--2---:R-:W-:-:S03]  /*0260*/  IMAD.WIDE.U32 R18, R4, 0x2, R18 ;  /* 0x0000000204127825 */ /* 0x004fc600078e0012 */
[----:B------:R-:W-:Y:S02]  /*0270*/  SHF.R.S32.HI R6, RZ, 0x1f, R5 ;  /* 0x0000001fff067819 */ /* 0x000fe40000011405 */
[----:B------:R4:W5:Y:S02]  /*0280*/  LDG.E.U16.CONSTANT R8, desc[UR4][R18.64] ;  /* 0x0000000412087981 */ /* 0x000964000c1e9500 */
[----:B------:R-:W-:Y:S02]  /*0290*/  LEA.HI R6, R6, R5, RZ, 0x3 ;  /* 0x0000000506067211 */ /* 0x000fe400078f18ff */
[----:B------:R-:W-:-:S04]  /*02a0*/  SHF.R.S32.HI R5, RZ, 0x3, R9 ;  /* 0x00000003ff057819 */ /* 0x000fc80000011409 */
[----:B------:R-:W-:-:S05]  /*02b0*/  LEA.HI.SX32 R9, R6, R5, 0x1d ;  /* 0x0000000506097211 */ /* 0x000fca00078feaff */
[----:B0-----:R-:W-:-:S05]  /*02c0*/  IMAD.WIDE R16, R9, 0x4, R16 ;  /* 0x0000000409107825 */ /* 0x001fca00078e0210 */
[----:B------:R4:W5:Y:S01]  /*02d0*/  LDG.E.CONSTANT R9, desc[UR4][R16.64] ;  /* 0x0000000410097981 */ /* 0x000962000c1e9900 */
[C---:B------:R-:W-:Y:S01]  /*02e0*/  ISETP.GT.AND P1, PT, R0.reuse, UR6, PT ;  /* 0x0000000600007c0c */ /* 0x040fe2000bf24270 */
[----:B------:R-:W-:Y:S01]  /*02f0*/  IMAD.MOV.U32 R10, RZ, RZ, RZ ;  /* 0x000000ffff0a7224 */ /* 0x000fe200078e00ff */
[----:B-1----:R-:W-:Y:S01]  /*0300*/  ISETP.GT.AND P2, PT, R0, R21, PT ;  /* 0x000000150000720c */ /* 0x002fe20003f44270 */
[----:B------:R-:W-:-:S10]  /*0310*/  IMAD.MOV.U32 R12, RZ, RZ, RZ ;  /* 0x000000ffff0c7224 */ /* 0x000fd400078e00ff */
[----:B----4-:R-:W-:Y:S05]  /*0320*/  @!P1 BRA `(.L_x_3) ;  /* 0x00000000001c9947 */ /* 0x010fea0003800000 */
[----:B------:R-:W0:Y:S02]  /*0330*/  LDC R13, c[0x0][0x254] ;  /* 0x00009500ff0d7b82 */ /* 0x000e240000000800 */
[----:B0-----:R-:W-:-:S04]  /*0340*/  VIMNMX R6, R0, R13, PT ;  /* 0x0000000d00067248 */ /* 0x001fc80003fe0100 */
[----:B------:R-:W-:-:S04]  /*0350*/  IADD3 R6, R6, -UR6, RZ ;  /* 0x8000000606067c10 */ /* 0x000fc8000fffe0ff */
[----:B------:R-:W-:-:S04]  /*0360*/  SHF.R.S32.HI R13, RZ, 0x1f, R6 ;  /* 0x0000001fff0d7819 */ /* 0x000fc80000011406 */
[----:B------:R-:W-:-:S04]  /*0370*/  LEA.HI R13, R13, R6, RZ, 0x5 ;  /* 0x000000060d0d7211 */ /* 0x000fc800078f28ff */
[----:B------:R-:W-:-:S05]  /*0380*/  SHF.R.S32.HI R13, RZ, 0x5, R13 ;  /* 0x00000005ff0d7819 */ /* 0x000fca000001140d */
[----:B------:R-:W-:-:S07]  /*0390*/  IMAD R12, R13, 0x6, RZ ;  /* 0x000000060d0c7824 */ /* 0x000fce00078e02ff */
.L_x_3:
[----:B------:R-:W-:Y:S05]  /*03a0*/  @!P2 BRA `(.L_x_4) ;  /* 0x00000000001ca947 */ /* 0x000fea0003800000 */
[----:B------:R-:W0:Y:S02]  /*03b0*/  LDC R13, c[0x0][0x258] ;  /* 0x00009600ff0d7b82 */ /* 0x000e240000000800 */
[----:B0-----:R-:W-:-:S05]  /*03c0*/  VIMNMX R6, R0, R13, PT ;  /* 0x0000000d00067248 */ /* 0x001fca0003fe0100 */
[----:B------:R-:W-:-:S05]  /*03d0*/  IMAD.IADD R6, R6, 0x1, -R21 ;  /* 0x0000000106067824 */ /* 0x000fca00078e0a15 */
[----:B------:R-:W-:-:S04]  /*03e0*/  SHF.R.S32.HI R13, RZ, 0x1f, R6 ;  /* 0x0000001fff0d7819 */ /* 0x000fc80000011406 */
[----:B------:R-:W-:-:S04]  /*03f0*/  LEA.HI R13, R13, R6, RZ, 0x5 ;  /* 0x000000060d0d7211 */ /* 0x000fc800078f28ff */
[----:B------:R-:W-:-:S05]  /*0400*/  SHF.R.S32.HI R13, RZ, 0x5, R13 ;  /* 0x00000005ff0d7819 */ /* 0x000fca000001140d */
[----:B------:R-:W-:-:S07]  /*0410*/  IMAD R10, R13, 0x5, RZ ;  /* 0x000000050d0a7824 */ /* 0x000fce00078e02ff */
.L_x_4:
[----:B------:R-:W-:Y:S01]  /*0420*/  ULDC UR7, c[0x0][0x258] ;  /* 0x0000960000077ab9 */ /* 0x000fe20000000800 */
[----:B------:R-:W-:Y:S01]  /*0430*/  HFMA2.MMA R15, -RZ, RZ, 0, 0 ;  /* 0x00000000ff0f7435 */ /* 0x000fe200000001ff */
[C---:B------:R-:W-:Y:S01]  /*0440*/  ISETP.GT.AND P1, PT, R0.reuse, UR7, PT ;  /* 0x0000000700007c0c */ /* 0x040fe2000bf24270 */
[----:B------:R-:W-:Y:S01]  /*0450*/  IMAD.MOV.U32 R13, RZ, RZ, RZ ;  /* 0x000000ffff0d7224 */ /* 0x000fe200078e00ff */
[----:B------:R-:W-:-:S11]  /*0460*/  ISETP.GT.AND P2, PT, R0, R23, PT ;  /* 0x000000170000720c */ /* 0x000fd60003f44270 */
[----:B------:R-:W-:Y:S05]  /*0470*/  @!P1 BRA `(.L_x_5) ;  /* 0x00000000001c9947 */ /* 0x000fea0003800000 */
[----:B------:R-:W0:Y:S02]  /*0480*/  LDC R15, c[0x0][0x25c] ;  /* 0x00009700ff0f7b82 */ /* 0x000e240000000800 */
[----:B0-----:R-:W-:-:S05]  /*0490*/  VIMNMX R6, R0, R15, PT ;  /* 0x0000000f00067248 */ /* 0x001fca0003fe0100 */
[----:B------:R-:W-:-:S05]  /*04a0*/  VIADD R6, R6, -UR7 ;  /* 0x8000000706067c36 */ /* 0x000fca0008000000 */
[----:B------:R-:W-:-:S04]  /*04b0*/  SHF.R.S32.HI R15, RZ, 0x1f, R6 ;  /* 0x0000001fff0f7819 */ /* 0x000fc80000011406 */
[----:B------:R-:W-:-:S04]  /*04c0*/  LEA.HI R15, R15, R6, RZ, 0x5 ;  /* 0x000000060f0f7211 */ /* 0x000fc800078f28ff */
[----:B------:R-:W-:-:S05]  /*04d0*/  SHF.R.S32.HI R15, RZ, 0x5, R15 ;  /* 0x00000005ff0f7819 */ /* 0x000fca000001140f */
[----:B------:R-:W-:-:S07]  /*04e0*/  IMAD.SHL.U32 R15, R15, 0x4, RZ ;  /* 0x000000040f0f7824 */ /* 0x000fce00078e00ff */
.L_x_5:
[----:B------:R-:W-:Y:S05]  /*04f0*/  @!P2 BRA `(.L_x_6) ;  /* 0x00000000001ca947 */ /* 0x000fea0003800000 */
[----:B------:R-:W0:Y:S02]  /*0500*/  LDC R13, c[0x0][0x260] ;  /* 0x00009800ff0d7b82 */ /* 0x000e240000000800 */
[----:B0-----:R-:W-:-:S04]  /*0510*/  VIMNMX R6, R0, R13, PT ;  /* 0x0000000d00067248 */ /* 0x001fc80003fe0100 */
[----:B------:R-:W-:-:S04]  /*0520*/  IADD3 R6, R6, -R23, RZ ;  /* 0x8000001706067210 */ /* 0x000fc80007ffe0ff */
[----:B------:R-:W-:-:S04]  /*0530*/  SHF.R.S32.HI R13, RZ, 0x1f, R6 ;  /* 0x0000001fff0d7819 */ /* 0x000fc80000011406 */
[----:B------:R-:W-:-:S04]  /*0540*/  LEA.HI R13, R13, R6, RZ, 0x5 ;  /* 0x000000060d0d7211 */ /* 0x000fc800078f28ff */
[----:B------:R-:W-:-:S05]  /*0550*/  SHF.R.S32.HI R13, RZ, 0x5, R13 ;  /* 0x00000005ff0d7819 */ /* 0x000fca000001140d */
[----:B------:R-:W-:-:S07]  /*0560*/  IMAD R13, R13, 0x3, RZ ;  /* 0x000000030d0d7824 */ /* 0x000fce00078e02ff */
.L_x_6:
[----:B------:R-:W-:Y:S01]  /*0570*/  ULDC UR7, c[0x0][0x260] ;  /* 0x0000980000077ab9 */ /* 0x000fe20000000800 */
[----:B------:R-:W-:Y:S01]  /*0580*/  IMAD.MOV.U32 R14, RZ, RZ, RZ ;  /* 0x000000ffff0e7224 */ /* 0x000fe200078e00ff */
[----:B------:R-:W-:-:S13]  /*0590*/  ISETP.GT.AND P1, PT, R0, UR7, PT ;  /* 0x0000000700007c0c */ /* 0x000fda000bf24270 */
[----:B------:R-:W-:Y:S05]  /*05a0*/  @!P1 BRA `(.L_x_7) ;  /* 0x00000000001c9947 */ /* 0x000fea0003800000 */
[----:B------:R-:W0:Y:S02]  /*05b0*/  LDC R17, c[0x0][0x264] ;  /* 0x00009900ff117b82 */ /* 0x000e240000000800 */
[----:B0-----:R-:W-:-:S05]  /*05c0*/  VIMNMX R6, R0, R17, PT ;  /* 0x0000001100067248 */ /* 0x001fca0003fe0100 */
[----:B------:R-:W-:-:S05]  /*05d0*/  VIADD R6, R6, -UR7 ;  /* 0x8000000706067c36 */ /* 0x000fca0008000000 */
[----:B------:R-:W-:-:S04]  /*05e0*/  SHF.R.S32.HI R17, RZ, 0x1f, R6 ;  /* 0x0000001fff117819 */ /* 0x000fc80000011406 */
[----:B------:R-:W-:-:S04]  /*05f0*/  LEA.HI R17, R17, R6, RZ, 0x5 ;  /* 0x0000000611117211 */ /* 0x000fc800078f28ff */
[----:B------:R-:W-:-:S04]  /*0600*/  SHF.R.S32.HI R17, RZ, 0x5, R17 ;  /* 0x00000005ff117819 */ /* 0x000fc80000011411 */
[----:B------:R-:W-:-:S07]  /*0610*/  SHF.L.U32 R14, R17, 0x1, RZ ;  /* 0x00000001110e7819 */ /* 0x000fce00000006ff */
.L_x_7:
[----:B------:R-:W-:Y:S01]  /*0620*/  VIMNMX R16, R0, UR6, PT ;  /* 0x0000000600107c48 */ /* 0x000fe2000bfe0100 */
[----:B------:R-:W-:Y:S01]  /*0630*/  IMAD.SHL.U32 R6, R2, 0x4, RZ ;  /* 0x0000000402067824 */ /* 0x000fe200078e00ff */
[C---:B------:R-:W-:Y:S01]  /*0640*/  VIADDMNMX R7, R0.reuse, 0x80, R7, PT ;  /* 0x0000008000077846 */ /* 0x040fe20003800107 */
[----:B------:R-:W-:Y:S01]  /*0650*/  ULDC.64 UR8, c[0x0][0x210] ;  /* 0x0000840000087ab9 */ /* 0x000fe20000000a00 */
[----:B------:R-:W-:Y:S01]  /*0660*/  SHF.R.S32.HI R17, RZ, 0x1f, R16 ;  /* 0x0000001fff117819 */ /* 0x000fe20000011410 */
[----:B-----5:R-:W-:Y:S01]  /*0670*/  IMAD.IADD R11, R0, 0x1, R11 ;  /* 0x00000001000b7824 */ /* 0x020fe200078e020b */
[----:B------:R-:W-:Y:S02]  /*0680*/  LOP3.LUT R6, R6, 0x1c, RZ, 0xc0, !PT ;  /* 0x0000001c06067812 */ /* 0x000fe400078ec0ff */
[----:B------:R-:W-:Y:S02]  /*0690*/  LEA.HI R17, R17, R16, RZ, 0x5 ;  /* 0x0000001011117211 */ /* 0x000fe400078f28ff */
[----:B------:R-:W-:-:S02]  /*06a0*/  SHF.R.U32.HI R9, RZ, R6, R9 ;  /* 0x00000006ff097219 */ /* 0x000fc40000011609 */
[----:B------:R-:W-:Y:S02]  /*06b0*/  SHF.R.S32.HI R17, RZ, 0x5, R17 ;  /* 0x00000005ff117819 */ /* 0x000fe40000011411 */
[----:B------:R-:W-:Y:S01]  /*06c0*/  LOP3.LUT R9, R9, 0xf, RZ, 0xc0, !PT ;  /* 0x0000000f09097812 */ /* 0x000fe200078ec0ff */
[----:B------:R-:W-:Y:S01]  /*06d0*/  BAR.SYNC.DEFER_BLOCKING 0x0 ;  /* 0x0000000000007b1d */ /* 0x000fe20000010000 */
[C---:B------:R-:W-:Y:S01]  /*06e0*/  ISETP.GE.AND P1, PT, R0.reuse, R7, PT ;  /* 0x000000070000720c */ /* 0x040fe20003f26270 */
[----:B------:R-:W-:Y:S01]  /*06f0*/  IMAD R12, R17, 0x8, R12 ;  /* 0x00000008110c7824 */ /* 0x000fe200078e020c */
[----:B------:R-:W-:Y:S02]  /*0700*/  IADD3 R9, R9, 0x1, RZ ;  /* 0x0000000109097810 */ /* 0x000fe40007ffe0ff */
[----:B------:R-:W-:Y:S02]  /*0710*/  ISETP.GE.OR P1, PT, R0, UR6, P1 ;  /* 0x0000000600007c0c */ /* 0x000fe40008f26670 */
[----:B------:R-:W-:Y:S01]  /*0720*/  IADD3 R10, R15, R12, R10 ;  /* 0x0000000c0f0a7210 */ /* 0x000fe20007ffe00a */
[----:B------:R-:W-:-:S03]  /*0730*/  IMAD R12, R9, R9, RZ ;  /* 0x00000009090c7224 */ /* 0x000fc600078e02ff */
[----:B------:R-:W-:Y:S02]  /*0740*/  IADD3 R10, R14, R10, R13 ;  /* 0x0000000a0e0a7210 */ /* 0x000fe40007ffe00d */
[----:B------:R-:W0:Y:S03]  /*0750*/  I2F.F16 R13, R12 ;  /* 0x0000000c000d7306 */ /* 0x000e260000200c00 */
[----:B------:R-:W-:Y:S01]  /*0760*/  IMAD R9, R10, R3, RZ ;  /* 0x000000030a097224 */ /* 0x000fe200078e02ff */
[----:B------:R-:W-:-:S04]  /*0770*/  SHF.R.S32.HI R10, RZ, 0x1f, R2 ;  /* 0x0000001fff0a7819 */ /* 0x000fc80000011402 */
[----:B------:R-:W-:-:S04]  /*0780*/  IADD3 R17, P2, R2, R9, RZ ;  /* 0x0000000902117210 */ /* 0x000fc80007f5e0ff */
[----:B------:R-:W-:Y:S02]  /*0790*/  LEA.HI.X.SX32 R10, R9, R10, 0x1, P2 ;  /* 0x0000000a090a7211 */ /* 0x000fe400010f0eff */
[C---:B------:R-:W-:Y:S01]  /*07a0*/  LEA R16, P2, R17.reuse, UR8, 0x2 ;  /* 0x0000000811107c11 */ /* 0x040fe2000f8410ff */
[----:B0-----:R-:W-:Y:S01]  /*07b0*/  HMUL2 R8, R13.H0_H0, R8.H0_H0 ;  /* 0x200000080d087232 */ /* 0x001fe20000000800 */
[----:B------:R-:W-:Y:S02]  /*07c0*/  SEL R9, R0, RZ, !P0 ;  /* 0x000000ff00097207 */ /* 0x000fe40004000000 */
[----:B------:R-:W-:Y:S01]  /*07d0*/  LEA.HI.X R17, R17, UR9, R10, 0x2, P2 ;  /* 0x0000000911117c11 */ /* 0x000fe200090f140a */
[----:B------:R-:W-:Y:S08]  /*07e0*/  @P1 BRA `(.L_x_8) ;  /* 0x0000002400541947 */ /* 0x000ff00003800000 */
[----:B------:R-:W-:Y:S01]  /*07f0*/  SHF.R.S32.HI R10, RZ, 0x1f, R3 ;  /* 0x0000001fff0a7819 */ /* 0x000fe20000011403 */
[----:B------:R-:W-:Y:S01]  /*0800*/  ULDC UR6, c[0x0][0x23c] ;  /* 0x00008f0000067ab9 */ /* 0x000fe20000000800 */
[----:B------:R-:W-:-:S05]  /*0810*/  ULDC UR7, c[0x0][0x250] ;  /* 0x0000940000077ab9 */ /* 0x000fca0000000800 */
.L_x_12:
[----:B------:R-:W-:-:S13]  /*0820*/  ISETP.NE.AND P1, PT, R0, R11, PT ;  /* 0x0000000b0000720c */ /* 0x000fda0003f25270 */
[----:B------:R-:W-:Y:S05]  /*0830*/  @P1 BRA `(.L_x_9) ;  /* 0x0000000000581947 */ /* 0x000fea0003800000 */
[----:B------:R-:W0:Y:S01]  /*0840*/  LDC.64 R12, c[0x0][0x220] ;  /* 0x00008800ff0c7b82 */ /* 0x000e220000000a00 */
[----:B------:R-:W-:-:S04]  /*0850*/  VIADD R4, R4, 0x1 ;  /* 0x0000000104047836 */ /* 0x000fc80000000000 */
[----:B------:R-:W-:-:S03]  /*0860*/  IMAD R3, R4, UR6, RZ ;  /* 0x0000000604037c24 */ /* 0x000fc6000f8e02ff */
[----:B------:R-:W1:Y:S02]  /*0870*/  LDC.64 R18, c[0x0][0x230] ;  /* 0x00008c00ff127b82 */ /* 0x000e640000000a00 */
[----:B------:R-:W-:-:S04]  /*0880*/  SHF.R.S32.HI R8, RZ, 0x1f, R3 ;  /* 0x0000001fff087819 */ /* 0x000fc80000011403 */
[----:B------:R-:W-:Y:S02]  /*0890*/  LEA.HI R8, R8, R3, RZ, 0x3 ;  /* 0x0000000308087211 */ /* 0x000fe400078f18ff */
[----:B------:R-:W2:Y:S02]  /*08a0*/  LDC.64 R14, c[0x0][0x228] ;  /* 0x00008a00ff0e7b82 */ /* 0x000ea40000000a00 */
[----:B------:R-:W-:-:S05]  /*08b0*/  LEA.HI.SX32 R3, R8, R5, 0x1d ;  /* 0x0000000508037211 */ /* 0x000fca00078feaff */
[----:B0-----:R-:W-:-:S06]  /*08c0*/  IMAD.WIDE R12, R3, 0x4, R12 ;  /* 0x00000004030c7825 */ /* 0x001fcc00078e020c */
[----:B------:R-:W3:Y:S01]  /*08d0*/  LDG.E.CONSTANT R13, desc[UR4][R12.64] ;  /* 0x000000040c0d7981 */ /* 0x000ee2000c1e9900 */
[----:B------:R-:W-:-:S05]  /*08e0*/  SHF.L.U32 R3, R0, 0x1, RZ ;  /* 0x0000000100037819 */ /* 0x000fca00000006ff */
[----:B-1----:R-:W-:-:S04]  /*08f0*/  IMAD.WIDE R18, R3, 0x2, R18 ;  /* 0x0000000203127825 */ /* 0x002fc800078e0212 */
[----:B--2---:R-:W-:Y:S02]  /*0900*/  IMAD.WIDE R14, R4, 0x2, R14 ;  /* 0x00000002040e7825 */ /* 0x004fe400078e020e */
[----:B------:R-:W2:Y:S04]  /*0910*/  LDG.E.U16.CONSTANT R19, desc[UR4][R18.64+0x2] ;  /* 0x0000020412137981 */ /* 0x000ea8000c1e9500 */
[----:B------:R-:W4:Y:S01]  /*0920*/  LDG.E.U16.CONSTANT R8, desc[UR4][R14.64] ;  /* 0x000000040e087981 */ /* 0x000f22000c1e9500 */
[----:B---3--:R-:W-:-:S04]  /*0930*/  SHF.R.U32.HI R3, RZ, R6, R13 ;  /* 0x00000006ff037219 */ /* 0x008fc8000001160d */
[----:B------:R-:W-:-:S05]  /*0940*/  LOP3.LUT R3, R3, 0xf, RZ, 0xc0, !PT ;  /* 0x0000000f03037812 */ /* 0x000fca00078ec0ff */
[----:B------:R-:W-:Y:S02]  /*0950*/  VIADD R3, R3, 0x1 ;  /* 0x0000000103037836 */ /* 0x000fe40000000000 */
[----:B--2---:R-:W-:Y:S02]  /*0960*/  IMAD.IADD R11, R19, 0x1, R0 ;  /* 0x00000001130b7824 */ /* 0x004fe400078e0200 */
[----:B------:R-:W-:-:S06]  /*0970*/  IMAD R3, R3, R3, RZ ;  /* 0x0000000303037224 */ /* 0x000fcc00078e02ff */
[----:B------:R-:W4:Y:S02]  /*0980*/  I2F.F16 R3, R3 ;  /* 0x0000000300037306 */ /* 0x000f240000200c00 */
[----:B----4-:R-:W-:-:S07]  /*0990*/  HMUL2 R8, R3.H0_H0, R8.H0_H0 ;  /* 0x2000000803087232 */ /* 0x010fce0000000800 */
.L_x_9:
[----:B------:R-:W-:Y:S01]  /*09a0*/  MOV R14, R16 ;  /* 0x00000010000e7202 */ /* 0x000fe20000000f00 */
[----:B------:R-:W-:Y:S01]  /*09b0*/  IMAD.MOV.U32 R15, RZ, RZ, R17 ;  /* 0x000000ffff0f7224 */ /* 0x000fe200078e0011 */
[----:B------:R-:W-:Y:S06]  /*09c0*/  @!P0 BRA `(.L_x_10) ;  /* 0x0000001000d48947 */ /* 0x000fec0003800000 */
[----:B------:R-:W2:Y:S01]  /*09d0*/  LDG.E.CONSTANT R32, desc[UR4][R14.64] ;  /* 0x000000040e207981 */ /* 0x000ea2000c1e9900 */
[----:B------:R-:W0:Y:S02]  /*09e0*/  LDC R3, c[0x0][0x23c] ;  /* 0x00008f00ff037b82 */ /* 0x000e240000000800 */
[----:B0-----:R-:W-:-:S04]  /*09f0*/  LEA R34, P1, R3, R14, 0x2 ;  /* 0x0000000e03227211 */ /* 0x001fc800078210ff */
[----:B------:R-:W-:-:S05]  /*0a00*/  LEA.HI.X R35, R3, R15, R10, 0x2, P1 ;  /* 0x0000000f03237211 */ /* 0x000fca00008f140a */
[----:B------:R-:W3:Y:S01]  /*0a10*/  LDG.E.CONSTANT R29, desc[UR4][R34.64] ;  /* 0x00000004221d7981 */ /* 0x000ee2000c1e9900 */
[----:B------:R-:W-:-:S05]  /*0a20*/  IMAD.WIDE R20, R3, 0x8, R14 ;  /* 0x0000000803147825 */ /* 0x000fca00078e020e */
[----:B------:R0:W4:Y:S01]  /*0a30*/  LDG.E.CONSTANT R28, desc[UR4][R20.64] ;  /* 0x00000004141c7981 */ /* 0x000122000c1e9900 */
[----:B------:R-:W-:-:S05]  /*0a40*/  IMAD.WIDE R30, R3, 0x8, R34 ;  /* 0x00000008031e7825 */ /* 0x000fca00078e0222 */
[----:B------:R-:W5:Y:S01]  /*0a50*/  LDG.E.CONSTANT R25, desc[UR4][R30.64] ;  /* 0x000000041e197981 */ /* 0x000f62000c1e9900 */
[----:B------:R-:W-:-:S05]  /*0a60*/  IMAD.WIDE R26, R3, 0x8, R20 ;  /* 0x00000008031a7825 */ /* 0x000fca00078e0214 */
[----:B------:R1:W5:Y:S01]  /*0a70*/  LDG.E.CONSTANT R17, desc[UR4][R26.64] ;  /* 0x000000041a117981 */ /* 0x000362000c1e9900 */
[----:B------:R-:W-:-:S05]  /*0a80*/  IMAD.WIDE R18, R3, 0x8, R30 ;  /* 0x0000000803127825 */ /* 0x000fca00078e021e */
[----:B------:R-:W5:Y:S01]  /*0a90*/  LDG.E.CONSTANT R12, desc[UR4][R18.64] ;  /* 0x00000004120c7981 */ /* 0x000f62000c1e9900 */
[C---:B------:R-:W-:Y:S01]  /*0aa0*/  IMAD.WIDE R22, R3.reuse, 0x8, R26 ;  /* 0x0000000803167825 */ /* 0x040fe200078e021a */
[----:B------:R-:W1:Y:S04]  /*0ab0*/  S2R R16, SR_CgaCtaId ;  /* 0x0000000000107919 */ /* 0x000e680000008800 */
[----:B------:R-:W5:Y:S01]  /*0ac0*/  LDG.E.CONSTANT R24, desc[UR4][R22.64] ;  /* 0x0000000416187981 */ /* 0x000f62000c1e9900 */
[----:B------:R-:W-:Y:S01]  /*0ad0*/  MOV R13, 0x400 ;  /* 0x00000400000d7802 */ /* 0x000fe20000000f00 */
[----:B0-----:R-:W-:-:S03]  /*0ae0*/  IMAD.WIDE R20, R3, 0x8, R18 ;  /* 0x0000000803147825 */ /* 0x001fc600078e0212 */
[----:B-1----:R-:W-:Y:S02]  /*0af0*/  LEA R16, R16, R13, 0x18 ;  /* 0x0000000d10107211 */ /* 0x002fe400078ec0ff */
[----:B------:R0:W5:Y:S03]  /*0b00*/  LDG.E.CONSTANT R13, desc[UR4][R20.64] ;  /* 0x00000004140d7981 */ /* 0x000166000c1e9900 */
[----:B------:R-:W-:-:S05]  /*0b10*/  IMAD R16, R9, 0x2, R16 ;  /* 0x0000000209107824 */ /* 0x000fca00078e0210 */
[----:B------:R-:W0:Y:S04]  /*0b20*/  LDS.U16 R26, [R16] ;  /* 0x00000000101a7984 */ /* 0x000e280000000400 */
[----:B------:R-:W-:Y:S01]  /*0b30*/  LDS.U16 R30, [R16+0x4] ;  /* 0x00000400101e7984 */ /* 0x000fe20000000400 */
[----:B0-----:R-:W-:Y:S01]  /*0b40*/  IMAD R21, R26, R3, R2 ;  /* 0x000000031a157224 */ /* 0x001fe200078e0202 */
[----:B--2---:R-:W-:Y:S02]  /*0b50*/  SHF.R.U32.HI R18, RZ, 0x8, R32 ;  /* 0x00000008ff127819 */ /* 0x004fe40000011620 */
[----:B------:R-:W-:Y:S02]  /*0b60*/  LOP3.LUT R27, R32, 0xff, RZ, 0xc0, !PT ;  /* 0x000000ff201b7812 */ /* 0x000fe400078ec0ff */
[----:B------:R-:W-:-:S02]  /*0b70*/  LOP3.LUT R18, R18, 0xff, RZ, 0xc0, !PT ;  /* 0x000000ff12127812 */ /* 0x000fc400078ec0ff */
[----:B------:R-:W-:Y:S02]  /*0b80*/  IADD3 R31, R27, -0x80, RZ ;  /* 0xffffff801b1f7810 */ /* 0x000fe40007ffe0ff */
[----:B------:R-:W0:Y:S01]  /*0b90*/  LDS.U16 R27, [R16+0x2] ;  /* 0x00000200101b7984 */ /* 0x000e220000000400 */
[----:B------:R-:W-:Y:S01]  /*0ba0*/  VIADD R23, R18, 0xffffff80 ;  /* 0xffffff8012177836 */ /* 0x000fe20000000000 */
[----:B------:R-:W-:Y:S01]  /*0bb0*/  SHF.R.U32.HI R20, RZ, 0x10, R32 ;  /* 0x00000010ff147819 */ /* 0x000fe20000011620 */
[----:B------:R-:W1:Y:S01]  /*0bc0*/  LDC.64 R18, c[0x0][0x248] ;  /* 0x00009200ff127b82 */ /* 0x000e620000000a00 */
[----:B------:R-:W-:Y:S08]  /*0bd0*/  I2F.F16 R31, R31 ;  /* 0x0000001f001f7306 */ /* 0x000ff00000200c00 */
[----:B------:R-:W2:Y:S01]  /*0be0*/  I2F.F16 R22, R23 ;  /* 0x0000001700167306 */ /* 0x000ea20000200c00 */
[----:B------:R-:W-:-:S02]  /*0bf0*/  LEA.HI R33, R32, 0xffffff80, RZ, 0x8 ;  /* 0xffffff8020217811 */ /* 0x000fc400078f40ff */
[----:B------:R-:W-:Y:S02]  /*0c00*/  LOP3.LUT R20, R20, 0xff, RZ, 0xc0, !PT ;  /* 0x000000ff14147812 */ /* 0x000fe400078ec0ff */
[----:B--2---:R-:W-:Y:S02]  /*0c10*/  PRMT R31, R31, 0x5410, R22 ;  /* 0x000054101f1f7816 */ /* 0x004fe40000000016 */
[----:B------:R-:W2:Y:S04]  /*0c20*/  LDS.U16 R22, [R16+0x6] ;  /* 0x0000060010167984 */ /* 0x000ea80000000400 */
[----:B------:R-:W-:Y:S02]  /*0c30*/  HFMA2.MMA R32, R31, R8, -RZ ;  /* 0x000000081f207235 */ /* 0x000fe400001000ff */
[----:B------:R-:W4:Y:S01]  /*0c40*/  LDS.U16 R31, [R16+0x8] ;  /* 0x00000800101f7984 */ /* 0x000f220000000400 */
[----:B------:R-:W-:Y:S01]  /*0c50*/  VIADD R26, R20, 0xffffff80 ;  /* 0xffffff80141a7836 */ /* 0x000fe20000000000 */
[----:B---3--:R-:W-:Y:S01]  /*0c60*/  SHF.R.U32.HI R34, RZ, 0x8, R29 ;  /* 0x00000008ff227819 */ /* 0x008fe2000001161d */
[----:B------:R-:W-:Y:S01]  /*0c70*/  I2F.F16 R33, R33 ;  /* 0x0000002100217306 */ /* 0x000fe20000200c00 */
[----:B------:R-:W-:-:S02]  /*0c80*/  LOP3.LUT R23, R29, 0xff, RZ, 0xc0, !PT ;  /* 0x000000ff1d177812 */ /* 0x000fc400078ec0ff */
[----:B------:R-:W-:-:S05]  /*0c90*/  LOP3.LUT R34, R34, 0xff, RZ, 0xc0, !PT ;  /* 0x000000ff22227812 */ /* 0x000fca00078ec0ff */
[----:B------:R-:W3:Y:S01]  /*0ca0*/  I2F.F16 R26, R26 ;  /* 0x0000001a001a7306 */ /* 0x000ee20000200c00 */
[----:B------:R-:W-:Y:S01]  /*0cb0*/  IADD3 R23, R23, -0x80, RZ ;  /* 0xffffff8017177810 */ /* 0x000fe20007ffe0ff */
[----:B------:R-:W-:Y:S02]  /*0cc0*/  VIADD R34, R34, 0xffffff80 ;  /* 0xffffff8022227836 */ /* 0x000fe40000000000 */
[----:B-1----:R-:W-:-:S04]  /*0cd0*/  IMAD.WIDE R20, R21, 0x2, R18 ;  /* 0x0000000215147825 */ /* 0x002fc800078e0212 */
[----:B------:R-:W-:Y:S01]  /*0ce0*/  I2F.F16 R23, R23 ;  /* 0x0000001700177306 */ /* 0x000fe20000200c00 */
[----:B------:R1:W-:Y:S01]  /*0cf0*/  STG.E.U16 desc[UR4][R20.64], R32 ;  /* 0x0000002014007986 */ /* 0x0003e2000c101504 */
[----:B0-----:R-:W-:-:S06]  /*0d00*/  IMAD R27, R27, R3, R2 ;  /* 0x000000031b1b7224 */ /* 0x001fcc00078e0202 */
[----:B------:R-:W0:Y:S01]  /*0d10*/  I2F.F16 R34, R34 ;  /* 0x0000002200227306 */ /* 0x000e220000200c00 */
[----:B---3--:R-:W-:Y:S01]  /*0d20*/  PRMT R33, R26, 0x5410, R33 ;  /* 0x000054101a217816 */ /* 0x008fe20000000021 */
[----:B------:R-:W-:Y:S01]  /*0d30*/  IMAD.WIDE R26, R27, 0x2, R18 ;  /* 0x000000021b1a7825 */ /* 0x000fe200078e0212 */
[----:B------:R-:W-:Y:S02]  /*0d40*/  PRMT R36, R32, 0x7632, R36 ;  /* 0x0000763220247816 */ /* 0x000fe40000000024 */
[----:B------:R-:W-:Y:S01]  /*0d50*/  LDS.U16 R32, [R16+0xc] ;  /* 0x00000c0010207984 */ /* 0x000fe20000000400 */
[----:B-1----:R-:W-:Y:S02]  /*0d60*/  IMAD R21, R30, R3, R2 ;  /* 0x000000031e157224 */ /* 0x002fe400078e0202 */
[----:B------:R-:W-:Y:S01]  /*0d70*/  HMUL2 R33, R33, R8 ;  /* 0x0000000821217232 */ /* 0x000fe20000000000 */
[----:B------:R-:W1:Y:S01]  /*0d80*/  LDS.U16 R30, [R16+0xa] ;  /* 0x00000a00101e7984 */ /* 0x000e620000000400 */
[----:B------:R-:W-:-:S03]  /*0d90*/  IMAD.WIDE R20, R21, 0x2, R18 ;  /* 0x0000000215147825 */ /* 0x000fc600078e0212 */
[----:B------:R-:W-:Y:S01]  /*0da0*/  PRMT R37, R33, 0x7632, R37 ;  /* 0x0000763221257816 */ /* 0x000fe20000000025 */
[----:B------:R-:W-:Y:S01]  /*0db0*/  STG.E.U16 desc[UR4][R26.64], R36 ;  /* 0x000000241a007986 */ /* 0x000fe2000c101504 */
[----:B--2---:R-:W-:-:S03]  /*0dc0*/  IMAD R35, R22, R3, R2 ;  /* 0x0000000316237224 */ /* 0x004fc600078e0202 */
[----:B------:R0:W-:Y:S04]  /*0dd0*/  STG.E.U16 desc[UR4][R20.64], R33 ;  /* 0x0000002114007986 */ /* 0x0001e8000c101504 */
[----:B------:R-:W2:Y:S01]  /*0de0*/  LDS.U16 R33, [R16+0xe] ;  /* 0x00000e0010217984 */ /* 0x000ea20000000400 */
[----:B0-----:R-:W-:Y:S01]  /*0df0*/  PRMT R21, R23, 0x5410, R34 ;  /* 0x0000541017157816 */ /* 0x001fe20000000022 */
[----:B------:R-:W-:Y:S01]  /*0e00*/  IMAD.WIDE R22, R35, 0x2, R18 ;  /* 0x0000000223167825 */ /* 0x000fe200078e0212 */
[----:B------:R-:W-:Y:S02]  /*0e10*/  LEA.HI R35, R29, 0xffffff80, RZ, 0x8 ;  /* 0xffffff801d237811 */ /* 0x000fe400078f40ff */
[----:B------:R-:W-:Y:S01]  /*0e20*/  SHF.R.U32.HI R34, RZ, 0x10, R29 ;  /* 0x00000010ff227819 */ /* 0x000fe2000001161d */
[----:B----4-:R-:W-:-:S02]  /*0e30*/  IMAD R27, R31, R3, R2 ;  /* 0x000000031f1b7224 */ /* 0x010fc400078e0202 */
[----:B------:R0:W-:Y:S01]  /*0e40*/  I2F.F16 R31, R35 ;  /* 0x00000023001f7306 */ /* 0x0001e20000200c00 */
[----:B------:R-:W-:Y:S02]  /*0e50*/  LOP3.LUT R34, R34, 0xff, RZ, 0xc0, !PT ;  /* 0x000000ff22227812 */ /* 0x000fe400078ec0ff */
[----:B------:R-:W-:Y:S02]  /*0e60*/  LOP3.LUT R26, R28, 0xff, RZ, 0xc0, !PT ;  /* 0x000000ff1c1a7812 */ /* 0x000fe400078ec0ff */
[----:B0-----:R-:W-:Y:S01]  /*0e70*/  SHF.R.U32.HI R35, RZ, 0x8, R28 ;  /* 0x00000008ff237819 */ /* 0x001fe2000001161c */
[----:B------:R-:W-:-:S03]  /*0e80*/  VIADD R36, R34, 0xffffff80 ;  /* 0xffffff8022247836 */ /* 0x000fc60000000000 */
[----:B------:R-:W-:Y:S01]  /*0e90*/  LOP3.LUT R35, R35, 0xff, RZ, 0xc0, !PT ;  /* 0x000000ff23237812 */ /* 0x000fe200078ec0ff */
[----:B------:R-:W-:Y:S01]  /*0ea0*/  HFMA2.MMA R29, R21, R8, -RZ ;  /* 0x00000008151d7235 */ /* 0x000fe200001000ff */
[----:B------:R-:W-:Y:S01]  /*0eb0*/  IADD3 R34, R26, -0x80, RZ ;  /* 0xffffff801a227810 */ /* 0x000fe20007ffe0ff */
[----:B------:R-:W-:Y:S01]  /*0ec0*/  IMAD.WIDE R20, R27, 0x2, R18 ;  /* 0x000000021b147825 */ /* 0x000fe200078e0212 */
[----:B------:R-:W0:Y:S01]  /*0ed0*/  I2F.F16 R36, R36 ;  /* 0x0000002400247306 */ /* 0x000e220000200c00 */
[----:B------:R-:W3:Y:S02]  /*0ee0*/  LDS.U16 R27, [R16+0x10] ;  /* 0x00001000101b7984 */ /* 0x000ee40000000400 */
[----:B------:R-:W-:Y:S02]  /*0ef0*/  VIADD R35, R35, 0xffffff80 ;  /* 0xffffff8023237836 */ /* 0x000fe40000000000 */
[----:B------:R-:W4:Y:S03]  /*0f00*/  LDS.U16 R26, [R16+0x12] ;  /* 0x00001200101a7984 */ /* 0x000f260000000400 */
[----:B------:R-:W-:Y:S08]  /*0f10*/  I2F.F16 R34, R34 ;  /* 0x0000002200227306 */ /* 0x000ff00000200c00 */
[----:B------:R-:W5:Y:S01]  /*0f20*/  I2F.F16 R35, R35 ;  /* 0x0000002300237306 */ /* 0x000f620000200c00 */
[----:B------:R1:W-:Y:S01]  /*0f30*/  STG.E.U16 desc[UR4][R22.64], R37 ;  /* 0x0000002516007986 */ /* 0x0003e2000c101504 */
[----:B0-----:R-:W-:-:S03]  /*0f40*/  PRMT R31, R36, 0x5410, R31 ;  /* 0x00005410241f7816 */ /* 0x001fc6000000001f */
[----:B------:R0:W-:Y:S01]  /*0f50*/  STG.E.U16 desc[UR4][R20.64], R29 ;  /* 0x0000001d14007986 */ /* 0x0001e2000c101504 */
[----:B------:R-:W-:Y:S01]  /*0f60*/  LEA.HI R36, R28, 0xffffff80, RZ, 0x8 ;  /* 0xffffff801c247811 */ /* 0x000fe200078f40ff */
[----:B------:R-:W-:Y:S02]  /*0f70*/  HMUL2 R31, R31, R8 ;  /* 0x000000081f1f7232 */ /* 0x000fe40000000000 */
[-CC-:B-1----:R-:W-:Y:S01]  /*0f80*/  IMAD R23, R30, R3.reuse, R2.reuse ;  /* 0x000000031e177224 */ /* 0x182fe200078e0202 */
[----:B-----5:R-:W-:Y:S01]  /*0f90*/  PRMT R35, R34, 0x5410, R35 ;  /* 0x0000541022237816 */ /* 0x020fe20000000023 */
[-C--:B------:R-:W-:Y:S01]  /*0fa0*/  IMAD R37, R32, R3.reuse, R2 ;  /* 0x0000000320257224 */ /* 0x080fe200078e0202 */
[----:B0-----:R-:W-:Y:S01]  /*0fb0*/  PRMT R29, R29, 0x7632, R29 ;  /* 0x000076321d1d7816 */ /* 0x001fe2000000001d */
[----:B------:R-:W-:Y:S01]  /*0fc0*/  IMAD.WIDE R20, R23, 0x2, R18 ;  /* 0x0000000217147825 */ /* 0x000fe200078e0212 */
[----:B------:R-:W-:Y:S02]  /*0fd0*/  SHF.R.U32.HI R30, RZ, 0x10, R28 ;  /* 0x00000010ff1e7819 */ /* 0x000fe4000001161c */
[----:B------:R-:W0:Y:S01]  /*0fe0*/  LDS.U16 R28, [R16+0x16] ;  /* 0x00001600101c7984 */ /* 0x000e220000000400 */
[----:B--2---:R-:W-:Y:S01]  /*0ff0*/  IMAD R33, R33, R3, R2 ;  /* 0x0000000321217224 */ /* 0x004fe200078e0202 */
[----:B------:R-:W-:Y:S01]  /*1000*/  HFMA2.MMA R32, R35, R8, -RZ ;  /* 0x0000000823207235 */ /* 0x000fe200001000ff */
[----:B------:R-:W-:Y:S01]  /*1010*/  IMAD.WIDE R22, R37, 0x2, R18 ;  /* 0x0000000225167825 */ /* 0x000fe200078e0212 */
[----:B------:R1:W-:Y:S01]  /*1020*/  STG.E.U16 desc[UR4][R20.64], R29 ;  /* 0x0000001d14007986 */ /* 0x0003e2000c101504 */
[----:B------:R-:W-:-:S03]  /*1030*/  PRMT R37, R31, 0x7632, R37 ;  /* 0x000076321f257816 */ /* 0x000fc60000000025 */
[----:B------:R-:W2:Y:S01]  /*1040*/  LDS.U16 R29, [R16+0x14] ;  /* 0x00001400101d7984 */ /* 0x000ea20000000400 */
[----:B------:R-:W-:-:S03]  /*1050*/  LOP3.LUT R34, R30, 0xff, RZ, 0xc0, !PT ;  /* 0x000000ff1e227812 */ /* 0x000fc600078ec0ff */
[----:B------:R-:W-:Y:S01]  /*1060*/  STG.E.U16 desc[UR4][R22.64], R31 ;  /* 0x0000001f16007986 */ /* 0x000fe2000c101504 */
[----:B-1----:R-:W-:-:S03]  /*1070*/  IMAD.WIDE R20, R33, 0x2, R18 ;  /* 0x0000000221147825 */ /* 0x002fc600078e0212 */
[----:B------:R-:W1:Y:S01]  /*1080*/  LDS.U16 R31, [R16+0x18] ;  /* 0x00001800101f7984 */ /* 0x000e620000000400 */
[----:B------:R5:W-:Y:S03]  /*1090*/  I2F.F16 R30, R36 ;  /* 0x00000024001e7306 */ /* 0x000be60000200c00 */
[----:B------:R4:W-:Y:S01]  /*10a0*/  STG.E.U16 desc[UR4][R20.64], R37 ;  /* 0x0000002514007986 */ /* 0x0009e2000c101504 */
[----:B------:R-:W-:Y:S01]  /*10b0*/  VIADD R35, R34, 0xffffff80 ;  /* 0xffffff8022237836 */ /* 0x000fe20000000000 */
[----:B------:R-:W-:Y:S01]  /*10c0*/  LEA.HI R34, R25, 0xffffff80, RZ, 0x8 ;  /* 0xffffff8019227811 */ /* 0x000fe200078f40ff */
[----:B---3--:R-:W-:Y:S01]  /*10d0*/  IMAD R27, R27, R3, R2 ;  /* 0x000000031b1b7224 */ /* 0x008fe200078e0202 */
[----:B------:R-:W3:Y:S01]  /*10e0*/  LDS.U16 R33, [R16+0x1a] ;  /* 0x00001a0010217984 */ /* 0x000ee20000000400 */
[----:B-----5:R-:W-:Y:S02]  /*10f0*/  PRMT R36, R32, 0x7610, R36 ;  /* 0x0000761020247816 */ /* 0x020fe40000000024 */
[----:B----4-:R-:W-:-:S02]  /*1100*/  SHF.R.U32.HI R20, RZ, 0x8, R25 ;  /* 0x00000008ff147819 */ /* 0x010fc40000011619 */
[----:B------:R-:W-:Y:S02]  /*1110*/  PRMT R21, R32, 0x7632, R21 ;  /* 0x0000763220157816 */ /* 0x000fe40000000015 */
[----:B------:R-:W-:Y:S02]  /*1120*/  LOP3.LUT R32, R25, 0xff, RZ, 0xc0, !PT ;  /* 0x000000ff19207812 */ /* 0x000fe400078ec0ff */
[----:B------:R-:W-:Y:S02]  /*1130*/  LOP3.LUT R20, R20, 0xff, RZ, 0xc0, !PT ;  /* 0x000000ff14147812 */ /* 0x000fe400078ec0ff */
[----:B------:R-:W-:-:S03]  /*1140*/  SHF.R.U32.HI R25, RZ, 0x10, R25 ;  /* 0x00000010ff197819 */ /* 0x000fc60000011619 */
[----:B------:R-:W-:Y:S01]  /*1150*/  VIADD R37, R20, 0xffffff80 ;  /* 0xffffff8014257836 */ /* 0x000fe20000000000 */
[----:B------:R-:W-:Y:S01]  /*1160*/  LOP3.LUT R20, R25, 0xff, RZ, 0xc0, !PT ;  /* 0x000000ff19147812 */ /* 0x000fe200078ec0ff */
[----:B------:R-:W4:Y:S01]  /*1170*/  I2F.F16 R35, R35 ;  /* 0x0000002300237306 */ /* 0x000f220000200c00 */
[----:B------:R-:W-:Y:S01]  /*1180*/  IADD3 R32, R32, -0x80, RZ ;  /* 0xffffff8020207810 */ /* 0x000fe20007ffe0ff */
[----:B------:R-:W5:Y:S01]  /*1190*/  LDS.U16 R25, [R16+0x1c] ;  /* 0x00001c0010197984 */ /* 0x000f620000000400 */
[----:B------:R-:W-:-:S04]  /*11a0*/  IMAD.WIDE R22, R27, 0x2, R18 ;  /* 0x000000021b167825 */ /* 0x000fc800078e0212 */
[----:B------:R-:W-:Y:S01]  /*11b0*/  IMAD R27, R26, R3, R2 ;  /* 0x000000031a1b7224 */ /* 0x000fe200078e0202 */
[----:B------:R-:W-:Y:S01]  /*11c0*/  I2F.F16 R32, R32 ;  /* 0x0000002000207306 */ /* 0x000fe20000200c00 */
[----:B------:R0:W-:Y:S02]  /*11d0*/  STG.E.U16 desc[UR4][R22.64], R36 ;  /* 0x0000002416007986 */ /* 0x0001e4000c101504 */
[----:B------:R-:W-:-:S05]  /*11e0*/  IMAD.WIDE R26, R27, 0x2, R18 ;  /* 0x000000021b1a7825 */ /* 0x000fca00078e0212 */
[----:B------:R-:W2:Y:S01]  /*11f0*/  I2F.F16 R37, R37 ;  /* 0x0000002500257306 */ /* 0x000ea20000200c00 */
[----:B------:R1:W-:Y:S01]  /*1200*/  STG.E.U16 desc[UR4][R26.64], R21 ;  /* 0x000000151a007986 */ /* 0x0003e2000c101504 */
[----:B0-----:R-:W-:-:S06]  /*1210*/  VIADD R36, R20, 0xffffff80 ;  /* 0xffffff8014247836 */ /* 0x001fcc0000000000 */
[----:B------:R-:W-:Y:S01]  /*1220*/  I2F.F16 R34, R34 ;  /* 0x0000002200227306 */ /* 0x000fe20000200c00 */
[----:B----4-:R-:W-:Y:S02]  /*1230*/  PRMT R35, R35, 0x5410, R30 ;  /* 0x0000541023237816 */ /* 0x010fe4000000001e */
[----:B------:R-:W0:Y:S05]  /*1240*/  LDS.U16 R30, [R16+0x1e] ;  /* 0x00001e00101e7984 */ /* 0x000e2a0000000400 */
[----:B-1----:R-:W1:Y:S01]  /*1250*/  I2F.F16 R27, R36 ;  /* 0x00000024001b7306 */ /* 0x002e620000200c00 */
[----:B------:R-:W-:Y:S01]  /*1260*/  IMAD R23, R28, R3, R2 ;  /* 0x000000031c177224 */ /* 0x000fe200078e0202 */
[----:B------:R-:W-:-:S02]  /*1270*/  SHF.R.U32.HI R28, RZ, 0x8, R17 ;  /* 0x00000008ff1c7819 */ /* 0x000fc40000011611 */
[----:B--2---:R-:W-:Y:S01]  /*1280*/  PRMT R37, R32, 0x5410, R37 ;  /* 0x0000541020257816 */ /* 0x004fe20000000025 */
[----:B------:R-:W-:Y:S01]  /*1290*/  HMUL2 R22, R35, R8 ;  /* 0x0000000823167232 */ /* 0x000fe20000000000 */
[----:B------:R-:W-:Y:S01]  /*12a0*/  LOP3.LUT R26, R17, 0xff, RZ, 0xc0, !PT ;  /* 0x000000ff111a7812 */ /* 0x000fe200078ec0ff */
[-CC-:B------:R-:W-:Y:S01]  /*12b0*/  IMAD R21, R29, R3.reuse, R2.reuse ;  /* 0x000000031d157224 */ /* 0x180fe200078e0202 */
[----:B------:R-:W-:Y:S01]  /*12c0*/  LOP3.LUT R28, R28, 0xff, RZ, 0xc0, !PT ;  /* 0x000000ff1c1c7812 */ /* 0x000fe200078ec0ff */
[-C--:B------:R-:W-:Y:S01]  /*12d0*/  IMAD R31, R31, R3.reuse, R2 ;  /* 0x000000031f1f7224 */ /* 0x080fe200078e0202 */
[----:B------:R-:W-:Y:S01]  /*12e0*/  IADD3 R35, R26, -0x80, RZ ;  /* 0xffffff801a237810 */ /* 0x000fe20007ffe0ff */
[----:B------:R-:W-:Y:S01]  /*12f0*/  HFMA2.MMA R26, R37, R8, -RZ ;  /* 0x00000008251a7235 */ /* 0x000fe200001000ff */
[----:B------:R-:W-:Y:S01]  /*1300*/  IMAD.WIDE R20, R21, 0x2, R18 ;  /* 0x0000000215147825 */ /* 0x000fe200078e0212 */
[----:B------:R-:W-:Y:S01]  /*1310*/  PRMT R29, R22, 0x7610, R29 ;  /* 0x00007610161d7816 */ /* 0x000fe2000000001d */
[----:B------:R-:W2:Y:S01]  /*1320*/  LDS.U16 R32, [R16+0x20] ;  /* 0x0000200010207984 */ /* 0x000ea20000000400 */
[----:B-1----:R-:W-:Y:S01]  /*1330*/  PRMT R27, R27, 0x5410, R34 ;  /* 0x000054101b1b7816 */ /* 0x002fe20000000022 */
[----:B------:R-:W-:Y:S01]  /*1340*/  VIADD R34, R28, 0xffffff80 ;  /* 0xffffff801c227836 */ /* 0x000fe20000000000 */
[----:B------:R-:W-:Y:S01]  /*1350*/  PRMT R36, R22, 0x7632, R36 ;  /* 0x0000763216247816 */ /* 0x000fe20000000024 */
[----:B------:R-:W-:Y:S01]  /*1360*/  IMAD.WIDE R22, R23, 0x2, R18 ;  /* 0x0000000217167825 */ /* 0x000fe200078e0212 */
[----:B------:R1:W-:Y:S03]  /*1370*/  STG.E.U16 desc[UR4][R20.64], R29 ;  /* 0x0000001d14007986 */ /* 0x0003e6000c101504 */
[----:B------:R-:W-:Y:S01]  /*1380*/  I2F.F16 R34, R34 ;  /* 0x0000002200227306 */ /* 0x000fe20000200c00 */
[----:B------:R4:W-:Y:S01]  /*1390*/  STG.E.U16 desc[UR4][R22.64], R36 ;  /* 0x0000002416007986 */ /* 0x0009e2000c101504 */
[----:B---3--:R-:W-:-:S02]  /*13a0*/  IMAD R33, R33, R3, R2 ;  /* 0x0000000321217224 */ /* 0x008fc400078e0202 */
[----:B-----5:R-:W-:Y:S01]  /*13b0*/  IMAD R25, R25, R3, R2 ;  /* 0x0000000319197224 */ /* 0x020fe200078e0202 */
[----:B------:R-:W-:Y:S01]  /*13c0*/  PRMT R37, R26, 0x7632, R37 ;  /* 0x000076321a257816 */ /* 0x000fe20000000025 */
[----:B------:R-:W3:Y:S01]  /*13d0*/  LDS.U16 R28, [R16+0x22] ;  /* 0x00002200101c7984 */ /* 0x000ee20000000400 */
[----:B-1----:R-:W-:-:S03]  /*13e0*/  IMAD.WIDE R20, R31, 0x2, R18 ;  /* 0x000000021f147825 */ /* 0x002fc600078e0212 */
[----:B------:R-:W1:Y:S01]  /*13f0*/  LDS.U16 R29, [R16+0x24] ;  /* 0x00002400101d7984 */ /* 0x000e620000000400 */
[----:B------:R-:W5:Y:S01]  /*1400*/  I2F.F16 R31, R35 ;  /* 0x00000023001f7306 */ /* 0x000f620000200c00 */
[----:B----4-:R-:W-:Y:S01]  /*1410*/  PRMT R36, R26, 0x7610, R36 ;  /* 0x000076101a247816 */ /* 0x010fe20000000024 */
[----:B------:R-:W-:Y:S01]  /*1420*/  IMAD.WIDE R22, R33, 0x2, R18 ;  /* 0x0000000221167825 */ /* 0x000fe200078e0212 */
[----:B------:R-:W-:-:S03]  /*1430*/  SHF.R.U32.HI R33, RZ, 0x10, R17 ;  /* 0x00000010ff217819 */ /* 0x000fc60000011611 */
[----:B------:R4:W-:Y:S01]  /*1440*/  STG.E.U16 desc[UR4][R20.64], R36 ;  /* 0x0000002414007986 */ /* 0x0009e2000c101504 */
[----:B------:R-:W-:-:S03]  /*1450*/  LOP3.LUT R33, R33, 0xff, RZ, 0xc0, !PT ;  /* 0x000000ff21217812 */ /* 0x000fc600078ec0ff */
[----:B------:R0:W-:Y:S01]  /*1460*/  STG.E.U16 desc[UR4][R22.64], R37 ;  /* 0x0000002516007986 */ /* 0x0001e2000c101504 */
[----:B----4-:R-:W-:Y:S02]  /*1470*/  HMUL2 R21, R27, R8 ;  /* 0x000000081b157232 */ /* 0x010fe40000000000 */
[----:B------:R-:W-:Y:S01]  /*1480*/  IMAD.WIDE R26, R25, 0x2, R18 ;  /* 0x00000002191a7825 */ /* 0x000fe200078e0212 */
[----:B------:R-:W-:Y:S01]  /*1490*/  LEA.HI R17, R17, 0xffffff80, RZ, 0x8 ;  /* 0xffffff8011117811 */ /* 0x000fe200078f40ff */
[----:B------:R-:W-:Y:S04]  /*14a0*/  LDS.U16 R25, [R16+0x26] ;  /* 0x0000260010197984 */ /* 0x000fe80000000400 */
[----:B------:R5:W-:Y:S01]  /*14b0*/  STG.E.U16 desc[UR4][R26.64], R21 ;  /* 0x000000151a007986 */ /* 0x000be2000c101504 */
[----:B------:R-:W-:-:S02]  /*14c0*/  VIADD R36, R33, 0xffffff80 ;  /* 0xffffff8021247836 */ /* 0x000fc40000000000 */
[----:B0-----:R-:W-:Y:S01]  /*14d0*/  IMAD R23, R30, R3, R2 ;  /* 0x000000031e177224 */ /* 0x001fe200078e0202 */
[----:B------:R-:W-:Y:S02]  /*14e0*/  SHF.R.U32.HI R30, RZ, 0x8, R12 ;  /* 0x00000008ff1e7819 */ /* 0x000fe4000001160c */
[----:B-----5:R-:W-:Y:S02]  /*14f0*/  PRMT R27, R31, 0x5410, R34 ;  /* 0x000054101f1b7816 */ /* 0x020fe40000000022 */
[----:B------:R-:W0:Y:S01]  /*1500*/  LDS.U16 R31, [R16+0x28] ;  /* 0x00002800101f7984 */ /* 0x000e220000000400 */
[----:B------:R-:W-:Y:S01]  /*1510*/  I2F.F16 R17, R17 ;  /* 0x0000001100117306 */ /* 0x000fe20000200c00 */
[----:B------:R-:W-:-:S07]  /*1520*/  LOP3.LUT R30, R30, 0xff, RZ, 0xc0, !PT ;  /* 0x000000ff1e1e7812 */ /* 0x000fce00078ec0ff */
[----:B------:R-:W4:Y:S01]  /*1530*/  I2F.F16 R36, R36 ;  /* 0x0000002400247306 */ /* 0x000f220000200c00 */
[----:B------:R-:W-:Y:S01]  /*1540*/  VIADD R35, R30, 0xffffff80 ;  /* 0xffffff801e237836 */ /* 0x000fe20000000000 */
[----:B------:R-:W-:Y:S01]  /*1550*/  PRMT R21, R21, 0x7632, R21 ;  /* 0x0000763215157816 */ /* 0x000fe20000000015 */
[----:B------:R-:W5:Y:S01]  /*1560*/  LDS.U16 R30, [R16+0x2a] ;  /* 0x00002a00101e7984 */ /* 0x000f620000000400 */
[----:B------:R-:W-:Y:S01]  /*1570*/  IMAD.WIDE R22, R23, 0x2, R18 ;  /* 0x0000000217167825 */ /* 0x000fe200078e0212 */
[----:B------:R-:W-:-:S04]  /*1580*/  LOP3.LUT R20, R12, 0xff, RZ, 0xc0, !PT ;  /* 0x000000ff0c147812 */ /* 0x000fc800078ec0ff */
[----:B------:R4:W-:Y:S01]  /*1590*/  STG.E.U16 desc[UR4][R22.64], R21 ;  /* 0x0000001516007986 */ /* 0x0009e2000c101504 */
[----:B--2---:R-:W-:Y:S01]  /*15a0*/  IMAD R33, R32, R3, R2 ;  /* 0x0000000320217224 */ /* 0x004fe200078e0202 */
[----:B------:R-:W-:Y:S02]  /*15b0*/  IADD3 R32, R20, -0x80, RZ ;  /* 0xffffff8014207810 */ /* 0x000fe40007ffe0ff */
[----:B------:R-:W-:Y:S01]  /*15c0*/  SHF.R.U32.HI R26, RZ, 0x10, R12 ;  /* 0x00000010ff1a7819 */ /* 0x000fe2000001160c */
[----:B------:R-:W-:Y:S01]  /*15d0*/  HFMA2.MMA R34, R27, R8, -RZ ;  /* 0x000000081b227235 */ /* 0x000fe200001000ff */
[----:B----4-:R-:W-:Y:S02]  /*15e0*/  PRMT R23, R36, 0x5410, R17 ;  /* 0x0000541024177816 */ /* 0x010fe40000000011 */
[----:B------:R-:W2:Y:S01]  /*15f0*/  LDS.U16 R17, [R16+0x2c] ;  /* 0x00002c0010117984 */ /* 0x000ea20000000400 */
[----:B------:R-:W-:Y:S01]  /*1600*/  LOP3.LUT R22, R26, 0xff, RZ, 0xc0, !PT ;  /* 0x000000ff1a167812 */ /* 0x000fe200078ec0ff */
[----:B------:R-:W-:Y:S01]  /*1610*/  I2F.F16 R32, R32 ;  /* 0x0000002000207306 */ /* 0x000fe20000200c00 */
[----:B------:R-:W-:Y:S01]  /*1620*/  IMAD.WIDE R20, R33, 0x2, R18 ;  /* 0x0000000221147825 */ /* 0x000fe200078e0212 */
[----:B------:R-:W-:-:S03]  /*1630*/  LEA.HI R33, R12, 0xffffff80, RZ, 0x8 ;  /* 0xffffff800c217811 */ /* 0x000fc600078f40ff */
[----:B------:R-:W-:Y:S02]  /*1640*/  HMUL2 R12, R23, R8 ;  /* 0x00000008170c7232 */ /* 0x000fe40000000000 */
[----:B------:R-:W-:Y:S01]  /*1650*/  VIADD R22, R22, 0xffffff80 ;  /* 0xffffff8016167836 */ /* 0x000fe20000000000 */
[----:B------:R-:W4:Y:S01]  /*1660*/  I2F.F16 R35, R35 ;  /* 0x0000002300237306 */ /* 0x000f220000200c00 */
[-CC-:B---3--:R-:W-:Y:S01]  /*1670*/  IMAD R27, R28, R3.reuse, R2.reuse ;  /* 0x000000031c1b7224 */ /* 0x188fe200078e0202 */
[----:B------:R3:W-:Y:S01]  /*1680*/  STG.E.U16 desc[UR4][R20.64], R34 ;  /* 0x0000002214007986 */ /* 0x0007e2000c101504 */
[-C--:B-1----:R-:W-:Y:S01]  /*1690*/  IMAD R29, R29, R3.reuse, R2 ;  /* 0x000000031d1d7224 */ /* 0x082fe200078e0202 */
[----:B------:R-:W-:Y:S01]  /*16a0*/  PRMT R36, R34, 0x7632, R36 ;  /* 0x0000763222247816 */ /* 0x000fe20000000024 */
[----:B0-----:R-:W-:Y:S02]  /*16b0*/  IMAD R23, R31, R3, R2 ;  /* 0x000000031f177224 */ /* 0x001fe400078e0202 */
[----:B------:R-:W-:Y:S01]  /*16c0*/  IMAD.WIDE R26, R27, 0x2, R18 ;  /* 0x000000021b1a7825 */ /* 0x000fe200078e0212 */
[----:B------:R-:W-:Y:S01]  /*16d0*/  I2F.F16 R33, R33 ;  /* 0x0000002100217306 */ /* 0x000fe20000200c00 */
[----:B------:R-:W0:Y:S01]  /*16e0*/  LDS.U16 R31, [R16+0x2e] ;  /* 0x00002e00101f7984 */ /* 0x000e220000000400 */
[----:B------:R-:W-:Y:S01]  /*16f0*/  PRMT R37, R12, 0x7610, R37 ;  /* 0x000076100c257816 */ /* 0x000fe20000000025 */
[----:B------:R-:W-:-:S05]  /*1700*/  IMAD.WIDE R28, R29, 0x2, R18 ;  /* 0x000000021d1c7825 */ /* 0x000fca00078e0212 */
[----:B---3--:R1:W3:Y:S01]  /*1710*/  I2F.F16 R34, R22 ;  /* 0x0000001600227306 */ /* 0x0082e20000200c00 */
[----:B------:R-:W-:Y:S01]  /*1720*/  IMAD R21, R25, R3, R2 ;  /* 0x0000000319157224 */ /* 0x000fe200078e0202 */
[----:B------:R5:W-:Y:S01]  /*1730*/  STG.E.U16 desc[UR4][R26.64], R36 ;  /* 0x000000241a007986 */ /* 0x000be2000c101504 */
[----:B------:R-:W-:Y:S02]  /*1740*/  LOP3.LUT R25, R24, 0xff, RZ, 0xc0, !PT ;  /* 0x000000ff18197812 */ /* 0x000fe400078ec0ff */
[--C-:B------:R-:W-:Y:S01]  /*1750*/  IMAD.WIDE R20, R21, 0x2, R18.reuse ;  /* 0x0000000215147825 */ /* 0x100fe200078e0212 */
[----:B------:R2:W-:Y:S03]  /*1760*/  STG.E.U16 desc[UR4][R28.64], R37 ;  /* 0x000000251c007986 */ /* 0x0005e6000c101504 */
[----:B-1----:R-:W-:Y:S01]  /*1770*/  IMAD.WIDE R22, R23, 0x2, R18 ;  /* 0x0000000217167825 */ /* 0x002fe200078e0212 */
[----:B------:R-:W-:Y:S01]  /*1780*/  LDS.U16 R28, [R16+0x36] ;  /* 0x00003600101c7984 */ /* 0x000fe20000000400 */
[----:B-----5:R-:W-:-:S02]  /*1790*/  SHF.R.U32.HI R26, RZ, 0x8, R24 ;  /* 0x00000008ff1a7819 */ /* 0x020fc40000011618 */
[----:B----4-:R-:W-:Y:S02]  /*17a0*/  PRMT R27, R32, 0x5410, R35 ;  /* 0x00005410201b7816 */ /* 0x010fe40000000023 */
[----:B--2---:R-:W-:Y:S02]  /*17b0*/  PRMT R29, R12, 0x7632, R29 ;  /* 0x000076320c1d7816 */ /* 0x004fe4000000001d */
[----:B------:R-:W-:Y:S02]  /*17c0*/  LOP3.LUT R26, R26, 0xff, RZ, 0xc0, !PT ;  /* 0x000000ff1a1a7812 */ /* 0x000fe400078ec0ff */
[----:B------:R-:W-:Y:S01]  /*17d0*/  LEA.HI R32, R24, 0xffffff80, RZ, 0x8 ;  /* 0xffffff8018207811 */ /* 0x000fe200078f40ff */
[----:B------:R-:W-:Y:S01]  /*17e0*/  HFMA2.MMA R27, R27, R8, -RZ ;  /* 0x000000081b1b7235 */ /* 0x000fe200001000ff */
[----:B------:R3:W-:Y:S01]  /*17f0*/  STG.E.U16 desc[UR4][R20.64], R29 ;  /* 0x0000001d14007986 */ /* 0x0007e2000c101504 */
[----:B------:R-:W-:Y:S01]  /*1800*/  SHF.R.U32.HI R24, RZ, 0x10, R24 ;  /* 0x00000010ff187819 */ /* 0x000fe20000011618 */
[----:B------:R-:W-:-:S02]  /*1810*/  VIADD R26, R26, 0xffffff80 ;  /* 0xffffff801a1a7836 */ /* 0x000fc40000000000 */
[----:B------:R-:W-:Y:S01]  /*1820*/  IMAD R35, R30, R3, R2 ;  /* 0x000000031e237224 */ /* 0x000fe200078e0202 */
[----:B------:R-:W-:Y:S01]  /*1830*/  LOP3.LUT R24, R24, 0xff, RZ, 0xc0, !PT ;  /* 0x000000ff18187812 */ /* 0x000fe200078ec0ff */
[----:B------:R-:W-:Y:S01]  /*1840*/  LDS.U16 R30, [R16+0x32] ;  /* 0x00003200101e7984 */ /* 0x000fe20000000400 */
[----:B------:R1:W-:Y:S01]  /*1850*/  I2F.F16 R12, R32 ;  /* 0x00000020000c7306 */ /* 0x0003e20000200c00 */
[----:B---3--:R-:W-:Y:S02]  /*1860*/  PRMT R29, R34, 0x5410, R33 ;  /* 0x00005410221d7816 */ /* 0x008fe40000000021 */
[----:B------:R-:W-:Y:S02]  /*1870*/  IADD3 R33, R25, -0x80, RZ ;  /* 0xffffff8019217810 */ /* 0x000fe40007ffe0ff */
[----:B------:R-:W2:Y:S03]  /*1880*/  LDS.U16 R25, [R16+0x30] ;  /* 0x0000300010197984 */ /* 0x000ea60000000400 */
[----:B------:R3:W-:Y:S01]  /*1890*/  I2F.F16 R34, R26 ;  /* 0x0000001a00227306 */ /* 0x0007e20000200c00 */
[----:B-1----:R-:W1:Y:S01]  /*18a0*/  LDS.U16 R32, [R16+0x34] ;  /* 0x0000340010207984 */ /* 0x002e620000000400 */
[----:B------:R-:W-:Y:S01]  /*18b0*/  VIADD R37, R24, 0xffffff80 ;  /* 0xffffff8018257836 */ /* 0x000fe20000000000 */
[----:B------:R-:W-:Y:S01]  /*18c0*/  PRMT R36, R27, 0x7632, R36 ;  /* 0x000076321b247816 */ /* 0x000fe20000000024 */
[----:B------:R-:W-:Y:S01]  /*18d0*/  IMAD.WIDE R20, R35, 0x2, R18 ;  /* 0x0000000223147825 */ /* 0x000fe200078e0212 */
[----:B---3--:R-:W-:Y:S01]  /*18e0*/  SHF.R.U32.HI R26, RZ, 0x8, R13 ;  /* 0x00000008ff1a7819 */ /* 0x008fe2000001160d */
[----:B------:R3:W-:Y:S01]  /*18f0*/  STG.E.U16 desc[UR4][R22.64], R27 ;  /* 0x0000001b16007986 */ /* 0x0007e2000c101504 */
[----:B------:R-:W-:Y:S01]  /*1900*/  LOP3.LUT R24, R13, 0xff, RZ, 0xc0, !PT ;  /* 0x000000ff0d187812 */ /* 0x000fe200078ec0ff */
[----:B------:R-:W4:Y:S02]  /*1910*/  I2F.F16 R33, R33 ;  /* 0x0000002100217306 */ /* 0x000f240000200c00 */
[----:B------:R5:W-:Y:S01]  /*1920*/  STG.E.U16 desc[UR4][R20.64], R36 ;  /* 0x0000002414007986 */ /* 0x000be2000c101504 */
[----:B------:R-:W-:-:S03]  /*1930*/  IADD3 R35, R24, -0x80, RZ ;  /* 0xffffff8018237810 */ /* 0x000fc60007ffe0ff */
[----:B------:R-:W-:Y:S01]  /*1940*/  LDS.U16 R24, [R16+0x3a] ;  /* 0x00003a0010187984 */ /* 0x000fe20000000400 */
[----:B---3--:R-:W-:Y:S01]  /*1950*/  IMAD R23, R17, R3, R2 ;  /* 0x0000000311177224 */ /* 0x008fe200078e0202 */
[----:B------:R-:W-:Y:S01]  /*1960*/  LOP3.LUT R27, R26, 0xff, RZ, 0xc0, !PT ;  /* 0x000000ff1a1b7812 */ /* 0x000fe200078ec0ff */
[----:B------:R-:W-:Y:S01]  /*1970*/  HMUL2 R17, R29, R8 ;  /* 0x000000081d117232 */ /* 0x000fe20000000000 */
[----:B------:R-:W3:Y:S01]  /*1980*/  LDS.U16 R26, [R16+0x38] ;  /* 0x00003800101a7984 */ /* 0x000ee20000000400 */
[----:B------:R-:W-:-:S03]  /*1990*/  IMAD.WIDE R22, R23, 0x2, R18 ;  /* 0x0000000217167825 */ /* 0x000fc600078e0212 */
[----:B------:R-:W-:Y:S01]  /*19a0*/  LDS.U16 R29, [R16+0x3e] ;  /* 0x00003e00101d7984 */ /* 0x000fe20000000400 */
[----:B-----5:R-:W-:-:S03]  /*19b0*/  VIADD R20, R27, 0xffffff80 ;  /* 0xffffff801b147836 */ /* 0x020fc60000000000 */
[----:B------:R-:W5:Y:S04]  /*19c0*/  LDS.U16 R27, [R16+0x3c] ;  /* 0x00003c00101b7984 */ /* 0x000f680000000400 */
[----:B------:R0:W-:Y:S01]  /*19d0*/  STG.E.U16 desc[UR4][R22.64], R17 ;  /* 0x0000001116007986 */ /* 0x0001e2000c101504 */
[----:B------:R-:W-:Y:S01]  /*19e0*/  I2F.F16 R35, R35 ;  /* 0x0000002300237306 */ /* 0x000fe20000200c00 */
[----:B----4-:R-:W-:Y:S02]  /*19f0*/  PRMT R21, R33, 0x5410, R34 ;  /* 0x0000541021157816 */ /* 0x010fe40000000022 */
[----:B0-----:R-:W-:Y:S01]  /*1a00*/  SHF.R.U32.HI R22, RZ, 0x10, R13 ;  /* 0x00000010ff167819 */ /* 0x001fe2000001160d */
[----:B------:R-:W-:-:S03]  /*1a10*/  IMAD R23, R31, R3, R2 ;  /* 0x000000031f177224 */ /* 0x000fc600078e0202 */
[----:B------:R-:W-:Y:S01]  /*1a20*/  LOP3.LUT R22, R22, 0xff, RZ, 0xc0, !PT ;  /* 0x000000ff16167812 */ /* 0x000fe200078ec0ff */
[----:B------:R-:W0:Y:S01]  /*1a30*/  I2F.F16 R20, R20 ;  /* 0x0000001400147306 */ /* 0x000e220000200c00 */
[----:B------:R-:W-:Y:S02]  /*1a40*/  LEA.HI R33, R13, 0xffffff80, RZ, 0x8 ;  /* 0xffffff800d217811 */ /* 0x000fe400078f40ff */
[----:B------:R-:W-:Y:S01]  /*1a50*/  PRMT R36, R17, 0x7632, R36 ;  /* 0x0000763211247816 */ /* 0x000fe20000000024 */
[----:B------:R-:W-:Y:S02]  /*1a60*/  VIADD R34, R22, 0xffffff80 ;  /* 0xffffff8016227836 */ /* 0x000fe40000000000 */
[----:B------:R-:W-:Y:S02]  /*1a70*/  IMAD.WIDE R22, R23, 0x2, R18 ;  /* 0x0000000217167825 */ /* 0x000fe400078e0212 */
[----:B------:R-:W4:Y:S03]  /*1a80*/  I2F.F16 R37, R37 ;  /* 0x0000002500257306 */ /* 0x000f260000200c00 */
[----:B------:R1:W-:Y:S05]  /*1a90*/  STG.E.U16 desc[UR4][R22.64], R36 ;  /* 0x0000002416007986 */ /* 0x0003ea000c101504 */
[----:B------:R-:W-:Y:S01]  /*1aa0*/  I2F.F16 R33, R33 ;  /* 0x0000002100217306 */ /* 0x000fe20000200c00 */
[----:B--2---:R-:W-:Y:S01]  /*1ab0*/  IMAD R13, R25, R3, R2 ;  /* 0x00000003190d7224 */ /* 0x004fe200078e0202 */
[----:B-1----:R-:W-:-:S06]  /*1ac0*/  HFMA2.MMA R23, R21, R8, -RZ ;  /* 0x0000000815177235 */ /* 0x002fcc00001000ff */
[----:B------:R-:W1:Y:S01]  /*1ad0*/  I2F.F16 R34, R34 ;  /* 0x0000002200227306 */ /* 0x000e620000200c00 */
[----:B0-----:R-:W-:Y:S01]  /*1ae0*/  PRMT R31, R35, 0x5410, R20 ;  /* 0x00005410231f7816 */ /* 0x001fe20000000014 */
[-C--:B------:R-:W-:Y:S01]  /*1af0*/  IMAD R17, R30, R3.reuse, R2 ;  /* 0x000000031e117224 */ /* 0x080fe200078e0202 */
[----:B----4-:R-:W-:Y:S01]  /*1b00*/  PRMT R37, R37, 0x5410, R12 ;  /* 0x0000541025257816 */ /* 0x010fe2000000000c */
[----:B------:R-:W-:Y:S02]  /*1b10*/  IMAD R35, R32, R3, R2 ;  /* 0x0000000320237224 */ /* 0x000fe400078e0202 */
[----:B------:R-:W-:Y:S01]  /*1b20*/  IMAD.WIDE R12, R13, 0x2, R18 ;  /* 0x000000020d0c7825 */ /* 0x000fe200078e0212 */
[----:B------:R-:W-:-:S03]  /*1b30*/  PRMT R32, R23, 0x7610, R32 ;  /* 0x0000761017207816 */ /* 0x000fc60000000020 */
[----:B------:R-:W-:Y:S01]  /*1b40*/  IMAD.WIDE R16, R17, 0x2, R18 ;  /* 0x0000000211107825 */ /* 0x000fe200078e0212 */
[----:B------:R-:W-:Y:S01]  /*1b50*/  PRMT R23, R23, 0x7632, R23 ;  /* 0x0000763217177816 */ /* 0x000fe20000000017 */
[----:B------:R-:W-:Y:S02]  /*1b60*/  HFMA2.MMA R31, R31, R8, -RZ ;  /* 0x000000081f1f7235 */ /* 0x000fe400001000ff */
[----:B------:R-:W-:Y:S01]  /*1b70*/  HMUL2 R25, R37, R8 ;  /* 0x0000000825197232 */ /* 0x000fe20000000000 */
[----:B------:R-:W-:Y:S01]  /*1b80*/  STG.E.U16 desc[UR4][R12.64], R32 ;  /* 0x000000200c007986 */ /* 0x000fe2000c101504 */
[----:B-1----:R-:W-:Y:S01]  /*1b90*/  PRMT R33, R34, 0x5410, R33 ;  /* 0x0000541022217816 */ /* 0x002fe20000000021 */
[----:B------:R-:W-:Y:S02]  /*1ba0*/  IMAD.WIDE R20, R35, 0x2, R18 ;  /* 0x0000000223147825 */ /* 0x000fe400078e0212 */
[----:B------:R0:W-:Y:S02]  /*1bb0*/  STG.E.U16 desc[UR4][R16.64], R23 ;  /* 0x0000001710007986 */ /* 0x0001e4000c101504 */
[----:B---3--:R-:W-:-:S02]  /*1bc0*/  IMAD R35, R26, R3, R2 ;  /* 0x000000031a237224 */ /* 0x008fc400078e0202 */
[----:B------:R-:W-:Y:S02]  /*1bd0*/  HMUL2 R33, R33, R8 ;  /* 0x0000000821217232 */ /* 0x000fe40000000000 */
[-CC-:B------:R-:W-:Y:S02]  /*1be0*/  IMAD R37, R24, R3.reuse, R2.reuse ;  /* 0x0000000318257224 */ /* 0x180fe400078e0202 */
[-CC-:B-----5:R-:W-:Y:S02]  /*1bf0*/  IMAD R24, R27, R3.reuse, R2.reuse ;  /* 0x000000031b187224 */ /* 0x1a0fe400078e0202 */
[-CC-:B------:R-:W-:Y:S02]  /*1c00*/  IMAD R30, R29, R3.reuse, R2.reuse ;  /* 0x000000031d1e7224 */ /* 0x180fe400078e0202 */
[----:B0-----:R-:W-:Y:S01]  /*1c10*/  IMAD R23, R28, R3, R2 ;  /* 0x000000031c177224 */ /* 0x001fe200078e0202 */
[----:B------:R-:W-:Y:S01]  /*1c20*/  PRMT R16, R25, 0x7632, R16 ;  /* 0x0000763219107816 */ /* 0x000fe20000000010 */
[----:B------:R-:W-:Y:S01]  /*1c30*/  IMAD.WIDE R28, R35, 0x2, R18 ;  /* 0x00000002231c7825 */ /* 0x000fe200078e0212 */
[----:B------:R-:W-:-:S03]  /*1c40*/  PRMT R17, R31, 0x7632, R17 ;  /* 0x000076321f117816 */ /* 0x000fc60000000011 */
[--C-:B------:R-:W-:Y:S01]  /*1c50*/  IMAD.WIDE R22, R23, 0x2, R18.reuse ;  /* 0x0000000217167825 */ /* 0x100fe200078e0212 */
[----:B------:R0:W-:Y:S03]  /*1c60*/  STG.E.U16 desc[UR4][R20.64], R25 ;  /* 0x0000001914007986 */ /* 0x0001e6000c101504 */
[--C-:B------:R-:W-:Y:S01]  /*1c70*/  IMAD.WIDE R26, R37, 0x2, R18.reuse ;  /* 0x00000002251a7825 */ /* 0x100fe200078e0212 */
[----:B------:R1:W-:Y:S03]  /*1c80*/  STG.E.U16 desc[UR4][R22.64], R16 ;  /* 0x0000001016007986 */ /* 0x0003e6000c101504 */
[--C-:B------:R-:W-:Y:S01]  /*1c90*/  IMAD.WIDE R12, R24, 0x2, R18.reuse ;  /* 0x00000002180c7825 */ /* 0x100fe200078e0212 */
[----:B------:R1:W-:Y:S03]  /*1ca0*/  STG.E.U16 desc[UR4][R28.64], R31 ;  /* 0x0000001f1c007986 */ /* 0x0003e6000c101504 */
[----:B------:R-:W-:Y:S01]  /*1cb0*/  IMAD.WIDE R18, R30, 0x2, R18 ;  /* 0x000000021e127825 */ /* 0x000fe200078e0212 */
[----:B0-----:R-:W-:Y:S01]  /*1cc0*/  PRMT R20, R33, 0x7632, R20 ;  /* 0x0000763221147816 */ /* 0x001fe20000000014 */
[----:B------:R1:W-:Y:S04]  /*1cd0*/  STG.E.U16 desc[UR4][R26.64], R17 ;  /* 0x000000111a007986 */ /* 0x0003e8000c101504 */
[----:B------:R1:W-:Y:S04]  /*1ce0*/  STG.E.U16 desc[UR4][R12.64], R33 ;  /* 0x000000210c007986 */ /* 0x0003e8000c101504 */
[----:B------:R1:W-:Y:S01]  /*1cf0*/  STG.E.U16 desc[UR4][R18.64], R20 ;  /* 0x0000001412007986 */ /* 0x0003e2000c101504 */
[----:B------:R-:W-:Y:S01]  /*1d00*/  IADD3 R9, R9, 0x20, RZ ;  /* 0x0000002009097810 */ /* 0x000fe20007ffe0ff */
[----:B------:R-:W-:Y:S06]  /*1d10*/  BRA `(.L_x_11) ;  /* 0x0000000c00f47947 */ /* 0x000fec0003800000 */
.L_x_10:
[----:B------:R-:W0:Y:S01]  /*1d20*/  LDC R3, c[0x0][0x23c] ;  /* 0x00008f00ff037b82 */ /* 0x000e220000000800 */
[----:B------:R-:W2:Y:S01]  /*1d30*/  LDG.E.CONSTANT R22, desc[UR4][R14.64] ;  /* 0x000000040e167981 */ /* 0x000ea2000c1e9900 */
[CC--:B0-----:R-:W-:Y:S02]  /*1d40*/  LEA R12, P2, R3.reuse, R14.reuse, 0x2 ;  /* 0x0000000e030c7211 */ /* 0x0c1fe400078410ff */
[C---:B------:R-:W-:Y:S02]  /*1d50*/  LEA R20, P1, R3.reuse, R14, 0x3 ;  /* 0x0000000e03147211 */ /* 0x040fe400078218ff */
[CCC-:B------:R-:W-:Y:S02]  /*1d60*/  LEA.HI.X R13, R3.reuse, R15.reuse, R10.reuse, 0x2, P2 ;  /* 0x0000000f030d7211 */ /* 0x1c0fe400010f140a */
[----:B------:R-:W-:-:S03]  /*1d70*/  LEA.HI.X R21, R3, R15, R10, 0x3, P1 ;  /* 0x0000000f03157211 */ /* 0x000fc600008f1c0a */
[----:B------:R0:W3:Y:S01]  /*1d80*/  LDG.E.CONSTANT R25, desc[UR4][R12.64] ;  /* 0x000000040c197981 */ /* 0x0000e2000c1e9900 */
[----:B------:R-:W-:-:S03]  /*1d90*/  LEA R34, P1, R3, R20, 0x2 ;  /* 0x0000001403227211 */ /* 0x000fc600078210ff */
[----:B------:R-:W4:Y:S01]  /*1da0*/  LDG.E.CONSTANT R32, desc[UR4][R20.64] ;  /* 0x0000000414207981 */ /* 0x000f22000c1e9900 */
[C---:B------:R-:W-:Y:S02]  /*1db0*/  LEA.HI.X R35, R3.reuse, R21, R10, 0x2, P1 ;  /* 0x0000001503237211 */ /* 0x040fe400008f140a */
[----:B------:R-:W-:-:S03]  /*1dc0*/  LEA R16, P1, R3, R20, 0x3 ;  /* 0x0000001403107211 */ /* 0x000fc600078218ff */
[----:B------:R-:W5:Y:S01]  /*1dd0*/  LDG.E.CONSTANT R23, desc[UR4][R34.64] ;  /* 0x0000000422177981 */ /* 0x000f62000c1e9900 */
[----:B------:R-:W-:-:S05]  /*1de0*/  LEA.HI.X R17, R3, R21, R10, 0x3, P1 ;  /* 0x0000001503117211 */ /* 0x000fca00008f1c0a */
[----:B------:R-:W5:Y:S01]  /*1df0*/  LDG.E.CONSTANT R30, desc[UR4][R16.64] ;  /* 0x00000004101e7981 */ /* 0x000f62000c1e9900 */
[----:B------:R-:W-:-:S04]  /*1e00*/  LEA R18, P1, R3, R16, 0x2 ;  /* 0x0000001003127211 */ /* 0x000fc800078210ff */
[----:B------:R-:W-:-:S05]  /*1e10*/  LEA.HI.X R19, R3, R17, R10, 0x2, P1 ;  /* 0x0000001103137211 */ /* 0x000fca00008f140a */
[----:B------:R1:W5:Y:S01]  /*1e20*/  LDG.E.CONSTANT R24, desc[UR4][R18.64] ;  /* 0x0000000412187981 */ /* 0x000362000c1e9900 */
[----:B0-----:R-:W-:-:S04]  /*1e30*/  LEA R12, P1, R3, R16, 0x3 ;  /* 0x00000010030c7211 */ /* 0x001fc800078218ff */
[----:B------:R-:W-:-:S05]  /*1e40*/  LEA.HI.X R13, R3, R17, R10, 0x3, P1 ;  /* 0x00000011030d7211 */ /* 0x000fca00008f1c0a */
[----:B------:R0:W5:Y:S01]  /*1e50*/  LDG.E.CONSTANT R28, desc[UR4][R12.64] ;  /* 0x000000040c1c7981 */ /* 0x000162000c1e9900 */
[C---:B------:R-:W-:Y:S01]  /*1e60*/  LEA R26, P1, R3.reuse, R12, 0x2 ;  /* 0x0000000c031a7211 */ /* 0x040fe200078210ff */
[----:B-1----:R-:W1:Y:S03]  /*1e70*/  LDC.64 R18, c[0x0][0x248] ;  /* 0x00009200ff127b82 */ /* 0x002e660000000a00 */
[----:B------:R-:W-:-:S05]  /*1e80*/  LEA.HI.X R27, R3, R13, R10, 0x2, P1 ;  /* 0x0000000d031b7211 */ /* 0x000fca00008f140a */
[----:B------:R3:W5:Y:S01]  /*1e90*/  LDG.E.CONSTANT R26, desc[UR4][R26.64] ;  /* 0x000000041a1a7981 */ /* 0x000762000c1e9900 */
[--C-:B--2---:R-:W-:Y:S02]  /*1ea0*/  SHF.R.U32.HI R16, RZ, 0x8, R22.reuse ;  /* 0x00000008ff107819 */ /* 0x104fe40000011616 */
[----:B------:R-:W-:Y:S02]  /*1eb0*/  LOP3.LUT R20, R22, 0xff, RZ, 0xc0, !PT ;  /* 0x000000ff16147812 */ /* 0x000fe400078ec0ff */
[----:B------:R-:W-:Y:S02]  /*1ec0*/  LOP3.LUT R16, R16, 0xff, RZ, 0xc0, !PT ;  /* 0x000000ff10107812 */ /* 0x000fe400078ec0ff */
[----:B0-----:R-:W-:Y:S01]  /*1ed0*/  SHF.R.U32.HI R12, RZ, 0x10, R22 ;  /* 0x00000010ff0c7819 */ /* 0x001fe20000011616 */
[----:B------:R-:W-:Y:S01]  /*1ee0*/  VIADD R20, R20, 0xffffff80 ;  /* 0xffffff8014147836 */ /* 0x000fe20000000000 */
[----:B------:R-:W-:Y:S01]  /*1ef0*/  LEA.HI R21, R22, 0xffffff80, RZ, 0x8 ;  /* 0xffffff8016157811 */ /* 0x000fe200078f40ff */
[----:B------:R-:W-:Y:S01]  /*1f00*/  VIADD R16, R16, 0xffffff80 ;  /* 0xffffff8010107836 */ /* 0x000fe20000000000 */
[----:B------:R-:W-:-:S02]  /*1f10*/  LOP3.LUT R13, R12, 0xff, RZ, 0xc0, !PT ;  /* 0x000000ff0c0d7812 */ /* 0x000fc400078ec0ff */
[----:B------:R3:W-:Y:S02]  /*1f20*/  I2F.F16 R12, R21 ;  /* 0x00000015000c7306 */ /* 0x0007e40000200c00 */
[----:B------:R-:W-:-:S06]  /*1f30*/  IADD3 R13, R13, -0x80, RZ ;  /* 0xffffff800d0d7810 */ /* 0x000fcc0007ffe0ff */
[----:B------:R-:W-:Y:S08]  /*1f40*/  I2F.F16 R20, R20 ;  /* 0x0000001400147306 */ /* 0x000ff00000200c00 */
[----:B------:R-:W0:Y:S01]  /*1f50*/  I2F.F16 R17, R16 ;  /* 0x0000001000117306 */ /* 0x000e220000200c00 */
[----:B---3--:R-:W-:Y:S02]  /*1f60*/  SHF.R.U32.HI R21, RZ, 0x8, R25 ;  /* 0x00000008ff157819 */ /* 0x008fe40000011619 */
[----:B------:R-:W-:-:S05]  /*1f70*/  LEA.HI R27, R25, 0xffffff80, RZ, 0x8 ;  /* 0xffffff80191b7811 */ /* 0x000fca00078f40ff */
[----:B------:R-:W2:Y:S01]  /*1f80*/  I2F.F16 R13, R13 ;  /* 0x0000000d000d7306 */ /* 0x000ea20000200c00 */
[----:B------:R-:W-:Y:S02]  /*1f90*/  LOP3.LUT R31, R21, 0xff, RZ, 0xc0, !PT ;  /* 0x000000ff151f7812 */ /* 0x000fe400078ec0ff */
[----:B----4-:R-:W-:-:S03]  /*1fa0*/  LEA.HI R22, R32, 0xffffff80, RZ, 0x8 ;  /* 0xffffff8020167811 */ /* 0x010fc600078f40ff */
[----:B------:R-:W-:Y:S01]  /*1fb0*/  VIADD R34, R31, 0xffffff80 ;  /* 0xffffff801f227836 */ /* 0x000fe20000000000 */
[----:B0-----:R-:W-:Y:S01]  /*1fc0*/  PRMT R29, R20, 0x5410, R17 ;  /* 0x00005410141d7816 */ /* 0x001fe20000000011 */
[----:B------:R-:W-:Y:S01]  /*1fd0*/  IMAD R17, R9, R3, R2 ;  /* 0x0000000309117224 */ /* 0x000fe200078e0202 */
[----:B------:R-:W-:Y:S01]  /*1fe0*/  LOP3.LUT R20, R25, 0xff, RZ, 0xc0, !PT ;  /* 0x000000ff19147812 */ /* 0x000fe200078ec0ff */
[----:B------:R-:W-:Y:S01]  /*1ff0*/  I2F.F16 R27, R27 ;  /* 0x0000001b001b7306 */ /* 0x000fe20000200c00 */
[----:B------:R-:W-:Y:S01]  /*2000*/  SHF.R.U32.HI R25, RZ, 0x10, R25 ;  /* 0x00000010ff197819 */ /* 0x000fe20000011619 */
[----:B-1----:R-:W-:Y:S01]  /*2010*/  IMAD.WIDE R16, R17, 0x2, R18 ;  /* 0x0000000211107825 */ /* 0x002fe200078e0212 */
[----:B------:R-:W-:Y:S01]  /*2020*/  HFMA2.MMA R29, R29, R8, -RZ ;  /* 0x000000081d1d7235 */ /* 0x000fe200001000ff */
[----:B-----5:R-:W-:Y:S02]  /*2030*/  LEA.HI R37, R30, 0xffffff80, RZ, 0x8 ;  /* 0xffffff801e257811 */ /* 0x020fe400078f40ff */
[----:B------:R-:W-:Y:S01]  /*2040*/  VIADD R33, R20, 0xffffff80 ;  /* 0xffffff8014217836 */ /* 0x000fe20000000000 */
[----:B--2---:R-:W-:Y:S01]  /*2050*/  PRMT R13, R13, 0x5410, R12 ;  /* 0x000054100d0d7816 */ /* 0x004fe2000000000c */
[----:B------:R-:W-:Y:S01]  /*2060*/  I2F.F16 R34, R34 ;  /* 0x0000002200227306 */ /* 0x000fe20000200c00 */
[----:B------:R-:W-:-:S04]  /*2070*/  IMAD.WIDE R20, R3, 0x2, R16 ;  /* 0x0000000203147825 */ /* 0x000fc800078e0210 */
[----:B------:R-:W-:Y:S01]  /*2080*/  HMUL2 R31, R13, R8 ;  /* 0x000000080d1f7232 */ /* 0x000fe20000000000 */
[----:B------:R-:W-:Y:S01]  /*2090*/  PRMT R35, R29, 0x7610, R35 ;  /* 0x000076101d237816 */ /* 0x000fe20000000023 */
[----:B------:R-:W-:Y:S01]  /*20a0*/  IMAD.WIDE R12, R3, 0x2, R20 ;  /* 0x00000002030c7825 */ /* 0x000fe200078e0214 */
[----:B------:R-:W0:Y:S03]  /*20b0*/  I2F.F16 R33, R33 ;  /* 0x0000002100217306 */ /* 0x000e260000200c00 */
[----:B------:R1:W-:Y:S05]  /*20c0*/  STG.E.U16 desc[UR4][R16.64], R35 ;  /* 0x0000002310007986 */ /* 0x0003ea000c101504 */
[----:B------:R-:W-:Y:S01]  /*20d0*/  I2F.F16 R22, R22 ;  /* 0x0000001600167306 */ /* 0x000fe20000200c00 */
[----:B-1----:R-:W-:-:S02]  /*20e0*/  PRMT R17, R29, 0x7632, R17 ;  /* 0x000076321d117816 */ /* 0x002fc40000000011 */
[----:B------:R-:W-:Y:S02]  /*20f0*/  LOP3.LUT R35, R25, 0xff, RZ, 0xc0, !PT ;  /* 0x000000ff19237812 */ /* 0x000fe400078ec0ff */
[----:B0-----:R-:W-:Y:S01]  /*2100*/  PRMT R33, R33, 0x5410, R34 ;  /* 0x0000541021217816 */ /* 0x001fe20000000022 */
[----:B------:R0:W-:Y:S01]  /*2110*/  STG.E.U16 desc[UR4][R20.64], R17 ;  /* 0x0000001114007986 */ /* 0x0001e2000c101504 */
[----:B------:R-:W-:Y:S01]  /*2120*/  LOP3.LUT R29, R32, 0xff, RZ, 0xc0, !PT ;  /* 0x000000ff201d7812 */ /* 0x000fe200078ec0ff */
[----:B------:R-:W-:Y:S01]  /*2130*/  VIADD R36, R35, 0xffffff80 ;  /* 0xffffff8023247836 */ /* 0x000fe20000000000 */
[----:B------:R-:W-:Y:S02]  /*2140*/  LEA.HI R25, R23, 0xffffff80, RZ, 0x8 ;  /* 0xffffff8017197811 */ /* 0x000fe400078f40ff */
[----:B------:R-:W-:Y:S01]  /*2150*/  HFMA2.MMA R33, R33, R8, -RZ ;  /* 0x0000000821217235 */ /* 0x000fe200001000ff */
[----:B------:R-:W1:Y:S01]  /*2160*/  I2F.F16 R34, R36 ;  /* 0x0000002400227306 */ /* 0x000e620000200c00 */
[----:B------:R-:W-:-:S02]  /*2170*/  IADD3 R29, R29, -0x80, RZ ;  /* 0xffffff801d1d7810 */ /* 0x000fc40007ffe0ff */
[----:B0-----:R-:W-:Y:S01]  /*2180*/  PRMT R21, R31, 0x7610, R21 ;  /* 0x000076101f157816 */ /* 0x001fe20000000015 */
[----:B------:R-:W-:Y:S01]  /*2190*/  IMAD.WIDE R16, R3, 0x2, R12 ;  /* 0x0000000203107825 */ /* 0x000fe200078e020c */
[----:B------:R-:W-:-:S03]  /*21a0*/  SHF.R.U32.HI R20, RZ, 0x8, R32 ;  /* 0x00000008ff147819 */ /* 0x000fc60000011620 */
[----:B------:R-:W-:Y:S01]  /*21b0*/  I2F.F16 R29, R29 ;  /* 0x0000001d001d7306 */ /* 0x000fe20000200c00 */
[----:B------:R-:W-:Y:S01]  /*21c0*/  SHF.R.U32.HI R32, RZ, 0x10, R32 ;  /* 0x00000010ff207819 */ /* 0x000fe20000011620 */
[----:B------:R0:W-:Y:S01]  /*21d0*/  STG.E.U16 desc[UR4][R12.64], R21 ;  /* 0x000000150c007986 */ /* 0x0001e2000c101504 */
[----:B------:R-:W-:Y:S02]  /*21e0*/  LOP3.LUT R35, R20, 0xff, RZ, 0xc0, !PT ;  /* 0x000000ff14237812 */ /* 0x000fe400078ec0ff */
[----:B------:R-:W-:-:S03]  /*21f0*/  LOP3.LUT R32, R32, 0xff, RZ, 0xc0, !PT ;  /* 0x000000ff20207812 */ /* 0x000fc600078ec0ff */
[----:B------:R-:W-:-:S04]  /*2200*/  VIADD R35, R35, 0xffffff80 ;  /* 0xffffff8023237836 */ /* 0x000fc80000000000 */
[----:B------:R-:W-:Y:S01]  /*2210*/  I2F.F16 R36, R35 ;  /* 0x0000002300247306 */ /* 0x000fe20000200c00 */
[----:B0-----:R-:W-:-:S05]  /*2220*/  PRMT R13, R31, 0x7632, R13 ;  /* 0x000076321f0d7816 */ /* 0x001fca000000000d */
[----:B------:R0:W-:Y:S02]  /*2230*/  STG.E.U16 desc[UR4][R16.64], R13 ;  /* 0x0000000d10007986 */ /* 0x0001e4000c101504 */
[----:B------:R-:W-:Y:S08]  /*2240*/  I2F.F16 R31, R25 ;  /* 0x00000019001f7306 */ /* 0x000ff00000200c00 */
[----:B------:R2:W-:Y:S01]  /*2250*/  I2F.F16 R25, R37 ;  /* 0x0000002500197306 */ /* 0x0005e20000200c00 */
[----:B0-----:R-:W-:Y:S01]  /*2260*/  IMAD.WIDE R12, R3, 0x2, R16 ;  /* 0x00000002030c7825 */ /* 0x001fe200078e0210 */
[----:B------:R-:W-:-:S04]  /*2270*/  PRMT R17, R33, 0x7632, R17 ;  /* 0x0000763221117816 */ /* 0x000fc80000000011 */
[----:B------:R1:W-:Y:S01]  /*2280*/  STG.E.U16 desc[UR4][R12.64], R33 ;  /* 0x000000210c007986 */ /* 0x0003e2000c101504 */
[----:B------:R-:W-:-:S05]  /*2290*/  IMAD.WIDE R20, R3, 0x2, R12 ;  /* 0x0000000203147825 */ /* 0x000fca00078e020c */
[----:B------:R0:W-:Y:S01]  /*22a0*/  STG.E.U16 desc[UR4][R20.64], R17 ;  /* 0x0000001114007986 */ /* 0x0001e2000c101504 */
[----:B-1----:R-:W-:Y:S02]  /*22b0*/  PRMT R13, R34, 0x5410, R27 ;  /* 0x00005410220d7816 */ /* 0x002fe4000000001b */
[----:B------:R-:W-:Y:S02]  /*22c0*/  LOP3.LUT R12, R23, 0xff, RZ, 0xc0, !PT ;  /* 0x000000ff170c7812 */ /* 0x000fe400078ec0ff */
[----:B------:R-:W-:Y:S01]  /*22d0*/  IADD3 R27, R32, -0x80, RZ ;  /* 0xffffff80201b7810 */ /* 0x000fe20007ffe0ff */
[----:B------:R-:W-:Y:S02]  /*22e0*/  HMUL2 R13, R13, R8 ;  /* 0x000000080d0d7232 */ /* 0x000fe40000000000 */
[----:B0-----:R-:W-:Y:S01]  /*22f0*/  IMAD.WIDE R16, R3, 0x2, R20 ;  /* 0x0000000203107825 */ /* 0x001fe200078e0214 */
[----:B------:R-:W-:Y:S02]  /*2300*/  SHF.R.U32.HI R21, RZ, 0x8, R23 ;  /* 0x00000008ff157819 */ /* 0x000fe40000011617 */
[----:B------:R-:W-:Y:S01]  /*2310*/  LOP3.LUT R33, R30, 0xff, RZ, 0xc0, !PT ;  /* 0x000000ff1e217812 */ /* 0x000fe200078ec0ff */
[----:B------:R-:W-:Y:S01]  /*2320*/  VIADD R32, R12, 0xffffff80 ;  /* 0xffffff800c207836 */ /* 0x000fe20000000000 */
[----:B--2---:R-:W-:Y:S01]  /*2330*/  PRMT R37, R13, 0x7610, R37 ;  /* 0x000076100d257816 */ /* 0x004fe20000000025 */
[----:B------:R-:W-:Y:S01]  /*2340*/  VIADD R20, R9, 0x8 ;  /* 0x0000000809147836 */ /* 0x000fe20000000000 */
[----:B------:R-:W-:Y:S01]  /*2350*/  PRMT R34, R13, 0x7632, R34 ;  /* 0x000076320d227816 */ /* 0x000fe20000000022 */
[----:B------:R-:W-:Y:S01]  /*2360*/  IMAD.WIDE R12, R3, 0x2, R16 ;  /* 0x00000002030c7825 */ /* 0x000fe200078e0210 */
[----:B------:R-:W0:Y:S01]  /*2370*/  I2F.F16 R27, R27 ;  /* 0x0000001b001b7306 */ /* 0x000e220000200c00 */
[----:B------:R-:W-:Y:S01]  /*2380*/  STG.E.U16 desc[UR4][R16.64], R37 ;  /* 0x0000002510007986 */ /* 0x000fe2000c101504 */
[----:B------:R-:W-:Y:S01]  /*2390*/  LOP3.LUT R21, R21, 0xff, RZ, 0xc0, !PT ;  /* 0x000000ff15157812 */ /* 0x000fe200078ec0ff */
[----:B------:R-:W-:Y:S01]  /*23a0*/  IMAD R35, R20, R3, R2 ;  /* 0x0000000314237224 */ /* 0x000fe200078e0202 */
[----:B------:R-:W-:Y:S01]  /*23b0*/  SHF.R.U32.HI R23, RZ, 0x10, R23 ;  /* 0x00000010ff177819 */ /* 0x000fe20000011617 */
[----:B------:R1:W-:Y:S03]  /*23c0*/  STG.E.U16 desc[UR4][R12.64], R34 ;  /* 0x000000220c007986 */ /* 0x0003e6000c101504 */
[----:B------:R-:W-:Y:S01]  /*23d0*/  I2F.F16 R32, R32 ;  /* 0x0000002000207306 */ /* 0x000fe20000200c00 */
[----:B------:R-:W-:-:S02]  /*23e0*/  LOP3.LUT R23, R23, 0xff, RZ, 0xc0, !PT ;  /* 0x000000ff17177812 */ /* 0x000fc400078ec0ff */
[----:B0-----:R-:W-:Y:S02]  /*23f0*/  PRMT R27, R27, 0x5410, R22 ;  /* 0x000054101b1b7816 */ /* 0x001fe40000000016 */
[----:B-1----:R-:W-:Y:S01]  /*2400*/  PRMT R13, R29, 0x5410, R36 ;  /* 0x000054101d0d7816 */ /* 0x002fe20000000024 */
[----:B------:R-:W-:Y:S01]  /*2410*/  VIADD R36, R23, 0xffffff80 ;  /* 0xffffff8017247836 */ /* 0x000fe20000000000 */
[----:B------:R-:W-:Y:S01]  /*2420*/  IADD3 R34, R33, -0x80, RZ ;  /* 0xffffff8021227810 */ /* 0x000fe20007ffe0ff */
[----:B------:R-:W-:Y:S01]  /*2430*/  VIADD R33, R21, 0xffffff80 ;  /* 0xffffff8015217836 */ /* 0x000fe20000000000 */
[----:B------:R-:W-:Y:S01]  /*2440*/  SHF.R.U32.HI R22, RZ, 0x8, R30 ;  /* 0x00000008ff167819 */ /* 0x000fe2000001161e */
[----:B------:R-:W-:Y:S01]  /*2450*/  IMAD.WIDE R20, R35, 0x2, R18 ;  /* 0x0000000223147825 */ /* 0x000fe200078e0212 */
[----:B------:R-:W-:Y:S01]  /*2460*/  HFMA2.MMA R13, R13, R8, -RZ ;  /* 0x000000080d0d7235 */ /* 0x000fe200001000ff */
[----:B------:R0:W-:Y:S02]  /*2470*/  I2F.F16 R29, R34 ;  /* 0x00000022001d7306 */ /* 0x0001e40000200c00 */
[----:B------:R-:W-:-:S04]  /*2480*/  IMAD.WIDE R16, R3, 0x2, R20 ;  /* 0x0000000203107825 */ /* 0x000fc800078e0214 */
[----:B------:R1:W-:Y:S02]  /*2490*/  STG.E.U16 desc[UR4][R20.64], R13 ;  /* 0x0000000d14007986 */ /* 0x0003e4000c101504 */
[----:B------:R-:W-:Y:S01]  /*24a0*/  I2F.F16 R33, R33 ;  /* 0x0000002100217306 */ /* 0x000fe20000200c00 */
[----:B------:R-:W-:Y:S02]  /*24b0*/  PRMT R35, R13, 0x7632, R35 ;  /* 0x000076320d237816 */ /* 0x000fe40000000023 */
[----:B0-----:R-:W-:-:S03]  /*24c0*/  LOP3.LUT R34, R22, 0xff, RZ, 0xc0, !PT ;  /* 0x000000ff16227812 */ /* 0x001fc600078ec0ff */
[----:B------:R0:W-:Y:S01]  /*24d0*/  STG.E.U16 desc[UR4][R16.64], R35 ;  /* 0x0000002310007986 */ /* 0x0001e2000c101504 */
[----:B------:R-:W-:Y:S01]  /*24e0*/  IADD3 R34, R34, -0x80, RZ ;  /* 0xffffff8022227810 */ /* 0x000fe20007ffe0ff */
[----:B------:R-:W2:Y:S01]  /*24f0*/  I2F.F16 R36, R36 ;  /* 0x0000002400247306 */ /* 0x000ea20000200c00 */
[----:B-1----:R-:W-:-:S04]  /*2500*/  IMAD.WIDE R12, R3, 0x2, R16 ;  /* 0x00000002030c7825 */ /* 0x002fc800078e0210 */
[----:B------:R-:W-:Y:S01]  /*2510*/  HMUL2 R21, R27, R8 ;  /* 0x000000081b157232 */ /* 0x000fe20000000000 */
[----:B------:R-:W-:-:S04]  /*2520*/  LEA.HI R27, R24, 0xffffff80, RZ, 0x8 ;  /* 0xffffff80181b7811 */ /* 0x000fc800078f40ff */
[----:B------:R1:W-:Y:S01]  /*2530*/  STG.E.U16 desc[UR4][R12.64], R21 ;  /* 0x000000150c007986 */ /* 0x0003e2000c101504 */
[----:B------:R-:W-:Y:S01]  /*2540*/  IMAD.WIDE R22, R3, 0x2, R12 ;  /* 0x0000000203167825 */ /* 0x000fe200078e020c */
[----:B0-----:R-:W-:Y:S01]  /*2550*/  SHF.R.U32.HI R16, RZ, 0x10, R30 ;  /* 0x00000010ff107819 */ /* 0x001fe2000001161e */
[----:B------:R-:W0:Y:S01]  /*2560*/  I2F.F16 R34, R34 ;  /* 0x0000002200227306 */ /* 0x000e220000200c00 */
[----:B------:R-:W-:Y:S02]  /*2570*/  PRMT R17, R21, 0x7632, R17 ;  /* 0x0000763215117816 */ /* 0x000fe40000000011 */
[----:B------:R-:W-:Y:S02]  /*2580*/  LEA.HI R30, R28, 0xffffff80, RZ, 0x8 ;  /* 0xffffff801c1e7811 */ /* 0x000fe400078f40ff */
[----:B--2---:R-:W-:Y:S01]  /*2590*/  PRMT R31, R36, 0x5410, R31 ;  /* 0x00005410241f7816 */ /* 0x004fe2000000001f */
[----:B------:R2:W-:Y:S02]  /*25a0*/  STG.E.U16 desc[UR4][R22.64], R17 ;  /* 0x0000001116007986 */ /* 0x0005e4000c101504 */
[----:B------:R-:W-:Y:S01]  /*25b0*/  I2F.F16 R27, R27 ;  /* 0x0000001b001b7306 */ /* 0x000fe20000200c00 */
[----:B-1----:R-:W-:Y:S01]  /*25c0*/  PRMT R13, R32, 0x5410, R33 ;  /* 0x00005410200d7816 */ /* 0x002fe20000000021 */
[----:B------:R-:W-:Y:S01]  /*25d0*/  IMAD.WIDE R20, R3, 0x2, R22 ;  /* 0x0000000203147825 */ /* 0x000fe200078e0216 */
[----:B------:R-:W-:-:S04]  /*25e0*/  LOP3.LUT R12, R16, 0xff, RZ, 0xc0, !PT ;  /* 0x000000ff100c7812 */ /* 0x000fc800078ec0ff */
[----:B------:R-:W-:Y:S01]  /*25f0*/  HFMA2.MMA R13, R13, R8, -RZ ;  /* 0x000000080d0d7235 */ /* 0x000fe200001000ff */
[----:B------:R-:W-:Y:S01]  /*2600*/  VIADD R32, R12, 0xffffff80 ;  /* 0xffffff800c207836 */ /* 0x000fe20000000000 */
[----:B------:R-:W-:Y:S01]  /*2610*/  I2F.F16 R30, R30 ;  /* 0x0000001e001e7306 */ /* 0x000fe20000200c00 */
[----:B--2---:R-:W-:Y:S01]  /*2620*/  IMAD.WIDE R16, R3, 0x2, R20 ;  /* 0x0000000203107825 */ /* 0x004fe200078e0214 */
[----:B------:R-:W-:-:S03]  /*2630*/  LOP3.LUT R23, R24, 0xff, RZ, 0xc0, !PT ;  /* 0x000000ff18177812 */ /* 0x000fc600078ec0ff */
[----:B------:R1:W-:Y:S01]  /*2640*/  STG.E.U16 desc[UR4][R20.64], R13 ;  /* 0x0000000d14007986 */ /* 0x0003e2000c101504 */
[----:B------:R-:W-:Y:S01]  /*2650*/  VIADD R22, R9, 0x10 ;  /* 0x0000001009167836 */ /* 0x000fe20000000000 */
[----:B------:R-:W-:Y:S01]  /*2660*/  IADD3 R33, R23, -0x80, RZ ;  /* 0xffffff8017217810 */ /* 0x000fe20007ffe0ff */
[----:B------:R-:W2:Y:S01]  /*2670*/  I2F.F16 R32, R32 ;  /* 0x0000002000207306 */ /* 0x000ea20000200c00 */
[----:B------:R-:W-:Y:S01]  /*2680*/  PRMT R36, R13, 0x7632, R36 ;  /* 0x000076320d247816 */ /* 0x000fe20000000024 */
[----:B------:R-:W-:-:S04]  /*2690*/  IMAD R35, R22, R3, R2 ;  /* 0x0000000316237224 */ /* 0x000fc800078e0202 */
[----:B------:R0:W-:Y:S01]  /*26a0*/  STG.E.U16 desc[UR4][R16.64], R36 ;  /* 0x0000002410007986 */ /* 0x0001e2000c101504 */
[----:B-1----:R-:W-:-:S04]  /*26b0*/  IMAD.WIDE R12, R3, 0x2, R16 ;  /* 0x00000002030c7825 */ /* 0x002fc800078e0210 */
[----:B------:R-:W-:Y:S01]  /*26c0*/  HMUL2 R21, R31, R8 ;  /* 0x000000081f157232 */ /* 0x000fe20000000000 */
[----:B------:R-:W-:-:S04]  /*26d0*/  LEA.HI R31, R26, 0xffffff80, RZ, 0x8 ;  /* 0xffffff801a1f7811 */ /* 0x000fc800078f40ff */
[----:B------:R1:W-:Y:S01]  /*26e0*/  STG.E.U16 desc[UR4][R12.64], R21 ;  /* 0x000000150c007986 */ /* 0x0003e2000c101504 */
[----:B------:R-:W-:Y:S01]  /*26f0*/  IMAD.WIDE R22, R3, 0x2, R12 ;  /* 0x0000000203167825 */ /* 0x000fe200078e020c */
[----:B------:R-:W-:Y:S01]  /*2700*/  I2F.F16 R31, R31 ;  /* 0x0000001f001f7306 */ /* 0x000fe20000200c00 */
[--C-:B0-----:R-:W-:Y:S02]  /*2710*/  PRMT R17, R29, 0x5410, R34.reuse ;  /* 0x000054101d117816 */ /* 0x101fe40000000022 */
[----:B------:R-:W-:Y:S02]  /*2720*/  PRMT R34, R21, 0x7632, R34 ;  /* 0x0000763215227816 */ /* 0x000fe40000000022 */
[----:B------:R-:W-:-:S03]  /*2730*/  LOP3.LUT R16, R28, 0xff, RZ, 0xc0, !PT ;  /* 0x000000ff1c107812 */ /* 0x000fc600078ec0ff */
[----:B------:R2:W-:Y:S01]  /*2740*/  STG.E.U16 desc[UR4][R22.64], R34 ;  /* 0x0000002216007986 */ /* 0x0005e2000c101504 */
[----:B------:R0:W-:Y:S01]  /*2750*/  I2F.F16 R29, R33 ;  /* 0x00000021001d7306 */ /* 0x0001e20000200c00 */
[----:B-1----:R-:W-:Y:S01]  /*2760*/  HFMA2.MMA R13, R17, R8, -RZ ;  /* 0x00000008110d7235 */ /* 0x002fe200001000ff */
[----:B------:R-:W-:Y:S01]  /*2770*/  SHF.R.U32.HI R17, RZ, 0x8, R24 ;  /* 0x00000008ff117819 */ /* 0x000fe20000011618 */
[----:B------:R-:W-:Y:S01]  /*2780*/  IMAD.WIDE R20, R35, 0x2, R18 ;  /* 0x0000000223147825 */ /* 0x000fe200078e0212 */
[----:B------:R-:W-:-:S03]  /*2790*/  SHF.R.U32.HI R24, RZ, 0x10, R24 ;  /* 0x00000010ff187819 */ /* 0x000fc60000011618 */
[----:B------:R-:W-:Y:S01]  /*27a0*/  VIADD R12, R16, 0xffffff80 ;  /* 0xffffff80100c7836 */ /* 0x000fe20000000000 */
[----:B--2---:R-:W-:Y:S02]  /*27b0*/  PRMT R23, R32, 0x5410, R25 ;  /* 0x0000541020177816 */ /* 0x004fe40000000019 */
[----:B------:R-:W-:Y:S01]  /*27c0*/  LOP3.LUT R25, R17, 0xff, RZ, 0xc0, !PT ;  /* 0x000000ff11197812 */ /* 0x000fe200078ec0ff */
[----:B------:R-:W-:Y:S01]  /*27d0*/  IMAD.WIDE R16, R3, 0x2, R20 ;  /* 0x0000000203107825 */ /* 0x000fe200078e0214 */
[----:B------:R-:W-:Y:S01]  /*27e0*/  PRMT R35, R13, 0x7610, R35 ;  /* 0x000076100d237816 */ /* 0x000fe20000000023 */
[----:B------:R-:W-:Y:S01]  /*27f0*/  I2F.F16 R12, R12 ;  /* 0x0000000c000c7306 */ /* 0x000fe20000200c00 */
[----:B------:R-:W-:Y:S01]  /*2800*/  IADD3 R22, R9, 0x18, RZ ;  /* 0x0000001809167810 */ /* 0x000fe20007ffe0ff */
[----:B------:R-:W-:Y:S02]  /*2810*/  VIADD R32, R25, 0xffffff80 ;  /* 0xffffff8019207836 */ /* 0x000fe40000000000 */
[----:B------:R1:W-:Y:S01]  /*2820*/  STG.E.U16 desc[UR4][R20.64], R35 ;  /* 0x0000002314007986 */ /* 0x0003e2000c101504 */
[----:B------:R-:W-:-:S03]  /*2830*/  VIADD R9, R9, 0x20 ;  /* 0x0000002009097836 */ /* 0x000fc60000000000 */
[----:B------:R-:W-:Y:S01]  /*2840*/  I2F.F16 R32, R32 ;  /* 0x0000002000207306 */ /* 0x000fe20000200c00 */
[----:B-1----:R-:W-:Y:S02]  /*2850*/  PRMT R21, R13, 0x7632, R21 ;  /* 0x000076320d157816 */ /* 0x002fe40000000015 */
[----:B------:R-:W-:Y:S01]  /*2860*/  LOP3.LUT R13, R24, 0xff, RZ, 0xc0, !PT ;  /* 0x000000ff180d7812 */ /* 0x000fe200078ec0ff */
[----:B------:R-:W-:Y:S01]  /*2870*/  IMAD.WIDE R24, R3, 0x2, R16 ;  /* 0x0000000203187825 */ /* 0x000fe200078e0210 */
[----:B------:R-:W-:Y:S01]  /*2880*/  LOP3.LUT R20, R26, 0xff, RZ, 0xc0, !PT ;  /* 0x000000ff1a147812 */ /* 0x000fe200078ec0ff */
[----:B------:R1:W-:Y:S02]  /*2890*/  STG.E.U16 desc[UR4][R16.64], R21 ;  /* 0x0000001510007986 */ /* 0x0003e4000c101504 */
[----:B------:R-:W-:Y:S02]  /*28a0*/  VIADD R34, R13, 0xffffff80 ;  /* 0xffffff800d227836 */ /* 0x000fe40000000000 */
[----:B------:R-:W-:-:S02]  /*28b0*/  IMAD R13, R22, R3, R2 ;  /* 0x00000003160d7224 */ /* 0x000fc400078e0202 */
[----:B------:R-:W-:Y:S02]  /*28c0*/  VIADD R35, R20, 0xffffff80 ;  /* 0xffffff8014237836 */ /* 0x000fe40000000000 */
[----:B------:R-:W-:Y:S01]  /*28d0*/  IMAD.WIDE R18, R13, 0x2, R18 ;  /* 0x000000020d127825 */ /* 0x000fe200078e0212 */
[--C-:B------:R-:W-:Y:S01]  /*28e0*/  SHF.R.U32.HI R13, RZ, 0x8, R28.reuse ;  /* 0x00000008ff0d7819 */ /* 0x100fe2000001161c */
[----:B------:R-:W2:Y:S01]  /*28f0*/  I2F.F16 R34, R34 ;  /* 0x0000002200227306 */ /* 0x000ea20000200c00 */
[----:B------:R-:W-:Y:S01]  /*2900*/  SHF.R.U32.HI R28, RZ, 0x10, R28 ;  /* 0x00000010ff1c7819 */ /* 0x000fe2000001161c */
[----:B-1----:R-:W-:Y:S02]  /*2910*/  HMUL2 R17, R23, R8 ;  /* 0x0000000817117232 */ /* 0x002fe40000000000 */
[----:B------:R-:W-:Y:S01]  /*2920*/  IMAD.WIDE R22, R3, 0x2, R24 ;  /* 0x0000000203167825 */ /* 0x000fe200078e0218 */
[----:B------:R-:W-:Y:S02]  /*2930*/  LOP3.LUT R16, R13, 0xff, RZ, 0xc0, !PT ;  /* 0x000000ff0d107812 */ /* 0x000fe400078ec0ff */
[----:B------:R-:W-:Y:S01]  /*2940*/  LOP3.LUT R28, R28, 0xff, RZ, 0xc0, !PT ;  /* 0x000000ff1c1c7812 */ /* 0x000fe200078ec0ff */
[----:B------:R1:W-:Y:S01]  /*2950*/  STG.E.U16 desc[UR4][R24.64], R17 ;  /* 0x0000001118007986 */ /* 0x0003e2000c101504 */
[----:B0-----:R-:W-:Y:S01]  /*2960*/  IADD3 R33, R16, -0x80, RZ ;  /* 0xffffff8010217810 */ /* 0x001fe20007ffe0ff */
[----:B------:R-:W-:Y:S01]  /*2970*/  IMAD.WIDE R20, R3, 0x2, R22 ;  /* 0x0000000203147825 */ /* 0x000fe200078e0216 */
[----:B------:R-:W-:Y:S01]  /*2980*/  PRMT R36, R17, 0x7632, R36 ;  /* 0x0000763211247816 */ /* 0x000fe20000000024 */
[----:B------:R0:W-:Y:S04]  /*2990*/  I2F.F16 R13, R35 ;  /* 0x00000023000d7306 */ /* 0x0001e80000200c00 */
[----:B------:R3:W-:Y:S01]  /*29a0*/  STG.E.U16 desc[UR4][R22.64], R36 ;  /* 0x0000002416007986 */ /* 0x0007e2000c101504 */
[----:B--2---:R-:W-:-:S02]  /*29b0*/  PRMT R27, R34, 0x5410, R27 ;  /* 0x00005410221b7816 */ /* 0x004fc4000000001b */
[----:B-1----:R-:W-:Y:S01]  /*29c0*/  PRMT R25, R29, 0x5410, R32 ;  /* 0x000054101d197816 */ /* 0x002fe20000000020 */
[----:B------:R-:W1:Y:S01]  /*29d0*/  I2F.F16 R33, R33 ;  /* 0x0000002100217306 */ /* 0x000e620000200c00 */
[----:B------:R-:W-:Y:S01]  /*29e0*/  SHF.R.U32.HI R24, RZ, 0x8, R26 ;  /* 0x00000008ff187819 */ /* 0x000fe2000001161a */
[----:B------:R-:W-:Y:S01]  /*29f0*/  IMAD.WIDE R16, R3, 0x2, R20 ;  /* 0x0000000203107825 */ /* 0x000fe200078e0214 */
[----:B------:R-:W-:-:S03]  /*2a00*/  SHF.R.U32.HI R26, RZ, 0x10, R26 ;  /* 0x00000010ff1a7819 */ /* 0x000fc6000001161a */
[----:B------:R-:W-:Y:S01]  /*2a10*/  HMUL2 R27, R27, R8 ;  /* 0x000000081b1b7232 */ /* 0x000fe20000000000 */
[----:B------:R-:W-:Y:S01]  /*2a20*/  HFMA2.MMA R25, R25, R8, -RZ ;  /* 0x0000000819197235 */ /* 0x000fe200001000ff */
[----:B------:R-:W-:Y:S01]  /*2a30*/  LOP3.LUT R24, R24, 0xff, RZ, 0xc0, !PT ;  /* 0x000000ff18187812 */ /* 0x000fe200078ec0ff */
[----:B0-----:R-:W-:Y:S01]  /*2a40*/  VIADD R35, R28, 0xffffff80 ;  /* 0xffffff801c237836 */ /* 0x001fe20000000000 */
[----:B------:R-:W-:Y:S01]  /*2a50*/  LOP3.LUT R26, R26, 0xff, RZ, 0xc0, !PT ;  /* 0x000000ff1a1a7812 */ /* 0x000fe200078ec0ff */
[----:B------:R-:W-:-:S03]  /*2a60*/  IMAD.WIDE R28, R3, 0x2, R16 ;  /* 0x00000002031c7825 */ /* 0x000fc600078e0210 */
[----:B------:R0:W-:Y:S01]  /*2a70*/  STG.E.U16 desc[UR4][R20.64], R25 ;  /* 0x0000001914007986 */ /* 0x0001e2000c101504 */
[----:B------:R-:W-:Y:S01]  /*2a80*/  VIADD R32, R24, 0xffffff80 ;  /* 0xffffff8018207836 */ /* 0x000fe20000000000 */
[----:B------:R-:W2:Y:S01]  /*2a90*/  I2F.F16 R35, R35 ;  /* 0x0000002300237306 */ /* 0x000ea20000200c00 */
[----:B---3--:R-:W-:Y:S02]  /*2aa0*/  PRMT R23, R25, 0x7632, R23 ;  /* 0x0000763219177816 */ /* 0x008fe40000000017 */
[----:B-1----:R-:W-:Y:S02]  /*2ab0*/  PRMT R33, R12, 0x5410, R33 ;  /* 0x000054100c217816 */ /* 0x002fe40000000021 */
[----:B------:R-:W-:Y:S01]  /*2ac0*/  IADD3 R34, R26, -0x80, RZ ;  /* 0xffffff801a227810 */ /* 0x000fe20007ffe0ff */
[----:B------:R1:W-:Y:S02]  /*2ad0*/  STG.E.U16 desc[UR4][R16.64], R23 ;  /* 0x0000001710007986 */ /* 0x0003e4000c101504 */
[----:B------:R-:W-:Y:S01]  /*2ae0*/  I2F.F16 R32, R32 ;  /* 0x0000002000207306 */ /* 0x000fe20000200c00 */
[----:B------:R-:W-:Y:S01]  /*2af0*/  HFMA2.MMA R12, R33, R8, -RZ ;  /* 0x00000008210c7235 */ /* 0x000fe200001000ff */
[----:B------:R3:W-:Y:S01]  /*2b00*/  STG.E.U16 desc[UR4][R28.64], R27 ;  /* 0x0000001b1c007986 */ /* 0x0007e2000c101504 */
[----:B0-----:R-:W-:Y:S01]  /*2b10*/  IMAD.WIDE R24, R3, 0x2, R28 ;  /* 0x0000000203187825 */ /* 0x001fe200078e021c */
[----:B--2---:R-:W-:-:S04]  /*2b20*/  PRMT R35, R35, 0x5410, R30 ;  /* 0x0000541023237816 */ /* 0x004fc8000000001e */
[----:B------:R-:W0:Y:S01]  /*2b30*/  I2F.F16 R34, R34 ;  /* 0x0000002200227306 */ /* 0x000e220000200c00 */
[----:B-1----:R-:W-:Y:S02]  /*2b40*/  IMAD.WIDE R22, R3, 0x2, R18 ;  /* 0x0000000203167825 */ /* 0x002fe400078e0212 */
[----:B------:R-:W-:Y:S02]  /*2b50*/  PRMT R33, R12, 0x7632, R33 ;  /* 0x000076320c217816 */ /* 0x000fe40000000021 */
[----:B------:R-:W-:Y:S01]  /*2b60*/  HMUL2 R30, R35, R8 ;  /* 0x00000008231e7232 */ /* 0x000fe20000000000 */
[----:B---3--:R-:W-:Y:S01]  /*2b70*/  PRMT R29, R27, 0x7632, R29 ;  /* 0x000076321b1d7816 */ /* 0x008fe2000000001d */
[----:B------:R-:W-:-:S04]  /*2b80*/  IMAD.WIDE R20, R3, 0x2, R22 ;  /* 0x0000000203147825 */ /* 0x000fc800078e0216 */
[----:B------:R1:W-:Y:S01]  /*2b90*/  STG.E.U16 desc[UR4][R24.64], R29 ;  /* 0x0000001d18007986 */ /* 0x0003e2000c101504 */
[----:B------:R-:W-:Y:S01]  /*2ba0*/  IMAD.WIDE R16, R3, 0x2, R20 ;  /* 0x0000000203107825 */ /* 0x000fe200078e0214 */
[----:B0-----:R-:W-:-:S03]  /*2bb0*/  PRMT R31, R34, 0x5410, R31 ;  /* 0x00005410221f7816 */ /* 0x001fc6000000001f */
[----:B------:R-:W-:Y:S01]  /*2bc0*/  IMAD.WIDE R26, R3, 0x2, R16 ;  /* 0x00000002031a7825 */ /* 0x000fe200078e0210 */
[--C-:B-1----:R-:W-:Y:S02]  /*2bd0*/  PRMT R25, R13, 0x5410, R32.reuse ;  /* 0x000054100d197816 */ /* 0x102fe40000000020 */
[----:B------:R-:W-:Y:S01]  /*2be0*/  PRMT R32, R12, 0x7610, R32 ;  /* 0x000076100c207816 */ /* 0x000fe20000000020 */
[----:B------:R-:W-:-:S04]  /*2bf0*/  IMAD.WIDE R28, R3, 0x2, R26 ;  /* 0x00000002031c7825 */ /* 0x000fc800078e021a */
[----:B------:R0:W-:Y:S01]  /*2c00*/  STG.E.U16 desc[UR4][R18.64], R32 ;  /* 0x0000002012007986 */ /* 0x0001e2000c101504 */
[----:B------:R-:W-:-:S03]  /*2c10*/  IMAD.WIDE R12, R3, 0x2, R28 ;  /* 0x00000002030c7825 */ /* 0x000fc600078e021c */
[----:B------:R1:W-:Y:S04]  /*2c20*/  STG.E.U16 desc[UR4][R22.64], R33 ;  /* 0x0000002116007986 */ /* 0x0003e8000c101504 */
[----:B------:R2:W-:Y:S01]  /*2c30*/  STG.E.U16 desc[UR4][R20.64], R30 ;  /* 0x0000001e14007986 */ /* 0x0005e2000c101504 */
[----:B0-----:R-:W-:Y:S01]  /*2c40*/  HFMA2.MMA R19, R25, R8, -RZ ;  /* 0x0000000819137235 */ /* 0x001fe200001000ff */
[----:B------:R-:W-:Y:S01]  /*2c50*/  IMAD.WIDE R24, R3, 0x2, R12 ;  /* 0x0000000203187825 */ /* 0x000fe200078e020c */
[----:B-1----:R-:W-:-:S03]  /*2c60*/  PRMT R23, R30, 0x7632, R23 ;  /* 0x000076321e177816 */ /* 0x002fc60000000017 */
[----:B--2---:R-:W-:Y:S02]  /*2c70*/  HMUL2 R21, R31, R8 ;  /* 0x000000081f157232 */ /* 0x004fe40000000000 */
[----:B------:R0:W-:Y:S03]  /*2c80*/  STG.E.U16 desc[UR4][R16.64], R23 ;  /* 0x0000001710007986 */ /* 0x0001e6000c101504 */
[----:B------:R-:W-:Y:S02]  /*2c90*/  PRMT R31, R19, 0x7632, R31 ;  /* 0x00007632131f7816 */ /* 0x000fe4000000001f */
[----:B------:R-:W-:Y:S01]  /*2ca0*/  PRMT R34, R21, 0x7632, R34 ;  /* 0x0000763215227816 */ /* 0x000fe20000000022 */
[----:B------:R0:W-:Y:S04]  /*2cb0*/  STG.E.U16 desc[UR4][R26.64], R19 ;  /* 0x000000131a007986 */ /* 0x0001e8000c101504 */
[----:B------:R0:W-:Y:S04]  /*2cc0*/  STG.E.U16 desc[UR4][R28.64], R31 ;  /* 0x0000001f1c007986 */ /* 0x0001e8000c101504 */
[----:B------:R0:W-:Y:S04]  /*2cd0*/  STG.E.U16 desc[UR4][R12.64], R21 ;  /* 0x000000150c007986 */ /* 0x0001e8000c101504 */
[----:B------:R0:W-:Y:S02]  /*2ce0*/  STG.E.U16 desc[UR4][R24.64], R34 ;  /* 0x0000002218007986 */ /* 0x0001e4000c101504 */
.L_x_11:
[----:B------:R-:W-:Y:S02]  /*2cf0*/  VIADD R0, R0, 0x20 ;  /* 0x0000002000007836 */ /* 0x000fe40000000000 */
[----:B01----:R-:W-:-:S03]  /*2d00*/  IMAD.WIDE R16, R3, 0x20, R14 ;  /* 0x0000002003107825 */ /* 0x003fc600078e020e */
[C---:B------:R-:W-:Y:S02]  /*2d10*/  ISETP.GE.AND P1, PT, R0.reuse, UR7, PT ;  /* 0x0000000700007c0c */ /* 0x040fe4000bf26270 */
[----:B------:R-:W-:-:S13]  /*2d20*/  ISETP.LT.AND P2, PT, R0, R7, PT ;  /* 0x000000070000720c */ /* 0x000fda0003f41270 */
[----:B------:R-:W-:Y:S05]  /*2d30*/  @!P1 BRA P2, `(.L_x_12) ;  /* 0xffffffd800b89947 */ /* 0x000fea000103ffff */
.L_x_8:
[----:B------:R-:W-:Y:S01]  /*2d40*/  ISETP.GE.AND P1, PT, R0, R7, PT ;  /* 0x000000070000720c */ /* 0x000fe20003f26270 */
[----:B------:R-:W-:-:S03]  /*2d50*/  ULDC UR6, c[0x0][0x254] ;  /* 0x0000950000067ab9 */ /* 0x000fc60000000800 */
[----:B------:R-:W-:-:S13]  /*2d60*/  ISETP.GE.OR P1, PT, R0, UR6, P1 ;  /* 0x0000000600007c0c */ /* 0x000fda0008f26670 */
[----:B------:R-:W-:Y:S05]  /*2d70*/  @P1 BRA `(.L_x_13) ;  /* 0x00000018009c1947 */ /* 0x000fea0003800000 */
[----:B------:R-:W-:Y:S01]  /*2d80*/  SHF.R.S32.HI R10, RZ, 0x1f, R3 ;  /* 0x0000001fff0a7819 */ /* 0x000fe20000011403 */
[----:B------:R-:W-:Y:S01]  /*2d90*/  ULDC UR6, c[0x0][0x23c] ;  /* 0x00008f0000067ab9 */ /* 0x000fe20000000800 */
[----:B------:R-:W-:-:S05]  /*2da0*/  ULDC UR7, c[0x0][0x254] ;  /* 0x0000950000077ab9 */ /* 0x000fca0000000800 */
.L_x_17:
[----:B------:R-:W0:Y:S01]  /*2db0*/  LDC R3, c[0x0][0x23c] ;  /* 0x00008f00ff037b82 */ /* 0x000e220000000800 */
[----:B------:R-:W-:Y:S01]  /*2dc0*/  MOV R14, R16 ;  /* 0x00000010000e7202 */ /* 0x000fe20000000f00 */
[----:B------:R-:W-:-:S05]  /*2dd0*/  IMAD.MOV.U32 R15, RZ, RZ, R17 ;  /* 0x000000ffff0f7224 */ /* 0x000fca00078e0011 */
[----:B------:R-:W2:Y:S01]  /*2de0*/  LDG.E.CONSTANT R25, desc[UR4][R14.64] ;  /* 0x000000040e197981 */ /* 0x000ea2000c1e9900 */
[----:B0-----:R-:W-:-:S05]  /*2df0*/  IMAD.WIDE R12, R3, 0x4, R14 ;  /* 0x00000004030c7825 */ /* 0x001fca00078e020e */
[----:B------:R-:W3:Y:S01]  /*2e00*/  LDG.E.CONSTANT R20, desc[UR4][R12.64] ;  /* 0x000000040c147981 */ /* 0x000ee2000c1e9900 */
[----:B------:R-:W-:-:S05]  /*2e10*/  IMAD.WIDE R16, R3, 0x4, R12 ;  /* 0x0000000403107825 */ /* 0x000fca00078e020c */
[----:B------:R-:W4:Y:S01]  /*2e20*/  LDG.E.CONSTANT R23, desc[UR4][R16.64] ;  /* 0x0000000410177981 */ /* 0x000f22000c1e9900 */
[----:B------:R-:W-:Y:S01]  /*2e30*/  ISETP.NE.AND P1, PT, R0, R11, PT ;  /* 0x0000000b0000720c */ /* 0x000fe20003f25270 */
[----:B------:R-:W-:Y:S02]  /*2e40*/  IMAD R29, R10, 0xc, RZ ;  /* 0x0000000c0a1d7824 */ /* 0x000fe400078e02ff */
[----:B------:R-:W-:-:S04]  /*2e50*/  IMAD.WIDE.U32 R18, R3, 0xc, R14 ;  /* 0x0000000c03127825 */ /* 0x000fc800078e000e */
[----:B------:R-:W-:Y:S01]  /*2e60*/  IMAD.IADD R19, R19, 0x1, R29 ;  /* 0x0000000113137824 */ /* 0x000fe200078e021d */
[----:B--2---:R-:W-:-:S04]  /*2e70*/  SHF.R.U32.HI R21, RZ, 0xc, R25 ;  /* 0x0000000cff157819 */ /* 0x004fc80000011619 */
[----:B------:R-:W-:Y:S02]  /*2e80*/  LOP3.LUT R27, R21, 0xf000f, RZ, 0xc0, !PT ;  /* 0x000f000f151b7812 */ /* 0x000fe400078ec0ff */
[----:B---3--:R-:W-:-:S04]  /*2e90*/  SHF.R.U32.HI R22, RZ, 0xc, R20 ;  /* 0x0000000cff167819 */ /* 0x008fc80000011614 */
[----:B------:R-:W-:Y:S02]  /*2ea0*/  LOP3.LUT R24, R22, 0xf000f, RZ, 0xc0, !PT ;  /* 0x000f000f16187812 */ /* 0x000fe400078ec0ff */
[--C-:B----4-:R-:W-:Y:S02]  /*2eb0*/  SHF.R.U32.HI R21, RZ, 0xa, R23.reuse ;  /* 0x0000000aff157819 */ /* 0x110fe40000011617 */
[----:B------:R-:W-:Y:S02]  /*2ec0*/  SHF.R.U32.HI R22, RZ, 0x8, R23 ;  /* 0x00000008ff167819 */ /* 0x000fe40000011617 */
[----:B------:R-:W-:Y:S02]  /*2ed0*/  LOP3.LUT R21, R24, 0x300030, R21, 0xf8, !PT ;  /* 0x0030003018157812 */ /* 0x000fe400078ef815 */
[----:B------:R-:W-:Y:S02]  /*2ee0*/  LOP3.LUT R24, R25, 0x3f003f, RZ, 0xc0, !PT ;  /* 0x003f003f19187812 */ /* 0x000fe400078ec0ff */
[----:B------:R-:W-:-:S02]  /*2ef0*/  LOP3.LUT R22, R27, 0x300030, R22, 0xf8, !PT ;  /* 0x003000301b167812 */ /* 0x000fc400078ef816 */
[----:B------:R-:W-:Y:S01]  /*2f00*/  SHF.R.U32.HI R25, RZ, 0x6, R25 ;  /* 0x00000006ff197819 */ /* 0x000fe20000011619 */
[----:B------:R-:W-:Y:S06]  /*2f10*/  @P1 BRA `(.L_x_14) ;  /* 0x0000000000581947 */ /* 0x000fec0003800000 */
[----:B------:R-:W0:Y:S01]  /*2f20*/  LDC.64 R12, c[0x0][0x220] ;  /* 0x00008800ff0c7b82 */ /* 0x000e220000000a00 */
[----:B------:R-:W-:-:S05]  /*2f30*/  IADD3 R4, R4, 0x1, RZ ;  /* 0x0000000104047810 */ /* 0x000fca0007ffe0ff */
[----:B------:R-:W-:Y:S02]  /*2f40*/  IMAD R8, R4, UR6, RZ ;  /* 0x0000000604087c24 */ /* 0x000fe4000f8e02ff */
[----:B------:R-:W1:Y:S03]  /*2f50*/  LDC.64 R16, c[0x0][0x230] ;  /* 0x00008c00ff107b82 */ /* 0x000e660000000a00 */
[----:B------:R-:W-:-:S04]  /*2f60*/  SHF.R.S32.HI R11, RZ, 0x1f, R8 ;  /* 0x0000001fff0b7819 */ /* 0x000fc80000011408 */
[----:B------:R-:W-:-:S04]  /*2f70*/  LEA.HI R8, R11, R8, RZ, 0x3 ;  /* 0x000000080b087211 */ /* 0x000fc800078f18ff */
[----:B------:R-:W-:-:S05]  /*2f80*/  LEA.HI.SX32 R27, R8, R5, 0x1d ;  /* 0x00000005081b7211 */ /* 0x000fca00078feaff */
[----:B0-----:R-:W-:Y:S02]  /*2f90*/  IMAD.WIDE R26, R27, 0x4, R12 ;  /* 0x000000041b1a7825 */ /* 0x001fe400078e020c */
[----:B------:R-:W0:Y:S04]  /*2fa0*/  LDC.64 R12, c[0x0][0x228] ;  /* 0x00008a00ff0c7b82 */ /* 0x000e280000000a00 */
[----:B------:R-:W2:Y:S01]  /*2fb0*/  LDG.E.CONSTANT R27, desc[UR4][R26.64] ;  /* 0x000000041a1b7981 */ /* 0x000ea2000c1e9900 */
[----:B------:R-:W-:-:S05]  /*2fc0*/  LEA R11, R0, 0x1, 0x1 ;  /* 0x00000001000b7811 */ /* 0x000fca00078e08ff */
[----:B-1----:R-:W-:-:S06]  /*2fd0*/  IMAD.WIDE R16, R11, 0x2, R16 ;  /* 0x000000020b107825 */ /* 0x002fcc00078e0210 */
[----:B------:R-:W3:Y:S01]  /*2fe0*/  LDG.E.U16.CONSTANT R17, desc[UR4][R16.64] ;  /* 0x0000000410117981 */ /* 0x000ee2000c1e9500 */
[----:B0-----:R-:W-:-:S06]  /*2ff0*/  IMAD.WIDE R12, R4, 0x2, R12 ;  /* 0x00000002040c7825 */ /* 0x001fcc00078e020c */
[----:B------:R-:W4:Y:S01]  /*3000*/  LDG.E.U16.CONSTANT R12, desc[UR4][R12.64] ;  /* 0x000000040c0c7981 */ /* 0x000f22000c1e9500 */
[----:B--2---:R-:W-:-:S04]  /*3010*/  SHF.R.U32.HI R8, RZ, R6, R27 ;  /* 0x00000006ff087219 */ /* 0x004fc8000001161b */
[----:B------:R-:W-:-:S05]  /*3020*/  LOP3.LUT R8, R8, 0xf, RZ, 0xc0, !PT ;  /* 0x0000000f08087812 */ /* 0x000fca00078ec0ff */
[----:B------:R-:W-:-:S04]  /*3030*/  VIADD R8, R8, 0x1 ;  /* 0x0000000108087836 */ /* 0x000fc80000000000 */
[----:B------:R-:W-:-:S04]  /*3040*/  IMAD R26, R8, R8, RZ ;  /* 0x00000008081a7224 */ /* 0x000fc800078e02ff */
[----:B------:R-:W4:Y:S01]  /*3050*/  I2F.F16 R27, R26 ;  /* 0x0000001a001b7306 */ /* 0x000f220000200c00 */
[----:B---3--:R-:W-:Y:S02]  /*3060*/  IMAD.IADD R11, R17, 0x1, R0 ;  /* 0x00000001110b7824 */ /* 0x008fe400078e0200 */
[----:B----4-:R-:W-:-:S07]  /*3070*/  HMUL2 R8, R27.H0_H0, R12.H0_H0 ;  /* 0x2000000c1b087232 */ /* 0x010fce0000000800 */
.L_x_14:
[----:B------:R-:W-:Y:S01]  /*3080*/  LOP3.LUT R12, R20, 0x3f003f, RZ, 0xc0, !PT ;  /* 0x003f003f140c7812 */ /* 0x000fe200078ec0ff */
[C---:B------:R-:W-:Y:S01]  /*3090*/  IMAD.WIDE R28, R3.reuse, 0x4, R18 ;  /* 0x00000004031c7825 */ /* 0x040fe200078e0212 */
[----:B------:R-:W-:Y:S02]  /*30a0*/  SHF.R.U32.HI R20, RZ, 0x6, R20 ;  /* 0x00000006ff147819 */ /* 0x000fe40000011614 */
[----:B------:R-:W-:Y:S02]  /*30b0*/  LOP3.LUT R12, R12, 0x64006400, RZ, 0xfc, !PT ;  /* 0x640064000c0c7812 */ /* 0x000fe400078efcff */
[----:B------:R-:W-:Y:S01]  /*30c0*/  LOP3.LUT R20, R20, 0x3f003f, RZ, 0xc0, !PT ;  /* 0x003f003f14147812 */ /* 0x000fe200078ec0ff */
[----:B------:R-:W-:Y:S01]  /*30d0*/  IMAD.WIDE R26, R3, 0x4, R28 ;  /* 0x00000004031a7825 */ /* 0x000fe200078e021c */
[----:B------:R-:W-:Y:S02]  /*30e0*/  LOP3.LUT R16, R23, 0x3f003f, RZ, 0xc0, !PT ;  /* 0x003f003f17107812 */ /* 0x000fe400078ec0ff */
[----:B------:R-:W-:-:S02]  /*30f0*/  LOP3.LUT R25, R25, 0x3f003f, RZ, 0xc0, !PT ;  /* 0x003f003f19197812 */ /* 0x000fc400078ec0ff */
[----:B------:R-:W-:Y:S02]  /*3100*/  SHF.R.U32.HI R23, RZ, 0x6, R23 ;  /* 0x00000006ff177819 */ /* 0x000fe40000011617 */
[----:B------:R-:W-:Y:S01]  /*3110*/  LOP3.LUT R13, R20, 0x64006400, RZ, 0xfc, !PT ;  /* 0x64006400140d7812 */ /* 0x000fe200078efcff */
[----:B------:R-:W-:Y:S01]  /*3120*/  HADD2 R20, R12, -1056, -1056 ;  /* 0xe420e4200c147430 */ /* 0x000fe20000000000 */
[----:B------:R-:W-:Y:S02]  /*3130*/  LOP3.LUT R24, R24, 0x64006400, RZ, 0xfc, !PT ;  /* 0x6400640018187812 */ /* 0x000fe400078efcff */
[----:B------:R-:W-:Y:S01]  /*3140*/  LOP3.LUT R25, R25, 0x64006400, RZ, 0xfc, !PT ;  /* 0x6400640019197812 */ /* 0x000fe200078efcff */
[----:B------:R-:W-:Y:S01]  /*3150*/  HADD2 R37, R13, -1056, -1056 ;  /* 0xe420e4200d257430 */ /* 0x000fe20000000000 */
[----:B------:R-:W-:Y:S01]  /*3160*/  LOP3.LUT R16, R16, 0x64006400, RZ, 0xfc, !PT ;  /* 0x6400640010107812 */ /* 0x000fe200078efcff */
[----:B------:R-:W-:Y:S01]  /*3170*/  HADD2 R24, R24, -1056, -1056 ;  /* 0xe420e42018187430 */ /* 0x000fe20000000000 */
[----:B------:R-:W-:Y:S01]  /*3180*/  LOP3.LUT R23, R23, 0x3f003f, RZ, 0xc0, !PT ;  /* 0x003f003f17177812 */ /* 0x000fe200078ec0ff */
[----:B------:R-:W-:Y:S01]  /*3190*/  HADD2 R25, R25, -1056, -1056 ;  /* 0xe420e42019197430 */ /* 0x000fe20000000000 */
[----:B------:R-:W-:Y:S01]  /*31a0*/  LOP3.LUT R12, R21, 0x64006400, RZ, 0xfc, !PT ;  /* 0x64006400150c7812 */ /* 0x000fe200078efcff */
[----:B------:R-:W-:Y:S01]  /*31b0*/  HADD2 R36, R16, -1056, -1056 ;  /* 0xe420e42010247430 */ /* 0x000fe20000000000 */
[----:B------:R-:W-:Y:S01]  /*31c0*/  LOP3.LUT R23, R23, 0x64006400, RZ, 0xfc, !PT ;  /* 0x6400640017177812 */ /* 0x000fe200078efcff */
[-C--:B------:R-:W-:Y:S01]  /*31d0*/  HFMA2.MMA R24, R24, R8.reuse, -RZ ;  /* 0x0000000818187235 */ /* 0x080fe200001000ff */
[----:B------:R-:W-:Y:S01]  /*31e0*/  LOP3.LUT R22, R22, 0x64006400, RZ, 0xfc, !PT ;  /* 0x6400640016167812 */ /* 0x000fe200078efcff */
[----:B------:R-:W-:Y:S01]  /*31f0*/  HADD2 R34, R12, -1056, -1056 ;  /* 0xe420e4200c227430 */ /* 0x000fe20000000000 */
[-C--:B------:R-:W-:Y:S01]  /*3200*/  HFMA2.MMA R21, R25, R8.reuse, -RZ ;  /* 0x0000000819157235 */ /* 0x080fe200001000ff */
[----:B------:R-:W-:Y:S01]  /*3210*/  HADD2 R35, R23, -1056, -1056 ;  /* 0xe420e42017237430 */ /* 0x000fe20000000000 */
[----:B------:R-:W-:Y:S01]  /*3220*/  HFMA2.MMA R36, R36, R8, -RZ ;  /* 0x0000000824247235 */ /* 0x000fe200001000ff */
[----:B------:R-:W-:-:S02]  /*3230*/  HADD2 R33, R22, -1056, -1056 ;  /* 0xe420e42016217430 */ /* 0x000fc40000000000 */
[----:B------:R-:W-:Y:S01]  /*3240*/  HFMA2.MMA R34, R34, R8, -RZ ;  /* 0x0000000822227235 */ /* 0x000fe200001000ff */
[-C--:B------:R-:W-:Y:S02]  /*3250*/  HMUL2 R20, R20, R8.reuse ;  /* 0x0000000814147232 */ /* 0x080fe40000000000 */
[-C--:B------:R-:W-:Y:S02]  /*3260*/  HMUL2 R37, R37, R8.reuse ;  /* 0x0000000825257232 */ /* 0x080fe40000000000 */
[-C--:B------:R-:W-:Y:S02]  /*3270*/  HMUL2 R35, R35, R8.reuse ;  /* 0x0000000823237232 */ /* 0x080fe40000000000 */
[----:B------:R-:W-:Y:S01]  /*3280*/  HMUL2 R33, R33, R8 ;  /* 0x0000000821217232 */ /* 0x000fe20000000000 */
[----:B------:R-:W-:Y:S06]  /*3290*/  @!P0 BRA `(.L_x_15) ;  /* 0x0000000c00208947 */ /* 0x000fec0003800000 */
[----:B------:R-:W2:Y:S04]  /*32a0*/  LDG.E.CONSTANT R25, desc[UR4][R18.64] ;  /* 0x0000000412197981 */ /* 0x000ea8000c1e9900 */
[----:B------:R-:W3:Y:S04]  /*32b0*/  LDG.E.CONSTANT R28, desc[UR4][R28.64] ;  /* 0x000000041c1c7981 */ /* 0x000ee8000c1e9900 */
[----:B------:R0:W4:Y:S01]  /*32c0*/  LDG.E.CONSTANT R26, desc[UR4][R26.64] ;  /* 0x000000041a1a7981 */ /* 0x000122000c1e9900 */
[----:B------:R-:W-:Y:S01]  /*32d0*/  MOV R12, 0x400 ;  /* 0x00000400000c7802 */ /* 0x000fe20000000f00 */
[----:B------:R-:W1:Y:S03]  /*32e0*/  S2R R13, SR_CgaCtaId ;  /* 0x00000000000d7919 */ /* 0x000e660000008800 */
[----:B-1----:R-:W-:-:S04]  /*32f0*/  LEA R12, R13, R12, 0x18 ;  /* 0x0000000c0d0c7211 */ /* 0x002fc800078ec0ff */
[----:B------:R-:W-:Y:S02]  /*3300*/  LEA R30, R9, R12, 0x1 ;  /* 0x0000000c091e7211 */ /* 0x000fe400078e08ff */
[----:B------:R-:W1:Y:S03]  /*3310*/  LDC.64 R12, c[0x0][0x248] ;  /* 0x00009200ff0c7b82 */ /* 0x000e660000000a00 */
[----:B------:R-:W5:Y:S04]  /*3320*/  LDS.U16 R16, [R30] ;  /* 0x000000001e107984 */ /* 0x000f680000000400 */
[----:B------:R-:W1:Y:S04]  /*3330*/  LDS.U16 R32, [R30+0x4] ;  /* 0x000004001e207984 */ /* 0x000e680000000400 */
[----:B------:R-:W1:Y:S04]  /*3340*/  LDS.U16 R22, [R30+0x2] ;  /* 0x000002001e167984 */ /* 0x000e680000000400 */
[----:B------:R-:W-:Y:S04]  /*3350*/  LDS.U16 R31, [R30+0x6] ;  /* 0x000006001e1f7984 */ /* 0x000fe80000000400 */
[----:B0-----:R-:W0:Y:S04]  /*3360*/  LDS.U16 R27, [R30+0x8] ;  /* 0x000008001e1b7984 */ /* 0x001e280000000400 */
[----:B------:R-:W0:Y:S01]  /*3370*/  LDS.U16 R29, [R30+0xa] ;  /* 0x00000a001e1d7984 */ /* 0x000e220000000400 */
[----:B-----5:R-:W-:-:S04]  /*3380*/  IMAD R17, R16, R3, R2 ;  /* 0x0000000310117224 */ /* 0x020fc800078e0202 */
[----:B-1----:R-:W-:-:S04]  /*3390*/  IMAD.WIDE R16, R17, 0x2, R12 ;  /* 0x0000000211107825 */ /* 0x002fc800078e020c */
[-CC-:B------:R-:W-:Y:S01]  /*33a0*/  IMAD R19, R32, R3.reuse, R2.reuse ;  /* 0x0000000320137224 */ /* 0x180fe200078e0202 */
[----:B------:R1:W-:Y:S01]  /*33b0*/  STG.E.U16 desc[UR4][R16.64], R24 ;  /* 0x0000001810007986 */ /* 0x0003e2000c101504 */
[----:B------:R-:W-:Y:S02]  /*33c0*/  IMAD R23, R22, R3, R2 ;  /* 0x0000000316177224 */ /* 0x000fe400078e0202 */
[--C-:B------:R-:W-:Y:S01]  /*33d0*/  IMAD.WIDE R18, R19, 0x2, R12.reuse ;  /* 0x0000000213127825 */ /* 0x100fe200078e020c */
[----:B------:R-:W-:Y:S03]  /*33e0*/  LDS.U16 R32, [R30+0xe] ;  /* 0x00000e001e207984 */ /* 0x000fe60000000400 */
[----:B------:R-:W-:-:S04]  /*33f0*/  IMAD.WIDE R22, R23, 0x2, R12 ;  /* 0x0000000217167825 */ /* 0x000fc800078e020c */
[-CC-:B0-----:R-:W-:Y:S01]  /*3400*/  IMAD R27, R27, R3.reuse, R2.reuse ;  /* 0x000000031b1b7224 */ /* 0x181fe200078e0202 */
[----:B-1----:R-:W-:Y:S01]  /*3410*/  PRMT R17, R24, 0x7632, R17 ;  /* 0x0000763218117816 */ /* 0x002fe20000000011 */
[-CC-:B------:R-:W-:Y:S01]  /*3420*/  IMAD R29, R29, R3.reuse, R2.reuse ;  /* 0x000000031d1d7224 */ /* 0x180fe200078e0202 */
[----:B------:R-:W-:Y:S04]  /*3430*/  LDS.U16 R24, [R30+0xc] ;  /* 0x00000c001e187984 */ /* 0x000fe80000000400 */
[----:B------:R0:W-:Y:S04]  /*3440*/  STG.E.U16 desc[UR4][R22.64], R17 ;  /* 0x0000001116007986 */ /* 0x0001e8000c101504 */
[----:B------:R-:W1:Y:S04]  /*3450*/  LDS.U16 R23, [R30+0x10] ;  /* 0x000010001e177984 */ /* 0x000e680000000400 */
[----:B------:R-:W5:Y:S01]  /*3460*/  LDS.U16 R22, [R30+0x12] ;  /* 0x000012001e167984 */ /* 0x000f620000000400 */
[----:B0-----:R-:W-:-:S03]  /*3470*/  IMAD R17, R31, R3, R2 ;  /* 0x000000031f117224 */ /* 0x001fc600078e0202 */
[----:B------:R0:W-:Y:S01]  /*3480*/  STG.E.U16 desc[UR4][R18.64], R21 ;  /* 0x0000001512007986 */ /* 0x0001e2000c101504 */
[----:B------:R-:W-:-:S03]  /*3490*/  IMAD.WIDE R16, R17, 0x2, R12 ;  /* 0x0000000211107825 */ /* 0x000fc600078e020c */
[----:B------:R-:W-:Y:S01]  /*34a0*/  LDS.U16 R31, [R30+0x1a] ;  /* 0x00001a001e1f7984 */ /* 0x000fe20000000400 */
[----:B0-----:R-:W-:Y:S02]  /*34b0*/  PRMT R19, R21, 0x7632, R19 ;  /* 0x0000763215137816 */ /* 0x001fe40000000013 */
[----:B------:R-:W-:-:S03]  /*34c0*/  PRMT R21, R20, 0x7632, R21 ;  /* 0x0000763214157816 */ /* 0x000fc60000000015 */
[----:B------:R0:W-:Y:S02]  /*34d0*/  STG.E.U16 desc[UR4][R16.64], R19 ;  /* 0x0000001310007986 */ /* 0x0001e4000c101504 */
[--C-:B0-----:R-:W-:Y:S02]  /*34e0*/  IMAD.WIDE R18, R27, 0x2, R12.reuse ;  /* 0x000000021b127825 */ /* 0x101fe400078e020c */
[----:B------:R-:W-:Y:S02]  /*34f0*/  LDS.U16 R27, [R30+0x14] ;  /* 0x000014001e1b7984 */ /* 0x000fe40000000400 */
[----:B------:R-:W-:Y:S02]  /*3500*/  IMAD.WIDE R16, R29, 0x2, R12 ;  /* 0x000000021d107825 */ /* 0x000fe400078e020c */
[----:B------:R-:W0:Y:S02]  /*3510*/  LDS.U16 R29, [R30+0x16] ;  /* 0x000016001e1d7984 */ /* 0x000e240000000400 */
[----:B-1----:R-:W-:-:S02]  /*3520*/  IMAD R23, R23, R3, R2 ;  /* 0x0000000317177224 */ /* 0x002fc400078e0202 */
[----:B------:R5:W-:Y:S04]  /*3530*/  STG.E.U16 desc[UR4][R18.64], R20 ;  /* 0x0000001412007986 */ /* 0x000be8000c101504 */
[----:B------:R1:W-:Y:S01]  /*3540*/  STG.E.U16 desc[UR4][R16.64], R21 ;  /* 0x0000001510007986 */ /* 0x0003e2000c101504 */
[-C--:B-----5:R-:W-:Y:S01]  /*3550*/  IMAD R19, R22, R3.reuse, R2 ;  /* 0x0000000316137224 */ /* 0x0a0fe200078e0202 */
[----:B------:R-:W-:Y:S01]  /*3560*/  PRMT R22, R36, 0x7632, R22 ;  /* 0x0000763224167816 */ /* 0x000fe20000000016 */
[-CC-:B-1----:R-:W-:Y:S02]  /*3570*/  IMAD R21, R24, R3.reuse, R2.reuse ;  /* 0x0000000318157224 */ /* 0x182fe400078e0202 */
[----:B------:R-:W-:Y:S01]  /*3580*/  LDS.U16 R24, [R30+0x18] ;  /* 0x000018001e187984 */ /* 0x000fe20000000400 */
[----:B------:R-:W-:-:S02]  /*3590*/  IMAD R17, R32, R3, R2 ;  /* 0x0000000320117224 */ /* 0x000fc400078e0202 */
[--C-:B------:R-:W-:Y:S01]  /*35a0*/  IMAD.WIDE R20, R21, 0x2, R12.reuse ;  /* 0x0000000215147825 */ /* 0x100fe200078e020c */
[----:B------:R-:W1:Y:S03]  /*35b0*/  LDS.U16 R32, [R30+0x1c] ;  /* 0x00001c001e207984 */ /* 0x000e660000000400 */
[--C-:B------:R-:W-:Y:S01]  /*35c0*/  IMAD.WIDE R16, R17, 0x2, R12.reuse ;  /* 0x0000000211107825 */ /* 0x100fe200078e020c */
[----:B------:R5:W-:Y:S03]  /*35d0*/  STG.E.U16 desc[UR4][R20.64], R37 ;  /* 0x0000002514007986 */ /* 0x000be6000c101504 */
[----:B------:R-:W-:-:S04]  /*35e0*/  IMAD.WIDE R18, R19, 0x2, R12 ;  /* 0x0000000213127825 */ /* 0x000fc800078e020c */
[-C--:B0-----:R-:W-:Y:S01]  /*35f0*/  IMAD R29, R29, R3.reuse, R2 ;  /* 0x000000031d1d7224 */ /* 0x081fe200078e0202 */
[----:B-----5:R-:W-:Y:S02]  /*3600*/  PRMT R21, R37, 0x7632, R21 ;  /* 0x0000763225157816 */ /* 0x020fe40000000015 */
[----:B------:R-:W-:Y:S04]  /*3610*/  LDS.U16 R37, [R30+0x20] ;  /* 0x000020001e257984 */ /* 0x000fe80000000400 */
[----:B------:R0:W-:Y:S02]  /*3620*/  STG.E.U16 desc[UR4][R16.64], R21 ;  /* 0x0000001510007986 */ /* 0x0001e4000c101504 */
[----:B0-----:R-:W-:Y:S01]  /*3630*/  PRMT R17, R36, 0x7610, R17 ;  /* 0x0000761024117816 */ /* 0x001fe20000000011 */
[----:B------:R-:W-:Y:S01]  /*3640*/  IMAD.WIDE R20, R23, 0x2, R12 ;  /* 0x0000000217147825 */ /* 0x000fe200078e020c */
[----:B------:R-:W0:Y:S03]  /*3650*/  LDS.U16 R36, [R30+0x1e] ;  /* 0x00001e001e247984 */ /* 0x000e260000000400 */
[-CC-:B------:R-:W-:Y:S01]  /*3660*/  IMAD R23, R27, R3.reuse, R2.reuse ;  /* 0x000000031b177224 */ /* 0x180fe200078e0202 */
[----:B------:R5:W-:Y:S01]  /*3670*/  STG.E.U16 desc[UR4][R20.64], R17 ;  /* 0x0000001114007986 */ /* 0x000be2000c101504 */
[----:B-1----:R-:W-:-:S03]  /*3680*/  IMAD R27, R32, R3, R2 ;  /* 0x00000003201b7224 */ /* 0x002fc600078e0202 */
[----:B------:R1:W-:Y:S04]  /*3690*/  STG.E.U16 desc[UR4][R18.64], R22 ;  /* 0x0000001612007986 */ /* 0x0003e8000c101504 */
[----:B------:R-:W0:Y:S01]  /*36a0*/  LDS.U16 R18, [R30+0x22] ;  /* 0x000022001e127984 */ /* 0x000e220000000400 */
[----:B-----5:R-:W-:Y:S01]  /*36b0*/  IMAD.WIDE R16, R29, 0x2, R12 ;  /* 0x000000021d107825 */ /* 0x020fe200078e020c */
[----:B------:R-:W-:-:S03]  /*36c0*/  PRMT R29, R33, 0x7610, R29 ;  /* 0x00007610211d7816 */ /* 0x000fc6000000001d */
[----:B-1----:R-:W-:Y:S01]  /*36d0*/  IMAD.WIDE R22, R23, 0x2, R12 ;  /* 0x0000000217167825 */ /* 0x002fe200078e020c */
[----:B------:R-:W-:-:S03]  /*36e0*/  PRMT R19, R35, 0x7632, R19 ;  /* 0x0000763223137816 */ /* 0x000fc60000000013 */
[-C--:B------:R-:W-:Y:S01]  /*36f0*/  IMAD R21, R31, R3.reuse, R2 ;  /* 0x000000031f157224 */ /* 0x080fe200078e0202 */
[----:B------:R1:W-:Y:S01]  /*3700*/  STG.E.U16 desc[UR4][R22.64], R35 ;  /* 0x0000002316007986 */ /* 0x0003e2000c101504 */
[----:B------:R-:W-:Y:S02]  /*3710*/  PRMT R31, R34, 0x7610, R31 ;  /* 0x00007610221f7816 */ /* 0x000fe4000000001f */
[----:B------:R-:W-:Y:S01]  /*3720*/  IMAD.WIDE R20, R21, 0x2, R12 ;  /* 0x0000000215147825 */ /* 0x000fe200078e020c */
[----:B------:R5:W-:Y:S04]  /*3730*/  STG.E.U16 desc[UR4][R16.64], R19 ;  /* 0x0000001310007986 */ /* 0x000be8000c101504 */
[----:B------:R-:W3:Y:S01]  /*3740*/  LDS.U16 R19, [R30+0x24] ;  /* 0x000024001e137984 */ /* 0x000ee20000000400 */
[----:B-1----:R-:W-:Y:S01]  /*3750*/  PRMT R23, R33, 0x7632, R23 ;  /* 0x0000763221177816 */ /* 0x002fe20000000017 */
[----:B------:R-:W-:-:S02]  /*3760*/  IMAD R33, R24, R3, R2 ;  /* 0x0000000318217224 */ /* 0x000fc400078e0202 */
[----:B------:R-:W1:Y:S01]  /*3770*/  LDS.U16 R24, [R30+0x26] ;  /* 0x000026001e187984 */ /* 0x000e620000000400 */
[----:B-----5:R-:W-:-:S03]  /*3780*/  IMAD.WIDE R16, R27, 0x2, R12 ;  /* 0x000000021b107825 */ /* 0x020fc600078e020c */
[----:B------:R-:W5:Y:S01]  /*3790*/  LDS.U16 R27, [R30+0x2a] ;  /* 0x00002a001e1b7984 */ /* 0x000f620000000400 */
[----:B------:R-:W-:-:S04]  /*37a0*/  IMAD.WIDE R32, R33, 0x2, R12 ;  /* 0x0000000221207825 */ /* 0x000fc800078e020c */
[-CC-:B0-----:R-:W-:Y:S01]  /*37b0*/  IMAD R35, R36, R3.reuse, R2.reuse ;  /* 0x0000000324237224 */ /* 0x181fe200078e0202 */
[----:B------:R0:W-:Y:S04]  /*37c0*/  STG.E.U16 desc[UR4][R32.64], R29 ;  /* 0x0000001d20007986 */ /* 0x0001e8000c101504 */
[----:B------:R-:W-:Y:S04]  /*37d0*/  STG.E.U16 desc[UR4][R20.64], R23 ;  /* 0x0000001714007986 */ /* 0x000fe8000c101504 */
[----:B------:R2:W-:Y:S04]  /*37e0*/  STG.E.U16 desc[UR4][R16.64], R31 ;  /* 0x0000001f10007986 */ /* 0x0005e8000c101504 */
[----:B------:R-:W-:Y:S01]  /*37f0*/  LDS.U16 R31, [R30+0x28] ;  /* 0x000028001e1f7984 */ /* 0x000fe20000000400 */
[----:B0-----:R-:W-:-:S03]  /*3800*/  IMAD R33, R18, R3, R2 ;  /* 0x0000000312217224 */ /* 0x001fc600078e0202 */
[----:B------:R-:W0:Y:S01]  /*3810*/  LDS.U16 R29, [R30+0x2c] ;  /* 0x00002c001e1d7984 */ /* 0x000e220000000400 */
[----:B--2---:R-:W-:Y:S02]  /*3820*/  LOP3.LUT R22, R25, 0x3f003f, RZ, 0xc0, !PT ;  /* 0x003f003f19167812 */ /* 0x004fe400078ec0ff */
[----:B------:R-:W-:Y:S01]  /*3830*/  PRMT R17, R34, 0x7632, R17 ;  /* 0x0000763222117816 */ /* 0x000fe20000000011 */
[----:B---3--:R-:W-:Y:S01]  /*3840*/  IMAD R19, R19, R3, R2 ;  /* 0x0000000313137224 */ /* 0x008fe200078e0202 */
[----:B------:R-:W-:Y:S02]  /*3850*/  LOP3.LUT R22, R22, 0x64006400, RZ, 0xfc, !PT ;  /* 0x6400640016167812 */ /* 0x000fe400078efcff */
[----:B------:R-:W-:Y:S02]  /*3860*/  SHF.R.U32.HI R34, RZ, 0x6, R25 ;  /* 0x00000006ff227819 */ /* 0x000fe40000011619 */
[----:B------:R-:W-:Y:S01]  /*3870*/  LOP3.LUT R32, R28, 0x3f003f, RZ, 0xc0, !PT ;  /* 0x003f003f1c207812 */ /* 0x000fe200078ec0ff */
[----:B------:R-:W-:-:S02]  /*3880*/  HADD2 R21, R22, -1056, -1056 ;  /* 0xe420e42016157430 */ /* 0x000fc40000000000 */
[----:B------:R-:W-:Y:S01]  /*3890*/  IMAD.WIDE R22, R35, 0x2, R12 ;  /* 0x0000000223167825 */ /* 0x000fe200078e020c */
[----:B------:R-:W-:Y:S02]  /*38a0*/  LOP3.LUT R34, R34, 0x3f003f, RZ, 0xc0, !PT ;  /* 0x003f003f22227812 */ /* 0x000fe400078ec0ff */
[----:B------:R-:W-:Y:S01]  /*38b0*/  LOP3.LUT R32, R32, 0x64006400, RZ, 0xfc, !PT ;  /* 0x6400640020207812 */ /* 0x000fe200078efcff */
[-CC-:B-1----:R-:W-:Y:S01]  /*38c0*/  IMAD R35, R24, R3.reuse, R2.reuse ;  /* 0x0000000318237224 */ /* 0x182fe200078e0202 */
[----:B------:R-:W-:Y:S01]  /*38d0*/  HFMA2.MMA R16, R21, R8, -RZ ;  /* 0x0000000815107235 */ /* 0x000fe200001000ff */
[-CC-:B------:R-:W-:Y:S01]  /*38e0*/  IMAD R21, R37, R3.reuse, R2.reuse ;  /* 0x0000000325157224 */ /* 0x180fe200078e0202 */
[----:B------:R1:W-:Y:S01]  /*38f0*/  STG.E.U16 desc[UR4][R22.64], R17 ;  /* 0x0000001116007986 */ /* 0x0003e2000c101504 */
[----:B------:R-:W-:Y:S01]  /*3900*/  LOP3.LUT R34, R34, 0x64006400, RZ, 0xfc, !PT ;  /* 0x6400640022227812 */ /* 0x000fe200078efcff */
[----:B-----5:R-:W-:Y:S01]  /*3910*/  IMAD R27, R27, R3, R2 ;  /* 0x000000031b1b7224 */ /* 0x020fe200078e0202 */
[----:B----4-:R-:W-:Y:S01]  /*3920*/  SHF.R.U32.HI R37, RZ, 0x8, R26 ;  /* 0x00000008ff257819 */ /* 0x010fe2000001161a */
[----:B------:R-:W-:Y:S01]  /*3930*/  IMAD.WIDE R20, R21, 0x2, R12 ;  /* 0x0000000215147825 */ /* 0x000fe200078e020c */
[----:B------:R-:W2:Y:S03]  /*3940*/  LDS.U16 R24, [R30+0x2e] ;  /* 0x00002e001e187984 */ /* 0x000ea60000000400 */
[----:B------:R-:W-:Y:S01]  /*3950*/  HADD2 R34, R34, -1056, -1056 ;  /* 0xe420e42022227430 */ /* 0x000fe20000000000 */
[----:B------:R-:W-:-:S03]  /*3960*/  PRMT R18, R16, 0x7610, R18 ;  /* 0x0000761010127816 */ /* 0x000fc60000000012 */
[----:B------:R-:W-:Y:S01]  /*3970*/  HMUL2 R34, R34, R8 ;  /* 0x0000000822227232 */ /* 0x000fe20000000000 */
[----:B-1----:R-:W-:Y:S01]  /*3980*/  PRMT R23, R16, 0x7632, R23 ;  /* 0x0000763210177816 */ /* 0x002fe20000000017 */
[----:B------:R-:W-:Y:S01]  /*3990*/  IMAD.WIDE R16, R33, 0x2, R12 ;  /* 0x0000000221107825 */ /* 0x000fe200078e020c */
[----:B------:R1:W-:Y:S01]  /*39a0*/  STG.E.U16 desc[UR4][R20.64], R18 ;  /* 0x0000001214007986 */ /* 0x0003e2000c101504 */
[----:B------:R-:W-:Y:S02]  /*39b0*/  SHF.R.U32.HI R33, RZ, 0x6, R28 ;  /* 0x00000006ff217819 */ /* 0x000fe4000001161c */
[C---:B------:R-:W-:Y:S01]  /*39c0*/  PRMT R36, R34.reuse, 0x7610, R36 ;  /* 0x0000761022247816 */ /* 0x040fe20000000024 */
[----:B------:R3:W-:Y:S01]  /*39d0*/  STG.E.U16 desc[UR4][R16.64], R23 ;  /* 0x0000001710007986 */ /* 0x0007e2000c101504 */
[----:B------:R-:W-:Y:S01]  /*39e0*/  LOP3.LUT R33, R33, 0x3f003f, RZ, 0xc0, !PT ;  /* 0x003f003f21217812 */ /* 0x000fe200078ec0ff */
[-C--:B0-----:R-:W-:Y:S01]  /*39f0*/  IMAD R29, R29, R3.reuse, R2 ;  /* 0x000000031d1d7224 */ /* 0x081fe200078e0202 */
[----:B-1----:R-:W-:Y:S01]  /*3a00*/  PRMT R20, R34, 0x7632, R20 ;  /* 0x0000763222147816 */ /* 0x002fe20000000014 */
[----:B------:R-:W-:Y:S01]  /*3a10*/  IMAD R21, R31, R3, R2 ;  /* 0x000000031f157224 */ /* 0x000fe200078e0202 */
[----:B------:R-:W-:Y:S01]  /*3a20*/  LDS.U16 R34, [R30+0x30] ;  /* 0x000030001e227984 */ /* 0x000fe20000000400 */
[----:B---3--:R-:W-:-:S02]  /*3a30*/  HADD2 R17, R32, -1056, -1056 ;  /* 0xe420e42020117430 */ /* 0x008fc40000000000 */
[--C-:B------:R-:W-:Y:S01]  /*3a40*/  IMAD.WIDE R22, R19, 0x2, R12.reuse ;  /* 0x0000000213167825 */ /* 0x100fe200078e020c */
[----:B------:R-:W-:Y:S01]  /*3a50*/  LOP3.LUT R16, R33, 0x64006400, RZ, 0xfc, !PT ;  /* 0x6400640021107812 */ /* 0x000fe200078efcff */
[----:B------:R-:W-:Y:S02]  /*3a60*/  LDS.U16 R32, [R30+0x34] ;  /* 0x000034001e207984 */ /* 0x000fe40000000400 */
[----:B------:R-:W-:Y:S01]  /*3a70*/  IMAD.WIDE R18, R35, 0x2, R12 ;  /* 0x0000000223127825 */ /* 0x000fe200078e020c */
[----:B------:R-:W-:Y:S01]  /*3a80*/  HFMA2.MMA R17, R17, R8, -RZ ;  /* 0x0000000811117235 */ /* 0x000fe200001000ff */
[----:B------:R0:W-:Y:S01]  /*3a90*/  STG.E.U16 desc[UR4][R22.64], R36 ;  /* 0x0000002416007986 */ /* 0x0001e2000c101504 */
[----:B------:R-:W-:Y:S01]  /*3aa0*/  SHF.R.U32.HI R35, RZ, 0xc, R25 ;  /* 0x0000000cff237819 */ /* 0x000fe20000011619 */
[----:B------:R-:W-:Y:S02]  /*3ab0*/  HADD2 R31, R16, -1056, -1056 ;  /* 0xe420e420101f7430 */ /* 0x000fe40000000000 */
[----:B------:R1:W-:Y:S02]  /*3ac0*/  STG.E.U16 desc[UR4][R18.64], R20 ;  /* 0x0000001412007986 */ /* 0x0003e4000c101504 */
[----:B------:R-:W-:-:S02]  /*3ad0*/  HMUL2 R31, R31, R8 ;  /* 0x000000081f1f7232 */ /* 0x000fc40000000000 */
[----:B------:R-:W3:Y:S01]  /*3ae0*/  LDS.U16 R33, [R30+0x32] ;  /* 0x000032001e217984 */ /* 0x000ee20000000400 */
[----:B0-----:R-:W-:-:S03]  /*3af0*/  PRMT R22, R17, 0x7610, R22 ;  /* 0x0000761011167816 */ /* 0x001fc60000000016 */
[----:B------:R-:W0:Y:S01]  /*3b00*/  LDS.U16 R25, [R30+0x3a] ;  /* 0x00003a001e197984 */ /* 0x000e220000000400 */
[----:B------:R-:W-:Y:S01]  /*3b10*/  PRMT R23, R17, 0x7632, R23 ;  /* 0x0000763211177816 */ /* 0x000fe20000000017 */
[--C-:B------:R-:W-:Y:S01]  /*3b20*/  IMAD.WIDE R16, R29, 0x2, R12.reuse ;  /* 0x000000021d107825 */ /* 0x100fe200078e020c */
[----:B------:R-:W-:Y:S01]  /*3b30*/  LOP3.LUT R36, R26, 0x3f003f, RZ, 0xc0, !PT ;  /* 0x003f003f1a247812 */ /* 0x000fe200078ec0ff */
[----:B------:R-:W4:Y:S02]  /*3b40*/  LDS.U16 R29, [R30+0x3e] ;  /* 0x00003e001e1d7984 */ /* 0x000f240000000400 */
[----:B-1----:R-:W-:Y:S01]  /*3b50*/  IMAD.WIDE R20, R21, 0x2, R12 ;  /* 0x0000000215147825 */ /* 0x002fe200078e020c */
[----:B------:R-:W-:-:S03]  /*3b60*/  LOP3.LUT R36, R36, 0x64006400, RZ, 0xfc, !PT ;  /* 0x6400640024247812 */ /* 0x000fc600078efcff */
[----:B------:R-:W-:Y:S01]  /*3b70*/  IMAD.WIDE R18, R27, 0x2, R12 ;  /* 0x000000021b127825 */ /* 0x000fe200078e020c */
[----:B------:R1:W-:Y:S03]  /*3b80*/  STG.E.U16 desc[UR4][R20.64], R22 ;  /* 0x0000001614007986 */ /* 0x0003e6000c101504 */
[----:B------:R-:W-:Y:S01]  /*3b90*/  HADD2 R36, R36, -1056, -1056 ;  /* 0xe420e42024247430 */ /* 0x000fe20000000000 */
[----:B------:R5:W-:Y:S04]  /*3ba0*/  STG.E.U16 desc[UR4][R18.64], R23 ;  /* 0x0000001712007986 */ /* 0x000be8000c101504 */
[----:B------:R-:W-:Y:S04]  /*3bb0*/  LDS.U16 R22, [R30+0x36] ;  /* 0x000036001e167984 */ /* 0x000fe80000000400 */
[----:B------:R-:W4:Y:S01]  /*3bc0*/  LDS.U16 R23, [R30+0x38] ;  /* 0x000038001e177984 */ /* 0x000f220000000400 */
[----:B-1----:R-:W-:Y:S01]  /*3bd0*/  LOP3.LUT R20, R35, 0xf000f, RZ, 0xc0, !PT ;  /* 0x000f000f23147812 */ /* 0x002fe200078ec0ff */
[----:B--2---:R-:W-:Y:S01]  /*3be0*/  IMAD R21, R24, R3, R2 ;  /* 0x0000000318157224 */ /* 0x004fe200078e0202 */
[----:B------:R-:W-:Y:S01]  /*3bf0*/  SHF.R.U32.HI R35, RZ, 0xc, R28 ;  /* 0x0000000cff237819 */ /* 0x000fe2000001161c */
[----:B------:R-:W1:Y:S01]  /*3c00*/  LDS.U16 R27, [R30+0x3c] ;  /* 0x00003c001e1b7984 */ /* 0x000e620000000400 */
[----:B-----5:R-:W-:Y:S01]  /*3c10*/  PRMT R19, R31, 0x7632, R19 ;  /* 0x000076321f137816 */ /* 0x020fe20000000013 */
[----:B------:R-:W-:Y:S01]  /*3c20*/  HFMA2.MMA R28, R36, R8, -RZ ;  /* 0x00000008241c7235 */ /* 0x000fe200001000ff */
[--C-:B------:R-:W-:Y:S01]  /*3c30*/  SHF.R.U32.HI R18, RZ, 0x6, R26.reuse ;  /* 0x00000006ff127819 */ /* 0x100fe2000001161a */
[----:B------:R2:W-:Y:S01]  /*3c40*/  STG.E.U16 desc[UR4][R16.64], R31 ;  /* 0x0000001f10007986 */ /* 0x0005e2000c101504 */
[----:B------:R-:W-:-:S02]  /*3c50*/  SHF.R.U32.HI R26, RZ, 0xa, R26 ;  /* 0x0000000aff1a7819 */ /* 0x000fc4000001161a */
[----:B------:R-:W-:Y:S01]  /*3c60*/  LOP3.LUT R18, R18, 0x3f003f, RZ, 0xc0, !PT ;  /* 0x003f003f12127812 */ /* 0x000fe200078ec0ff */
[-C--:B---3--:R-:W-:Y:S01]  /*3c70*/  IMAD R33, R33, R3.reuse, R2 ;  /* 0x0000000321217224 */ /* 0x088fe200078e0202 */
[----:B------:R-:W-:Y:S02]  /*3c80*/  LOP3.LUT R35, R35, 0xf000f, RZ, 0xc0, !PT ;  /* 0x000f000f23237812 */ /* 0x000fe400078ec0ff */
[----:B------:R-:W-:Y:S02]  /*3c90*/  LOP3.LUT R18, R18, 0x64006400, RZ, 0xfc, !PT ;  /* 0x6400640012127812 */ /* 0x000fe400078efcff */
[----:B------:R-:W-:Y:S01]  /*3ca0*/  LOP3.LUT R26, R35, 0x300030, R26, 0xf8, !PT ;  /* 0x00300030231a7812 */ /* 0x000fe200078ef81a */
[----:B0-----:R-:W-:Y:S01]  /*3cb0*/  IMAD R25, R25, R3, R2 ;  /* 0x0000000319197224 */ /* 0x001fe200078e0202 */
[----:B--2---:R-:W-:Y:S01]  /*3cc0*/  LOP3.LUT R31, R20, 0x300030, R37, 0xf8, !PT ;  /* 0x00300030141f7812 */ /* 0x004fe200078ef825 */
[----:B------:R-:W-:-:S04]  /*3cd0*/  IMAD.WIDE R16, R21, 0x2, R12 ;  /* 0x0000000215107825 */ /* 0x000fc800078e020c */
[----:B------:R-:W-:Y:S01]  /*3ce0*/  HADD2 R24, R18, -1056, -1056 ;  /* 0xe420e42012187430 */ /* 0x000fe20000000000 */
[----:B------:R-:W-:Y:S02]  /*3cf0*/  LOP3.LUT R30, R26, 0x64006400, RZ, 0xfc, !PT ;  /* 0x640064001a1e7812 */ /* 0x000fe400078efcff */
[----:B------:R-:W-:Y:S01]  /*3d00*/  LOP3.LUT R31, R31, 0x64006400, RZ, 0xfc, !PT ;  /* 0x640064001f1f7812 */ /* 0x000fe200078efcff */
[----:B------:R0:W-:Y:S01]  /*3d10*/  STG.E.U16 desc[UR4][R16.64], R19 ;  /* 0x0000001310007986 */ /* 0x0001e2000c101504 */
[-C--:B------:R-:W-:Y:S01]  /*3d20*/  IMAD R21, R32, R3.reuse, R2 ;  /* 0x0000000320157224 */ /* 0x080fe200078e0202 */
[----:B------:R-:W-:Y:S01]  /*3d30*/  PRMT R32, R28, 0x7632, R32 ;  /* 0x000076321c207816 */ /* 0x000fe20000000020 */
[----:B------:R-:W-:Y:S02]  /*3d40*/  HMUL2 R24, R24, R8 ;  /* 0x0000000818187232 */ /* 0x000fe40000000000 */
[----:B----4-:R-:W-:Y:S02]  /*3d50*/  IMAD R29, R29, R3, R2 ;  /* 0x000000031d1d7224 */ /* 0x010fe400078e0202 */
[----:B------:R-:W-:-:S02]  /*3d60*/  HADD2 R31, R31, -1056, -1056 ;  /* 0xe420e4201f1f7430 */ /* 0x000fc40000000000 */
[----:B------:R-:W-:-:S04]  /*3d70*/  IMAD.WIDE R20, R21, 0x2, R12 ;  /* 0x0000000215147825 */ /* 0x000fc800078e020c */
[----:B------:R-:W-:Y:S01]  /*3d80*/  HADD2 R30, R30, -1056, -1056 ;  /* 0xe420e4201e1e7430 */ /* 0x000fe20000000000 */
[----:B------:R-:W-:Y:S01]  /*3d90*/  HFMA2.MMA R31, R31, R8, -RZ ;  /* 0x000000081f1f7235 */ /* 0x000fe200001000ff */
[-CC-:B0-----:R-:W-:Y:S02]  /*3da0*/  IMAD R19, R34, R3.reuse, R2.reuse ;  /* 0x0000000322137224 */ /* 0x181fe400078e0202 */
[----:B------:R-:W-:Y:S02]  /*3db0*/  HMUL2 R30, R30, R8 ;  /* 0x000000081e1e7232 */ /* 0x000fe40000000000 */
[----:B------:R-:W-:Y:S02]  /*3dc0*/  IMAD R35, R23, R3, R2 ;  /* 0x0000000317237224 */ /* 0x000fe400078e0202 */
[----:B------:R-:W-:-:S04]  /*3dd0*/  IMAD.WIDE R16, R19, 0x2, R12 ;  /* 0x0000000213107825 */ /* 0x000fc800078e020c */
[----:B------:R-:W-:Y:S01]  /*3de0*/  IMAD.WIDE R18, R33, 0x2, R12 ;  /* 0x0000000221127825 */ /* 0x000fe200078e020c */
[----:B------:R0:W-:Y:S03]  /*3df0*/  STG.E.U16 desc[UR4][R16.64], R28 ;  /* 0x0000001c10007986 */ /* 0x0001e6000c101504 */
[-CC-:B------:R-:W-:Y:S01]  /*3e00*/  IMAD R33, R22, R3.reuse, R2.reuse ;  /* 0x0000000316217224 */ /* 0x180fe200078e0202 */
[----:B------:R2:W-:Y:S01]  /*3e10*/  STG.E.U16 desc[UR4][R18.64], R32 ;  /* 0x0000002012007986 */ /* 0x0005e2000c101504 */
[----:B-1----:R-:W-:Y:S02]  /*3e20*/  IMAD R37, R27, R3, R2 ;  /* 0x000000031b257224 */ /* 0x002fe400078e0202 */
[--C-:B------:R-:W-:Y:S01]  /*3e30*/  IMAD.WIDE R22, R33, 0x2, R12.reuse ;  /* 0x0000000221167825 */ /* 0x100fe200078e020c */
[----:B------:R1:W-:Y:S03]  /*3e40*/  STG.E.U16 desc[UR4][R20.64], R24 ;  /* 0x0000001814007986 */ /* 0x0003e6000c101504 */
[----:B------:R-:W-:-:S04]  /*3e50*/  IMAD.WIDE R26, R35, 0x2, R12 ;  /* 0x00000002231a7825 */ /* 0x000fc800078e020c */
[----:B0-----:R-:W-:-:S04]  /*3e60*/  IMAD.WIDE R16, R37, 0x2, R12 ;  /* 0x0000000225107825 */ /* 0x001fc800078e020c */
[----:B--2---:R-:W-:Y:S01]  /*3e70*/  IMAD.WIDE R18, R25, 0x2, R12 ;  /* 0x0000000219127825 */ /* 0x004fe200078e020c */
[----:B-1----:R-:W-:Y:S02]  /*3e80*/  PRMT R20, R24, 0x7632, R20 ;  /* 0x0000763218147816 */ /* 0x002fe40000000014 */
[----:B------:R-:W-:Y:S01]  /*3e90*/  PRMT R21, R31, 0x7632, R21 ;  /* 0x000076321f157816 */ /* 0x000fe20000000015 */
[----:B------:R-:W-:Y:S01]  /*3ea0*/  IMAD.WIDE R12, R29, 0x2, R12 ;  /* 0x000000021d0c7825 */ /* 0x000fe200078e020c */
[----:B------:R-:W-:Y:S01]  /*3eb0*/  PRMT R24, R30, 0x7632, R24 ;  /* 0x000076321e187816 */ /* 0x000fe20000000018 */
[----:B------:R0:W-:Y:S04]  /*3ec0*/  STG.E.U16 desc[UR4][R22.64], R20 ;  /* 0x0000001416007986 */ /* 0x0001e8000c101504 */
[----:B------:R0:W-:Y:S04]  /*3ed0*/  STG.E.U16 desc[UR4][R26.64], R31 ;  /* 0x0000001f1a007986 */ /* 0x0001e8000c101504 */
[----:B------:R0:W-:Y:S04]  /*3ee0*/  STG.E.U16 desc[UR4][R18.64], R21 ;  /* 0x0000001512007986 */ /* 0x0001e8000c101504 */
[----:B------:R0:W-:Y:S04]  /*3ef0*/  STG.E.U16 desc[UR4][R16.64], R30 ;  /* 0x0000001e10007986 */ /* 0x0001e8000c101504 */
[----:B------:R0:W-:Y:S01]  /*3f00*/  STG.E.U16 desc[UR4][R12.64], R24 ;  /* 0x000000180c007986 */ /* 0x0001e2000c101504 */
[----:B------:R-:W-:Y:S05]  /*3f10*/  BRA `(.L_x_16) ;  /* 0x00000008001c7947 */ /* 0x000fea0003800000 */
.L_x_15:
[----:B------:R0:W2:Y:S01]  /*3f20*/  LDG.E.CONSTANT R32, desc[UR4][R18.64] ;  /* 0x0000000412207981 */ /* 0x0000a2000c1e9900 */
[----:B------:R-:W1:Y:S03]  /*3f30*/  LDC.64 R16, c[0x0][0x248] ;  /* 0x00009200ff107b82 */ /* 0x000e660000000a00 */
[----:B------:R3:W4:Y:S04]  /*3f40*/  LDG.E.CONSTANT R12, desc[UR4][R28.64] ;  /* 0x000000041c0c7981 */ /* 0x000728000c1e9900 */
[----:B------:R5:W4:Y:S01]  /*3f50*/  LDG.E.CONSTANT R13, desc[UR4][R26.64] ;  /* 0x000000041a0d7981 */ /* 0x000b22000c1e9900 */
[----:B------:R-:W-:Y:S01]  /*3f60*/  IMAD R23, R9, R3, R2 ;  /* 0x0000000309177224 */ /* 0x000fe200078e0202 */
[----:B------:R-:W-:-:S03]  /*3f70*/  PRMT R25, R24, 0x7610, R25 ;  /* 0x0000761018197816 */ /* 0x000fc60000000019 */
[----:B-1----:R-:W-:-:S05]  /*3f80*/  IMAD.WIDE R16, R23, 0x2, R16 ;  /* 0x0000000217107825 */ /* 0x002fca00078e0210 */
[----:B------:R1:W-:Y:S01]  /*3f90*/  STG.E.U16 desc[UR4][R16.64], R25 ;  /* 0x0000001910007986 */ /* 0x0003e2000c101504 */
[----:B0-----:R-:W-:-:S04]  /*3fa0*/  IMAD.WIDE R18, R3, 0x2, R16 ;  /* 0x0000000203127825 */ /* 0x001fc800078e0210 */
[----:B------:R-:W-:Y:S01]  /*3fb0*/  IMAD.WIDE R22, R3, 0x2, R18 ;  /* 0x0000000203167825 */ /* 0x000fe200078e0212 */
[----:B-1----:R-:W-:-:S03]  /*3fc0*/  PRMT R17, R24, 0x7632, R17 ;  /* 0x0000763218117816 */ /* 0x002fc60000000011 */
[C---:B------:R-:W-:Y:S02]  /*3fd0*/  IMAD.WIDE R24, R3.reuse, 0x2, R22 ;  /* 0x0000000203187825 */ /* 0x040fe400078e0216 */
[----:B------:R0:W-:Y:S02]  /*3fe0*/  STG.E.U16 desc[UR4][R18.64], R17 ;  /* 0x0000001112007986 */ /* 0x0001e4000c101504 */
[C---:B---3--:R-:W-:Y:S02]  /*3ff0*/  IMAD.WIDE R28, R3.reuse, 0x2, R24 ;  /* 0x00000002031c7825 */ /* 0x048fe400078e0218 */
[----:B------:R1:W-:Y:S02]  /*4000*/  STG.E.U16 desc[UR4][R22.64], R21 ;  /* 0x0000001516007986 */ /* 0x0003e4000c101504 */
[----:B------:R-:W-:Y:S01]  /*4010*/  IMAD.WIDE R30, R3, 0x2, R28 ;  /* 0x00000002031e7825 */ /* 0x000fe200078e021c */
[----:B0-----:R-:W-:-:S03]  /*4020*/  PRMT R19, R21, 0x7632, R19 ;  /* 0x0000763215137816 */ /* 0x001fc60000000013 */
[C---:B-----5:R-:W-:Y:S01]  /*4030*/  IMAD.WIDE R26, R3.reuse, 0x2, R30 ;  /* 0x00000002031a7825 */ /* 0x060fe200078e021e */
[C---:B-1----:R-:W-:Y:S01]  /*4040*/  PRMT R23, R20.reuse, 0x7610, R23 ;  /* 0x0000761014177816 */ /* 0x042fe20000000017 */
[----:B------:R0:W-:Y:S02]  /*4050*/  STG.E.U16 desc[UR4][R24.64], R19 ;  /* 0x0000001318007986 */ /* 0x0001e4000c101504 */
[C---:B------:R-:W-:Y:S02]  /*4060*/  IMAD.WIDE R16, R3.reuse, 0x2, R26 ;  /* 0x0000000203107825 */ /* 0x040fe400078e021a */
[----:B------:R1:W-:Y:S02]  /*4070*/  STG.E.U16 desc[UR4][R28.64], R23 ;  /* 0x000000171c007986 */ /* 0x0003e4000c101504 */
[----:B0-----:R-:W-:Y:S01]  /*4080*/  IMAD.WIDE R18, R3, 0x2, R16 ;  /* 0x0000000203127825 */ /* 0x001fe200078e0210 */
[----:B------:R-:W-:-:S03]  /*4090*/  PRMT R25, R20, 0x7632, R25 ;  /* 0x0000763214197816 */ /* 0x000fc60000000019 */
[C---:B------:R-:W-:Y:S02]  /*40a0*/  IMAD.WIDE R20, R3.reuse, 0x2, R18 ;  /* 0x0000000203147825 */ /* 0x040fe400078e0212 */
[----:B------:R0:W-:Y:S04]  /*40b0*/  STG.E.U16 desc[UR4][R30.64], R25 ;  /* 0x000000191e007986 */ /* 0x0001e8000c101504 */
[----:B------:R3:W-:Y:S01]  /*40c0*/  STG.E.U16 desc[UR4][R26.64], R37 ;  /* 0x000000251a007986 */ /* 0x0007e2000c101504 */
[----:B-1----:R-:W-:-:S04]  /*40d0*/  IMAD.WIDE R22, R3, 0x2, R20 ;  /* 0x0000000203167825 */ /* 0x002fc800078e0214 */
[----:B0-----:R-:W-:Y:S01]  /*40e0*/  IMAD.WIDE R24, R3, 0x2, R22 ;  /* 0x0000000203187825 */ /* 0x001fe200078e0216 */
[----:B---3--:R-:W-:-:S03]  /*40f0*/  PRMT R27, R37, 0x7632, R27 ;  /* 0x00007632251b7816 */ /* 0x008fc6000000001b */
[C---:B------:R-:W-:Y:S02]  /*4100*/  IMAD.WIDE R28, R3.reuse, 0x2, R24 ;  /* 0x00000002031c7825 */ /* 0x040fe400078e0218 */
[----:B------:R0:W-:Y:S02]  /*4110*/  STG.E.U16 desc[UR4][R16.64], R27 ;  /* 0x0000001b10007986 */ /* 0x0001e4000c101504 */
[----:B------:R-:W-:Y:S01]  /*4120*/  IMAD.WIDE R30, R3, 0x2, R28 ;  /* 0x00000002031e7825 */ /* 0x000fe200078e021c */
[----:B0-----:R-:W-:-:S05]  /*4130*/  PRMT R17, R36, 0x7610, R17 ;  /* 0x0000761024117816 */ /* 0x001fca0000000011 */
[----:B------:R0:W-:Y:S02]  /*4140*/  STG.E.U16 desc[UR4][R18.64], R17 ;  /* 0x0000001112007986 */ /* 0x0001e4000c101504 */
[----:B0-----:R-:W-:Y:S01]  /*4150*/  PRMT R19, R36, 0x7632, R19 ;  /* 0x0000763224137816 */ /* 0x001fe20000000013 */
[----:B------:R-:W-:Y:S01]  /*4160*/  IMAD.WIDE R36, R3, 0x2, R30 ;  /* 0x0000000203247825 */ /* 0x000fe200078e021e */
[----:B------:R-:W-:-:S03]  /*4170*/  PRMT R17, R35, 0x7632, R17 ;  /* 0x0000763223117816 */ /* 0x000fc60000000011 */
[----:B------:R0:W-:Y:S01]  /*4180*/  STG.E.U16 desc[UR4][R20.64], R19 ;  /* 0x0000001314007986 */ /* 0x0001e2000c101504 */
[----:B------:R-:W-:Y:S01]  /*4190*/  IMAD.WIDE R26, R3, 0x2, R36 ;  /* 0x00000002031a7825 */ /* 0x000fe200078e0224 */
[----:B0-----:R-:W-:-:S05]  /*41a0*/  PRMT R21, R35, 0x7610, R21 ;  /* 0x0000761023157816 */ /* 0x001fca0000000015 */
[----:B------:R0:W-:Y:S04]  /*41b0*/  STG.E.U16 desc[UR4][R22.64], R21 ;  /* 0x0000001516007986 */ /* 0x0001e8000c101504 */
[----:B------:R1:W-:Y:S04]  /*41c0*/  STG.E.U16 desc[UR4][R24.64], R17 ;  /* 0x0000001118007986 */ /* 0x0003e8000c101504 */
[----:B------:R3:W-:Y:S01]  /*41d0*/  STG.E.U16 desc[UR4][R28.64], R33 ;  /* 0x000000211c007986 */ /* 0x0007e2000c101504 */
[----:B0-----:R-:W-:Y:S01]  /*41e0*/  PRMT R23, R33, 0x7632, R23 ;  /* 0x0000763221177816 */ /* 0x001fe20000000017 */
[----:B-1----:R-:W-:-:S04]  /*41f0*/  IMAD.WIDE R16, R3, 0x2, R26 ;  /* 0x0000000203107825 */ /* 0x002fc800078e021a */
[----:B------:R0:W-:Y:S01]  /*4200*/  STG.E.U16 desc[UR4][R30.64], R23 ;  /* 0x000000171e007986 */ /* 0x0001e2000c101504 */
[----:B---3--:R-:W-:-:S03]  /*4210*/  PRMT R29, R34, 0x7632, R29 ;  /* 0x00007632221d7816 */ /* 0x008fc6000000001d */
[----:B------:R-:W-:Y:S01]  /*4220*/  STG.E.U16 desc[UR4][R36.64], R34 ;  /* 0x0000002224007986 */ /* 0x000fe2000c101504 */
[----:B------:R-:W-:-:S03]  /*4230*/  IMAD.WIDE R18, R3, 0x2, R16 ;  /* 0x0000000203127825 */ /* 0x000fc600078e0210 */
[----:B------:R1:W-:Y:S01]  /*4240*/  STG.E.U16 desc[UR4][R26.64], R29 ;  /* 0x0000001d1a007986 */ /* 0x0003e2000c101504 */
[----:B------:R-:W-:Y:S01]  /*4250*/  IMAD.WIDE R20, R3, 0x2, R18 ;  /* 0x0000000203147825 */ /* 0x000fe200078e0212 */
[----:B--2---:R-:W-:Y:S02]  /*4260*/  LOP3.LUT R35, R32, 0x3f003f, RZ, 0xc0, !PT ;  /* 0x003f003f20237812 */ /* 0x004fe400078ec0ff */
[----:B------:R-:W-:Y:S02]  /*4270*/  SHF.R.U32.HI R22, RZ, 0x6, R32 ;  /* 0x00000006ff167819 */ /* 0x000fe40000011620 */
[----:B------:R-:W-:Y:S02]  /*4280*/  LOP3.LUT R35, R35, 0x64006400, RZ, 0xfc, !PT ;  /* 0x6400640023237812 */ /* 0x000fe400078efcff */
[----:B------:R-:W-:Y:S02]  /*4290*/  LOP3.LUT R22, R22, 0x3f003f, RZ, 0xc0, !PT ;  /* 0x003f003f16167812 */ /* 0x000fe400078ec0ff */
[----:B----4-:R-:W-:Y:S01]  /*42a0*/  LOP3.LUT R28, R12, 0x3f003f, RZ, 0xc0, !PT ;  /* 0x003f003f0c1c7812 */ /* 0x010fe200078ec0ff */
[----:B------:R-:W-:Y:S01]  /*42b0*/  HADD2 R35, R35, -1056, -1056 ;  /* 0xe420e42023237430 */ /* 0x000fe20000000000 */
[----:B------:R-:W-:Y:S01]  /*42c0*/  LOP3.LUT R25, R22, 0x64006400, RZ, 0xfc, !PT ;  /* 0x6400640016197812 */ /* 0x000fe200078efcff */
[----:B0-----:R-:W-:Y:S01]  /*42d0*/  IMAD.WIDE R22, R3, 0x2, R20 ;  /* 0x0000000203167825 */ /* 0x001fe200078e0214 */
[----:B------:R-:W-:-:S02]  /*42e0*/  LOP3.LUT R30, R28, 0x64006400, RZ, 0xfc, !PT ;  /* 0x640064001c1e7812 */ /* 0x000fc400078efcff */
[----:B------:R-:W-:Y:S01]  /*42f0*/  SHF.R.U32.HI R31, RZ, 0x6, R12 ;  /* 0x00000006ff1f7819 */ /* 0x000fe2000001160c */
[----:B------:R-:W-:Y:S01]  /*4300*/  HFMA2.MMA R24, R35, R8, -RZ ;  /* 0x0000000823187235 */ /* 0x000fe200001000ff */
[----:B------:R-:W-:Y:S02]  /*4310*/  HADD2 R25, R25, -1056, -1056 ;  /* 0xe420e42019197430 */ /* 0x000fe40000000000 */
[----:B-1----:R-:W-:-:S04]  /*4320*/  IMAD.WIDE R28, R3, 0x2, R22 ;  /* 0x00000002031c7825 */ /* 0x002fc800078e0216 */
[----:B------:R-:W-:Y:S01]  /*4330*/  HADD2 R30, R30, -1056, -1056 ;  /* 0xe420e4201e1e7430 */ /* 0x000fe20000000000 */
[----:B------:R-:W-:Y:S02]  /*4340*/  LOP3.LUT R31, R31, 0x3f003f, RZ, 0xc0, !PT ;  /* 0x003f003f1f1f7812 */ /* 0x000fe400078ec0ff */
[----:B------:R-:W-:Y:S02]  /*4350*/  LOP3.LUT R26, R13, 0x3f003f, RZ, 0xc0, !PT ;  /* 0x003f003f0d1a7812 */ /* 0x000fe400078ec0ff */
[----:B------:R-:W-:Y:S01]  /*4360*/  LOP3.LUT R31, R31, 0x64006400, RZ, 0xfc, !PT ;  /* 0x640064001f1f7812 */ /* 0x000fe200078efcff */
[----:B------:R-:W-:Y:S01]  /*4370*/  HFMA2.MMA R30, R30, R8, -RZ ;  /* 0x000000081e1e7235 */ /* 0x000fe200001000ff */
[C---:B------:R-:W-:Y:S02]  /*4380*/  PRMT R33, R24.reuse, 0x7610, R33 ;  /* 0x0000761018217816 */ /* 0x040fe40000000021 */
[----:B------:R-:W-:Y:S01]  /*4390*/  PRMT R27, R24, 0x7632, R27 ;  /* 0x00007632181b7816 */ /* 0x000fe2000000001b */
[----:B------:R-:W-:Y:S01]  /*43a0*/  HADD2 R31, R31, -1056, -1056 ;  /* 0xe420e4201f1f7430 */ /* 0x000fe20000000000 */
[----:B------:R-:W-:Y:S01]  /*43b0*/  LOP3.LUT R26, R26, 0x64006400, RZ, 0xfc, !PT ;  /* 0x640064001a1a7812 */ /* 0x000fe200078efcff */
[----:B------:R0:W-:Y:S01]  /*43c0*/  STG.E.U16 desc[UR4][R16.64], R33 ;  /* 0x0000002110007986 */ /* 0x0001e2000c101504 */
[----:B------:R-:W-:Y:S01]  /*43d0*/  SHF.R.U32.HI R32, RZ, 0xc, R32 ;  /* 0x0000000cff207819 */ /* 0x000fe20000011620 */
[----:B------:R-:W-:Y:S01]  /*43e0*/  HMUL2 R31, R31, R8 ;  /* 0x000000081f1f7232 */ /* 0x000fe20000000000 */
[----:B------:R-:W-:Y:S01]  /*43f0*/  SHF.R.U32.HI R12, RZ, 0xc, R12 ;  /* 0x0000000cff0c7819 */ /* 0x000fe2000001160c */
[----:B------:R1:W-:Y:S01]  /*4400*/  STG.E.U16 desc[UR4][R18.64], R27 ;  /* 0x0000001b12007986 */ /* 0x0003e2000c101504 */
[----:B------:R-:W-:Y:S01]  /*4410*/  PRMT R34, R30, 0x7610, R34 ;  /* 0x000076101e227816 */ /* 0x000fe20000000022 */
[----:B------:R-:W-:-:S02]  /*4420*/  HADD2 R26, R26, -1056, -1056 ;  /* 0xe420e4201a1a7430 */ /* 0x000fc40000000000 */
[----:B0-----:R-:W-:Y:S02]  /*4430*/  HMUL2 R17, R25, R8 ;  /* 0x0000000819117232 */ /* 0x001fe40000000000 */
[----:B------:R-:W-:Y:S01]  /*4440*/  IMAD.WIDE R24, R3, 0x2, R28 ;  /* 0x0000000203187825 */ /* 0x000fe200078e021c */
[----:B-1----:R-:W-:Y:S02]  /*4450*/  SHF.R.U32.HI R27, RZ, 0x6, R13 ;  /* 0x00000006ff1b7819 */ /* 0x002fe4000001160d */
[C---:B------:R-:W-:Y:S02]  /*4460*/  PRMT R19, R17.reuse, 0x7610, R19 ;  /* 0x0000761011137816 */ /* 0x040fe40000000013 */
[----:B------:R-:W-:Y:S01]  /*4470*/  PRMT R33, R17, 0x7632, R33 ;  /* 0x0000763211217816 */ /* 0x000fe20000000021 */
[----:B------:R-:W-:Y:S01]  /*4480*/  IMAD.WIDE R16, R3, 0x2, R24 ;  /* 0x0000000203107825 */ /* 0x000fe200078e0218 */
[----:B------:R-:W-:Y:S01]  /*4490*/  LOP3.LUT R27, R27, 0x3f003f, RZ, 0xc0, !PT ;  /* 0x003f003f1b1b7812 */ /* 0x000fe200078ec0ff */
[----:B------:R0:W-:Y:S03]  /*44a0*/  STG.E.U16 desc[UR4][R20.64], R19 ;  /* 0x0000001314007986 */ /* 0x0001e6000c101504 */
[----:B------:R-:W-:Y:S01]  /*44b0*/  LOP3.LUT R27, R27, 0x64006400, RZ, 0xfc, !PT ;  /* 0x640064001b1b7812 */ /* 0x000fe200078efcff */
[----:B------:R-:W-:Y:S04]  /*44c0*/  STG.E.U16 desc[UR4][R22.64], R33 ;  /* 0x0000002116007986 */ /* 0x000fe8000c101504 */
[----:B------:R1:W-:Y:S01]  /*44d0*/  STG.E.U16 desc[UR4][R28.64], R34 ;  /* 0x000000221c007986 */ /* 0x0003e2000c101504 */
[----:B------:R-:W-:Y:S01]  /*44e0*/  HADD2 R27, R27, -1056, -1056 ;  /* 0xe420e4201b1b7430 */ /* 0x000fe20000000000 */
[----:B0-----:R-:W-:Y:S01]  /*44f0*/  PRMT R21, R30, 0x7632, R21 ;  /* 0x000076321e157816 */ /* 0x001fe20000000015 */
[----:B------:R-:W-:Y:S01]  /*4500*/  IMAD.WIDE R18, R3, 0x2, R16 ;  /* 0x0000000203127825 */ /* 0x000fe200078e0210 */
[----:B------:R-:W-:-:S03]  /*4510*/  SHF.R.U32.HI R30, RZ, 0x8, R13 ;  /* 0x00000008ff1e7819 */ /* 0x000fc6000001160d */
[----:B------:R0:W-:Y:S01]  /*4520*/  STG.E.U16 desc[UR4][R24.64], R21 ;  /* 0x0000001518007986 */ /* 0x0001e2000c101504 */
[----:B-1----:R-:W-:Y:S02]  /*4530*/  PRMT R28, R31, 0x7632, R28 ;  /* 0x000076321f1c7816 */ /* 0x002fe4000000001c */
[----:B------:R-:W-:-:S04]  /*4540*/  LOP3.LUT R29, R32, 0xf000f, RZ, 0xc0, !PT ;  /* 0x000f000f201d7812 */ /* 0x000fc800078ec0ff */
[----:B------:R-:W-:Y:S01]  /*4550*/  LOP3.LUT R29, R29, 0x300030, R30, 0xf8, !PT ;  /* 0x003000301d1d7812 */ /* 0x000fe200078ef81e */
[----:B0-----:R-:W-:Y:S01]  /*4560*/  IMAD.WIDE R20, R3, 0x2, R18 ;  /* 0x0000000203147825 */ /* 0x001fe200078e0212 */
[----:B------:R-:W-:Y:S02]  /*4570*/  PRMT R25, R31, 0x7610, R25 ;  /* 0x000076101f197816 */ /* 0x000fe40000000019 */
[----:B------:R-:W-:Y:S02]  /*4580*/  LOP3.LUT R31, R12, 0xf000f, RZ, 0xc0, !PT ;  /* 0x000f000f0c1f7812 */ /* 0x000fe400078ec0ff */
[----:B------:R-:W-:Y:S01]  /*4590*/  LOP3.LUT R29, R29, 0x64006400, RZ, 0xfc, !PT ;  /* 0x640064001d1d7812 */ /* 0x000fe200078efcff */
[C---:B------:R-:W-:Y:S01]  /*45a0*/  IMAD.WIDE R22, R3.reuse, 0x2, R20 ;  /* 0x0000000203167825 */ /* 0x040fe200078e0214 */
[----:B------:R0:W-:Y:S03]  /*45b0*/  STG.E.U16 desc[UR4][R16.64], R25 ;  /* 0x0000001910007986 */ /* 0x0001e6000c101504 */
[----:B------:R-:W-:Y:S01]  /*45c0*/  HADD2 R29, R29, -1056, -1056 ;  /* 0xe420e4201d1d7430 */ /* 0x000fe20000000000 */
[----:B------:R1:W-:Y:S05]  /*45d0*/  STG.E.U16 desc[UR4][R18.64], R28 ;  /* 0x0000001c12007986 */ /* 0x0003ea000c101504 */
[-C--:B------:R-:W-:Y:S01]  /*45e0*/  HFMA2.MMA R29, R29, R8.reuse, -RZ ;  /* 0x000000081d1d7235 */ /* 0x080fe200001000ff */
[----:B0-----:R-:W-:Y:S01]  /*45f0*/  IMAD.WIDE R24, R3, 0x2, R22 ;  /* 0x0000000203187825 */ /* 0x001fe200078e0216 */
[----:B-1----:R-:W-:Y:S01]  /*4600*/  HFMA2.MMA R19, R26, R8, -RZ ;  /* 0x000000081a137235 */ /* 0x002fe200001000ff */
[----:B------:R-:W-:-:S02]  /*4610*/  SHF.R.U32.HI R26, RZ, 0xa, R13 ;  /* 0x0000000aff1a7819 */ /* 0x000fc4000001160d */
[----:B------:R-:W-:Y:S02]  /*4620*/  IMAD.WIDE R12, R3, 0x2, R24 ;  /* 0x00000002030c7825 */ /* 0x000fe400078e0218 */
[----:B------:R-:W-:Y:S02]  /*4630*/  LOP3.LUT R31, R31, 0x300030, R26, 0xf8, !PT ;  /* 0x003000301f1f7812 */ /* 0x000fe400078ef81a */
[----:B------:R-:W-:Y:S01]  /*4640*/  HMUL2 R26, R27, R8 ;  /* 0x000000081b1a7232 */ /* 0x000fe20000000000 */
[----:B------:R0:W-:Y:S01]  /*4650*/  STG.E.U16 desc[UR4][R20.64], R19 ;  /* 0x0000001314007986 */ /* 0x0001e2000c101504 */
[----:B------:R-:W-:Y:S01]  /*4660*/  IMAD.WIDE R16, R3, 0x2, R12 ;  /* 0x0000000203107825 */ /* 0x000fe200078e020c */
[----:B------:R-:W-:Y:S02]  /*4670*/  LOP3.LUT R31, R31, 0x64006400, RZ, 0xfc, !PT ;  /* 0x640064001f1f7812 */ /* 0x000fe400078efcff */
[----:B------:R-:W-:-:S03]  /*4680*/  PRMT R27, R26, 0x7610, R27 ;  /* 0x000076101a1b7816 */ /* 0x000fc6000000001b */
[----:B------:R-:W-:-:S04]  /*4690*/  HADD2 R31, R31, -1056, -1056 ;  /* 0xe420e4201f1f7430 */ /* 0x000fc80000000000 */
[----:B------:R-:W-:Y:S01]  /*46a0*/  HMUL2 R31, R31, R8 ;  /* 0x000000081f1f7232 */ /* 0x000fe20000000000 */
[----:B0-----:R-:W-:Y:S01]  /*46b0*/  PRMT R21, R19, 0x7632, R21 ;  /* 0x0000763213157816 */ /* 0x001fe20000000015 */
[----:B------:R-:W-:-:S03]  /*46c0*/  IMAD.WIDE R18, R3, 0x2, R16 ;  /* 0x0000000203127825 */ /* 0x000fc600078e0210 */
[----:B------:R-:W-:Y:S01]  /*46d0*/  PRMT R28, R31, 0x7632, R28 ;  /* 0x000076321f1c7816 */ /* 0x000fe2000000001c */
[----:B------:R0:W-:Y:S04]  /*46e0*/  STG.E.U16 desc[UR4][R22.64], R21 ;  /* 0x0000001516007986 */ /* 0x0001e8000c101504 */
[----:B------:R1:W-:Y:S01]  /*46f0*/  STG.E.U16 desc[UR4][R24.64], R27 ;  /* 0x0000001b18007986 */ /* 0x0003e2000c101504 */
[----:B0-----:R-:W-:Y:S01]  /*4700*/  IMAD.WIDE R20, R3, 0x2, R18 ;  /* 0x0000000203147825 */ /* 0x001fe200078e0212 */
[----:B------:R-:W-:Y:S02]  /*4710*/  PRMT R23, R26, 0x7632, R23 ;  /* 0x000076321a177816 */ /* 0x000fe40000000017 */
[----:B-1----:R-:W-:Y:S01]  /*4720*/  PRMT R25, R29, 0x7632, R25 ;  /* 0x000076321d197816 */ /* 0x002fe20000000019 */
[----:B------:R-:W-:-:S02]  /*4730*/  IMAD.WIDE R26, R3, 0x2, R20 ;  /* 0x00000002031a7825 */ /* 0x000fc400078e0214 */
[----:B------:R1:W-:Y:S04]  /*4740*/  STG.E.U16 desc[UR4][R12.64], R23 ;  /* 0x000000170c007986 */ /* 0x0003e8000c101504 */
[----:B------:R1:W-:Y:S04]  /*4750*/  STG.E.U16 desc[UR4][R16.64], R29 ;  /* 0x0000001d10007986 */ /* 0x0003e8000c101504 */
[----:B------:R1:W-:Y:S04]  /*4760*/  STG.E.U16 desc[UR4][R18.64], R25 ;  /* 0x0000001912007986 */ /* 0x0003e8000c101504 */
[----:B------:R1:W-:Y:S04]  /*4770*/  STG.E.U16 desc[UR4][R20.64], R31 ;  /* 0x0000001f14007986 */ /* 0x0003e8000c101504 */
[----:B------:R1:W-:Y:S02]  /*4780*/  STG.E.U16 desc[UR4][R26.64], R28 ;  /* 0x0000001c1a007986 */ /* 0x0003e4000c101504 */
.L_x_16:
[----:B------:R-:W-:Y:S02]  /*4790*/  VIADD R0, R0, 0x20 ;  /* 0x0000002000007836 */ /* 0x000fe40000000000 */
[----:B01----:R-:W-:-:S03]  /*47a0*/  IMAD.WIDE R16, R3, 0x18, R14 ;  /* 0x0000001803107825 */ /* 0x003fc600078e020e */
[C---:B------:R-:W-:Y:S01]  /*47b0*/  ISETP.GE.AND P1, PT, R0.reuse, UR7, PT ;  /* 0x0000000700007c0c */ /* 0x040fe2000bf26270 */
[----:B------:R-:W-:Y:S01]  /*47c0*/  VIADD R9, R9, 0x20 ;  /* 0x0000002009097836 */ /* 0x000fe20000000000 */
[----:B------:R-:W-:-:S13]  /*47d0*/  ISETP.LT.AND P2, PT, R0, R7, PT ;  /* 0x000000070000720c */ /* 0x000fda0003f41270 */
[----:B------:R-:W-:Y:S05]  /*47e0*/  @!P1 BRA P2, `(.L_x_17) ;  /* 0xffffffe400709947 */ /* 0x000fea000103ffff */
.L_x_13:
[C---:B------:R-:W-:Y:S01]  /*47f0*/  ISETP.GE.AND P1, PT, R0.reuse, R7, PT ;  /* 0x000000070000720c */ /* 0x040fe20003f26270 */
[----:B------:R-:W-:Y:S01]  /*4800*/  ULDC UR6, c[0x0][0x258] ;  /* 0x0000960000067ab9 */ /* 0x000fe20000000800 */
[----:B------:R-:W-:Y:S02]  /*4810*/  ULDC UR7, c[0x0][0x258] ;  /* 0x0000960000077ab9 */ /* 0x000fe40000000800 */
[----:B------:R-:W-:Y:S01]  /*4820*/  ISETP.GE.OR P1, PT, R0, UR6, P1 ;  /* 0x0000000600007c0c */ /* 0x000fe20008f26670 */
[----:B------:R-:W-:-:S12]  /*4830*/  ULDC UR6, c[0x0][0x23c] ;  /* 0x00008f0000067ab9 */ /* 0x000fd80000000800 */
[----:B------:R-:W-:Y:S05]  /*4840*/  @P1 BRA `(.L_x_18) ;  /* 0x0000001400b81947 */ /* 0x000fea0003800000 */
.L_x_22:
[----:B0-----:R-:W0:Y:S01]  /*4850*/  LDC R3, c[0x0][0x23c] ;  /* 0x00008f00ff037b82 */ /* 0x001e220000000800 */
[----:B-1----:R1:W2:Y:S01]  /*4860*/  LDG.E.CONSTANT R14, desc[UR4][R16.64] ;  /* 0x00000004100e7981 */ /* 0x0022a2000c1e9900 */
[----:B0-----:R-:W-:-:S05]  /*4870*/  IMAD.WIDE R18, R3, 0x4, R16 ;  /* 0x0000000403127825 */ /* 0x001fca00078e0210 */
[----:B------:R0:W3:Y:S01]  /*4880*/  LDG.E.CONSTANT R24, desc[UR4][R18.64] ;  /* 0x0000000412187981 */ /* 0x0000e2000c1e9900 */
[----:B------:R-:W-:-:S05]  /*4890*/  IMAD.WIDE R20, R3, 0x4, R18 ;  /* 0x0000000403147825 */ /* 0x000fca00078e0212 */
[----:B------:R-:W4:Y:S01]  /*48a0*/  LDG.E.CONSTANT R25, desc[UR4][R20.64] ;  /* 0x0000000414197981 */ /* 0x000f22000c1e9900 */
[----:B------:R-:W-:-:S05]  /*48b0*/  IMAD.WIDE R22, R3, 0x4, R20 ;  /* 0x0000000403167825 */ /* 0x000fca00078e0214 */
[----:B------:R-:W5:Y:S01]  /*48c0*/  LDG.E.CONSTANT R15, desc[UR4][R22.64] ;  /* 0x00000004160f7981 */ /* 0x000f62000c1e9900 */
[----:B-1----:R-:W-:-:S05]  /*48d0*/  IMAD.WIDE R16, R3, 0x4, R22 ;  /* 0x0000000403107825 */ /* 0x002fca00078e0216 */
[----:B------:R-:W5:Y:S01]  /*48e0*/  LDG.E.CONSTANT R12, desc[UR4][R16.64] ;  /* 0x00000004100c7981 */ /* 0x000f62000c1e9900 */
[----:B0-----:R-:W-:Y:S02]  /*48f0*/  MOV R18, 0x2800 ;  /* 0x0000280000127802 */ /* 0x001fe40000000f00 */
[----:B------:R-:W-:Y:S02]  /*4900*/  ISETP.NE.AND P1, PT, R0, R11, PT ;  /* 0x0000000b0000720c */ /* 0x000fe40003f25270 */
[----:B--2---:R-:W-:-:S04]  /*4910*/  SHF.R.U32.HI R10, RZ, 0xf, R14 ;  /* 0x0000000fff0a7819 */ /* 0x004fc8000001160e */
[----:B------:R-:W-:Y:S02]  /*4920*/  LOP3.LUT R10, R10, 0x10001, RZ, 0xc0, !PT ;  /* 0x000100010a0a7812 */ /* 0x000fe400078ec0ff */
[----:B------:R-:W-:Y:S02]  /*4930*/  LOP3.LUT R27, R14, 0x1f001f, RZ, 0xc0, !PT ;  /* 0x001f001f0e1b7812 */ /* 0x000fe400078ec0ff */
[----:B------:R-:W-:Y:S02]  /*4940*/  SHF.R.U32.HI R28, RZ, 0xa, R14 ;  /* 0x0000000aff1c7819 */ /* 0x000fe4000001160e */
[----:B---3--:R-:W-:-:S04]  /*4950*/  SHF.R.U32.HI R13, RZ, 0xe, R24 ;  /* 0x0000000eff0d7819 */ /* 0x008fc80000011618 */
[----:B------:R-:W-:Y:S02]  /*4960*/  LOP3.LUT R13, R10, 0x20002, R13, 0xf8, !PT ;  /* 0x000200020a0d7812 */ /* 0x000fe400078ef80d */
[----:B----4-:R-:W-:-:S04]  /*4970*/  SHF.R.U32.HI R10, RZ, 0xd, R25 ;  /* 0x0000000dff0a7819 */ /* 0x010fc80000011619 */
[----:B------:R-:W-:Y:S02]  /*4980*/  LOP3.LUT R13, R13, 0x40004, R10, 0xf8, !PT ;  /* 0x000400040d0d7812 */ /* 0x000fe400078ef80a */
[----:B-----5:R-:W-:-:S04]  /*4990*/  SHF.R.U32.HI R10, RZ, 0xc, R15 ;  /* 0x0000000cff0a7819 */ /* 0x020fc8000001160f */
[----:B------:R-:W-:Y:S02]  /*49a0*/  LOP3.LUT R19, R13, 0x80008, R10, 0xf8, !PT ;  /* 0x000800080d137812 */ /* 0x000fe400078ef80a */
[----:B------:R-:W-:Y:S02]  /*49b0*/  SHF.R.U32.HI R10, RZ, 0xb, R12 ;  /* 0x0000000bff0a7819 */ /* 0x000fe4000001160c */
[----:B------:R-:W-:Y:S02]  /*49c0*/  PRMT R13, R18, 0x7610, R13 ;  /* 0x00007610120d7816 */ /* 0x000fe4000000000d */
[----:B------:R-:W-:Y:S02]  /*49d0*/  LOP3.LUT R18, R14, 0x3e003e0, RZ, 0xc0, !PT ;  /* 0x03e003e00e127812 */ /* 0x000fe400078ec0ff */
[----:B------:R-:W-:Y:S02]  /*49e0*/  LOP3.LUT R10, R19, 0x100010, R10, 0xf8, !PT ;  /* 0x00100010130a7812 */ /* 0x000fe400078ef80a */
[----:B------:R-:W-:-:S02]  /*49f0*/  LOP3.LUT R14, R24, 0x3e003e0, RZ, 0xc0, !PT ;  /* 0x03e003e0180e7812 */ /* 0x000fc400078ec0ff */
[----:B------:R-:W-:Y:S02]  /*4a00*/  LOP3.LUT R19, R25, 0x3e003e0, RZ, 0xc0, !PT ;  /* 0x03e003e019137812 */ /* 0x000fe400078ec0ff */
[----:B------:R-:W-:Y:S02]  /*4a10*/  LOP3.LUT R21, R15, 0x3e003e0, RZ, 0xc0, !PT ;  /* 0x03e003e00f157812 */ /* 0x000fe400078ec0ff */
[----:B------:R-:W-:Y:S02]  /*4a20*/  LOP3.LUT R23, R12, 0x3e003e0, RZ, 0xc0, !PT ;  /* 0x03e003e00c177812 */ /* 0x000fe400078ec0ff */
[----:B------:R-:W-:Y:S02]  /*4a30*/  LOP3.LUT R14, R14, 0x64006400, RZ, 0xfc, !PT ;  /* 0x640064000e0e7812 */ /* 0x000fe400078efcff */
[----:B------:R-:W-:Y:S02]  /*4a40*/  LOP3.LUT R18, R18, 0x64006400, RZ, 0xfc, !PT ;  /* 0x6400640012127812 */ /* 0x000fe400078efcff */
[----:B------:R-:W-:-:S02]  /*4a50*/  LOP3.LUT R20, R19, 0x64006400, RZ, 0xfc, !PT ;  /* 0x6400640013147812 */ /* 0x000fc400078efcff */
[----:B------:R-:W-:Y:S02]  /*4a60*/  LOP3.LUT R22, R21, 0x64006400, RZ, 0xfc, !PT ;  /* 0x6400640015167812 */ /* 0x000fe400078efcff */
[----:B------:R-:W-:Y:S01]  /*4a70*/  LOP3.LUT R26, R23, 0x64006400, RZ, 0xfc, !PT ;  /* 0x64006400171a7812 */ /* 0x000fe200078efcff */
[-C--:B------:R-:W-:Y:S02]  /*4a80*/  HFMA2 R35, R14, R13.reuse.H0_H0, -48, -48 ;  /* 0xd200d2000e237431 */ /* 0x080fe4000004000d */
[-C--:B------:R-:W-:Y:S02]  /*4a90*/  HFMA2 R37, R18, R13.reuse.H0_H0, -48, -48 ;  /* 0xd200d20012257431 */ /* 0x080fe4000004000d */
[-C--:B------:R-:W-:Y:S02]  /*4aa0*/  HFMA2 R33, R20, R13.reuse.H0_H0, -48, -48 ;  /* 0xd200d20014217431 */ /* 0x080fe4000004000d */
[-C--:B------:R-:W-:Y:S01]  /*4ab0*/  HFMA2 R14, R22, R13.reuse.H0_H0, -48, -48 ;  /* 0xd200d200160e7431 */ /* 0x080fe2000004000d */
[----:B------:R-:W-:Y:S01]  /*4ac0*/  LOP3.LUT R27, R27, 0x64006400, RZ, 0xfc, !PT ;  /* 0x640064001b1b7812 */ /* 0x000fe200078efcff */
[----:B------:R-:W-:Y:S01]  /*4ad0*/  HFMA2 R13, R26, R13.H0_H0, -48, -48 ;  /* 0xd200d2001a0d7431 */ /* 0x000fe2000004000d */
[----:B------:R-:W-:-:S02]  /*4ae0*/  LOP3.LUT R28, R28, 0x1f001f, RZ, 0xc0, !PT ;  /* 0x001f001f1c1c7812 */ /* 0x000fc400078ec0ff */
[----:B------:R-:W-:Y:S01]  /*4af0*/  LOP3.LUT R26, R24, 0x1f001f, RZ, 0xc0, !PT ;  /* 0x001f001f181a7812 */ /* 0x000fe200078ec0ff */
[----:B------:R-:W-:Y:S06]  /*4b00*/  @P1 BRA `(.L_x_19) ;  /* 0x0000000000581947 */ /* 0x000fec0003800000 */
[----:B------:R-:W0:Y:S01]  /*4b10*/  LDC.64 R18, c[0x0][0x220] ;  /* 0x00008800ff127b82 */ /* 0x000e220000000a00 */
[----:B------:R-:W-:-:S04]  /*4b20*/  VIADD R4, R4, 0x1 ;  /* 0x0000000104047836 */ /* 0x000fc80000000000 */
[----:B------:R-:W-:-:S03]  /*4b30*/  IMAD R8, R4, UR6, RZ ;  /* 0x0000000604087c24 */ /* 0x000fc6000f8e02ff */
[----:B------:R-:W1:Y:S02]  /*4b40*/  LDC.64 R20, c[0x0][0x230] ;  /* 0x00008c00ff147b82 */ /* 0x000e640000000a00 */
        /* <DEDUP_REMOVED lines=16> */
[----:B---3--:R-:W-:Y:S01]  /*4c50*/  IADD3 R11, R21, R0, RZ ;  /* 0x00000000150b7210 */ /* 0x008fe20007ffe0ff */
[----:B----4-:R-:W-:-:S07]  /*4c60*/  HMUL2 R8, R23.H0_H0, R18.H0_H0 ;  /* 0x2000001217087232 */ /* 0x010fce0000000800 */
.L_x_19:
[----:B------:R-:W-:Y:S01]  /*4c70*/  SHF.R.U32.HI R24, RZ, 0xa, R24 ;  /* 0x0000000aff187819 */ /* 0x000fe20000011618 */
[----:B------:R-:W-:Y:S01]  /*4c80*/  HADD2 R22, R27, -1040, -1040 ;  /* 0xe410e4101b167430 */ /* 0x000fe20000000000 */
[----:B------:R-:W-:Y:S01]  /*4c90*/  LOP3.LUT R20, R15, 0x1f001f, RZ, 0xc0, !PT ;  /* 0x001f001f0f147812 */ /* 0x000fe200078ec0ff */
[-C--:B------:R-:W-:Y:S01]  /*4ca0*/  HFMA2.MMA R35, R35, R8.reuse, -RZ ;  /* 0x0000000823237235 */ /* 0x080fe200001000ff */
[----:B------:R-:W-:Y:S01]  /*4cb0*/  LOP3.LUT R18, R24, 0x1f001f, RZ, 0xc0, !PT ;  /* 0x001f001f18127812 */ /* 0x000fe200078ec0ff */
[-C--:B------:R-:W-:Y:S01]  /*4cc0*/  HFMA2.MMA R14, R14, R8.reuse, -RZ ;  /* 0x000000080e0e7235 */ /* 0x080fe200001000ff */
[----:B------:R-:W-:Y:S01]  /*4cd0*/  LOP3.LUT R19, R25, 0x1f001f, RZ, 0xc0, !PT ;  /* 0x001f001f19137812 */ /* 0x000fe200078ec0ff */
[----:B------:R-:W-:Y:S01]  /*4ce0*/  HFMA2.MMA R22, R22, R8, -RZ ;  /* 0x0000000816167235 */ /* 0x000fe200001000ff */
[----:B------:R-:W-:Y:S01]  /*4cf0*/  LOP3.LUT R18, R18, 0x64006400, RZ, 0xfc, !PT ;  /* 0x6400640012127812 */ /* 0x000fe200078efcff */
[-C--:B------:R-:W-:Y:S01]  /*4d00*/  HMUL2 R37, R37, R8.reuse ;  /* 0x0000000825257232 */ /* 0x080fe20000000000 */
[----:B------:R-:W-:Y:S01]  /*4d10*/  SHF.R.U32.HI R15, RZ, 0xa, R15 ;  /* 0x0000000aff0f7819 */ /* 0x000fe2000001160f */
[-C--:B------:R-:W-:Y:S01]  /*4d20*/  HMUL2 R33, R33, R8.reuse ;  /* 0x0000000821217232 */ /* 0x080fe20000000000 */
[----:B------:R-:W-:Y:S01]  /*4d30*/  SHF.R.U32.HI R25, RZ, 0xa, R25 ;  /* 0x0000000aff197819 */ /* 0x000fe20000011619 */
[----:B------:R-:W-:Y:S01]  /*4d40*/  HADD2 R34, R18, -1040, -1040 ;  /* 0xe410e41012227430 */ /* 0x000fe20000000000 */
[----:B------:R-:W-:Y:S01]  /*4d50*/  LOP3.LUT R18, R12, 0x1f001f, RZ, 0xc0, !PT ;  /* 0x001f001f0c127812 */ /* 0x000fe200078ec0ff */
[-C--:B------:R-:W-:Y:S01]  /*4d60*/  HMUL2 R13, R13, R8.reuse ;  /* 0x000000080d0d7232 */ /* 0x080fe20000000000 */
[----:B------:R-:W-:Y:S01]  /*4d70*/  SHF.R.U32.HI R12, RZ, 0xa, R12 ;  /* 0x0000000aff0c7819 */ /* 0x000fe2000001160c */
[----:B------:R-:W-:Y:S01]  /*4d80*/  HMUL2 R34, R34, R8 ;  /* 0x0000000822227232 */ /* 0x000fe20000000000 */
[----:B------:R-:W-:-:S02]  /*4d90*/  LOP3.LUT R15, R15, 0x1f001f, RZ, 0xc0, !PT ;  /* 0x001f001f0f0f7812 */ /* 0x000fc400078ec0ff */
[----:B------:R-:W-:Y:S02]  /*4da0*/  LOP3.LUT R25, R25, 0x1f001f, RZ, 0xc0, !PT ;  /* 0x001f001f19197812 */ /* 0x000fe400078ec0ff */
[----:B------:R-:W-:Y:S02]  /*4db0*/  LOP3.LUT R12, R12, 0x1f001f, RZ, 0xc0, !PT ;  /* 0x001f001f0c0c7812 */ /* 0x000fe400078ec0ff */
[----:B------:R-:W-:Y:S02]  /*4dc0*/  LOP3.LUT R28, R28, 0x64006400, RZ, 0xfc, !PT ;  /* 0x640064001c1c7812 */ /* 0x000fe400078efcff */
        /* <DEDUP_REMOVED lines=15> */
[-C--:B------:R-:W-:Y:S01]  /*4ec0*/  HFMA2.MMA R32, R32, R8.reuse, -RZ ;  /* 0x0000000820207235 */ /* 0x080fe200001000ff */
[----:B------:R-:W-:Y:S01]  /*4ed0*/  HADD2 R30, R20, -1040, -1040 ;  /* 0xe410e410141e7430 */ /* 0x000fe20000000000 */
[-C--:B------:R-:W-:Y:S01]  /*4ee0*/  HFMA2.MMA R29, R29, R8.reuse, -RZ ;  /* 0x000000081d1d7235 */ /* 0x080fe200001000ff */
[----:B------:R-:W-:Y:S01]  /*4ef0*/  HADD2 R10, R10, -1040, -1040 ;  /* 0xe410e4100a0a7430 */ /* 0x000fe20000000000 */
[-C--:B------:R-:W-:Y:S01]  /*4f00*/  HFMA2.MMA R31, R31, R8.reuse, -RZ ;  /* 0x000000081f1f7235 */ /* 0x080fe200001000ff */
[-C--:B------:R-:W-:Y:S01]  /*4f10*/  HMUL2 R36, R36, R8.reuse ;  /* 0x0000000824247232 */ /* 0x080fe20000000000 */
[-C--:B------:R-:W-:Y:S01]  /*4f20*/  HFMA2.MMA R15, R15, R8.reuse, -RZ ;  /* 0x000000080f0f7235 */ /* 0x080fe200001000ff */
[-C--:B------:R-:W-:Y:S01]  /*4f30*/  HMUL2 R30, R30, R8.reuse ;  /* 0x000000081e1e7232 */ /* 0x080fe20000000000 */
[----:B------:R-:W-:Y:S01]  /*4f40*/  HFMA2.MMA R12, R12, R8, -RZ ;  /* 0x000000080c0c7235 */ /* 0x000fe200001000ff */
[----:B------:R-:W-:-:S02]  /*4f50*/  HMUL2 R28, R28, R8 ;  /* 0x000000081c1c7232 */ /* 0x000fc40000000000 */
[----:B------:R-:W-:Y:S01]  /*4f60*/  HMUL2 R10, R10, R8 ;  /* 0x000000080a0a7232 */ /* 0x000fe20000000000 */
[----:B------:R-:W-:Y:S07]  /*4f70*/  @!P0 BRA `(.L_x_20) ;  /* 0x00000008006c8947 */ /* 0x000fee0003800000 */
[----:B------:R-:W0:Y:S01]  /*4f80*/  S2R R19, SR_CgaCtaId ;  /* 0x0000000000137919 */ /* 0x000e220000008800 */
[----:B------:R-:W-:Y:S02]  /*4f90*/  MOV R18, 0x400 ;  /* 0x0000040000127802 */ /* 0x000fe40000000f00 */
[----:B------:R-:W-:Y:S02]  /*4fa0*/  PRMT R25, R22, 0x7610, R25 ;  /* 0x0000761016197816 */ /* 0x000fe40000000019 */
[----:B0-----:R-:W-:-:S05]  /*4fb0*/  LEA R18, R19, R18, 0x18 ;  /* 0x0000001213127211 */ /* 0x001fca00078ec0ff */
[----:B------:R-:W-:Y:S02]  /*4fc0*/  IMAD R26, R9, 0x2, R18 ;  /* 0x00000002091a7824 */ /* 0x000fe400078e0212 */
[----:B------:R-:W0:Y:S03]  /*4fd0*/  LDC.64 R18, c[0x0][0x248] ;  /* 0x00009200ff127b82 */ /* 0x000e260000000a00 */
[----:B------:R-:W1:Y:S04]  /*4fe0*/  LDS.U16 R20, [R26] ;  /* 0x000000001a147984 */ /* 0x000e680000000400 */
[----:B------:R-:W2:Y:S04]  /*4ff0*/  LDS.U16 R23, [R26+0x2] ;  /* 0x000002001a177984 */ /* 0x000ea80000000400 */
[----:B------:R-:W3:Y:S01]  /*5000*/  LDS.U16 R27, [R26+0x4] ;  /* 0x000004001a1b7984 */ /* 0x000ee20000000400 */
[----:B-1----:R-:W-:-:S04]  /*5010*/  IMAD R21, R20, R3, R2 ;  /* 0x0000000314157224 */ /* 0x002fc800078e0202 */
[----:B0-----:R-:W-:-:S04]  /*5020*/  IMAD.WIDE R20, R21, 0x2, R18 ;  /* 0x0000000215147825 */ /* 0x001fc800078e0212 */
[----:B--2---:R-:W-:Y:S01]  /*5030*/  IMAD R23, R23, R3, R2 ;  /* 0x0000000317177224 */ /* 0x004fe200078e0202 */
[----:B------:R0:W-:Y:S04]  /*5040*/  STG.E.U16 desc[UR4][R20.64], R25 ;  /* 0x0000001914007986 */ /* 0x0001e8000c101504 */
[----:B------:R-:W1:Y:S01]  /*5050*/  LDS.U16 R20, [R26+0x6] ;  /* 0x000006001a147984 */ /* 0x000e620000000400 */
[----:B0-----:R-:W-:Y:S01]  /*5060*/  PRMT R21, R22, 0x7632, R21 ;  /* 0x0000763216157816 */ /* 0x001fe20000000015 */
[----:B------:R-:W-:-:S04]  /*5070*/  IMAD.WIDE R24, R23, 0x2, R18 ;  /* 0x0000000217187825 */ /* 0x000fc800078e0212 */
[----:B---3--:R-:W-:Y:S01]  /*5080*/  IMAD R23, R27, R3, R2 ;  /* 0x000000031b177224 */ /* 0x008fe200078e0202 */
[----:B------:R-:W-:Y:S03]  /*5090*/  STG.E.U16 desc[UR4][R24.64], R21 ;  /* 0x0000001518007986 */ /* 0x000fe6000c101504 */
[----:B------:R-:W-:Y:S01]  /*50a0*/  IMAD.WIDE R22, R23, 0x2, R18 ;  /* 0x0000000217167825 */ /* 0x000fe200078e0212 */
[----:B------:R-:W0:Y:S04]  /*50b0*/  LDS.U16 R24, [R26+0x8] ;  /* 0x000008001a187984 */ /* 0x000e280000000400 */
[----:B------:R2:W-:Y:S04]  /*50c0*/  STG.E.U16 desc[UR4][R22.64], R37 ;  /* 0x0000002516007986 */ /* 0x0005e8000c101504 */
[----:B------:R-:W3:Y:S04]  /*50d0*/  LDS.U16 R22, [R26+0xa] ;  /* 0x00000a001a167984 */ /* 0x000ee80000000400 */
[----:B------:R-:W4:Y:S01]  /*50e0*/  LDS.U16 R27, [R26+0xe] ;  /* 0x00000e001a1b7984 */ /* 0x000f220000000400 */
[----:B--2---:R-:W-:-:S03]  /*50f0*/  PRMT R23, R37, 0x7632, R23 ;  /* 0x0000763225177816 */ /* 0x004fc60000000017 */
[----:B------:R-:W2:Y:S01]  /*5100*/  LDS.U16 R37, [R26+0xc] ;  /* 0x00000c001a257984 */ /* 0x000ea20000000400 */
[----:B-1----:R-:W-:-:S04]  /*5110*/  IMAD R21, R20, R3, R2 ;  /* 0x0000000314157224 */ /* 0x002fc800078e0202 */
[----:B------:R-:W-:-:S05]  /*5120*/  IMAD.WIDE R20, R21, 0x2, R18 ;  /* 0x0000000215147825 */ /* 0x000fca00078e0212 */
[----:B------:R1:W-:Y:S01]  /*5130*/  STG.E.U16 desc[UR4][R20.64], R23 ;  /* 0x0000001714007986 */ /* 0x0003e2000c101504 */
[----:B0-----:R-:W-:-:S04]  /*5140*/  IMAD R25, R24, R3, R2 ;  /* 0x0000000318197224 */ /* 0x001fc800078e0202 */
[----:B-1----:R-:W-:-:S04]  /*5150*/  IMAD.WIDE R20, R25, 0x2, R18 ;  /* 0x0000000219147825 */ /* 0x002fc800078e0212 */
[-C--:B---3--:R-:W-:Y:S01]  /*5160*/  IMAD R25, R22, R3.reuse, R2 ;  /* 0x0000000316197224 */ /* 0x088fe200078e0202 */
[----:B------:R0:W-:Y:S03]  /*5170*/  STG.E.U16 desc[UR4][R20.64], R32 ;  /* 0x0000002014007986 */ /* 0x0001e6000c101504 */
[----:B------:R-:W-:Y:S01]  /*5180*/  IMAD.WIDE R24, R25, 0x2, R18 ;  /* 0x0000000219187825 */ /* 0x000fe200078e0212 */
[----:B------:R-:W1:Y:S03]  /*5190*/  LDS.U16 R20, [R26+0x10] ;  /* 0x000010001a147984 */ /* 0x000e660000000400 */
[-CC-:B----4-:R-:W-:Y:S02]  /*51a0*/  IMAD R27, R27, R3.reuse, R2.reuse ;  /* 0x000000031b1b7224 */ /* 0x190fe400078e0202 */
[----:B--2---:R-:W-:Y:S01]  /*51b0*/  IMAD R23, R37, R3, R2 ;  /* 0x0000000325177224 */ /* 0x004fe200078e0202 */
[----:B0-----:R-:W-:-:S03]  /*51c0*/  PRMT R21, R32, 0x7632, R21 ;  /* 0x0000763220157816 */ /* 0x001fc60000000015 */
[----:B------:R-:W-:Y:S01]  /*51d0*/  IMAD.WIDE R22, R23, 0x2, R18 ;  /* 0x0000000217167825 */ /* 0x000fe200078e0212 */
[----:B------:R-:W0:Y:S04]  /*51e0*/  LDS.U16 R32, [R26+0x12] ;  /* 0x000012001a207984 */ /* 0x000e280000000400 */
[----:B------:R2:W-:Y:S02]  /*51f0*/  STG.E.U16 desc[UR4][R24.64], R21 ;  /* 0x0000001518007986 */ /* 0x0005e4000c101504 */
[----:B--2---:R-:W-:-:S05]  /*5200*/  PRMT R25, R36, 0x7610, R25 ;  /* 0x0000761024197816 */ /* 0x004fca0000000019 */
[----:B------:R2:W-:Y:S04]  /*5210*/  STG.E.U16 desc[UR4][R22.64], R25 ;  /* 0x0000001916007986 */ /* 0x0005e8000c101504 */
[----:B------:R-:W3:Y:S01]  /*5220*/  LDS.U16 R22, [R26+0x14] ;  /* 0x000014001a167984 */ /* 0x000ee20000000400 */
[----:B-1----:R-:W-:Y:S01]  /*5230*/  IMAD R21, R20, R3, R2 ;  /* 0x0000000314157224 */ /* 0x002fe200078e0202 */
[----:B--2---:R-:W-:Y:S01]  /*5240*/  PRMT R23, R36, 0x7632, R23 ;  /* 0x0000763224177816 */ /* 0x004fe20000000017 */
[--C-:B------:R-:W-:Y:S02]  /*5250*/  IMAD.WIDE R36, R27, 0x2, R18.reuse ;  /* 0x000000021b247825 */ /* 0x100fe400078e0212 */
[----:B------:R-:W1:Y:S02]  /*5260*/  LDS.U16 R27, [R26+0x16] ;  /* 0x000016001a1b7984 */ /* 0x000e640000000400 */
[----:B------:R-:W-:-:S02]  /*5270*/  IMAD.WIDE R20, R21, 0x2, R18 ;  /* 0x0000000215147825 */ /* 0x000fc400078e0212 */
[----:B------:R-:W-:Y:S02]  /*5280*/  STG.E.U16 desc[UR4][R36.64], R23 ;  /* 0x0000001724007986 */ /* 0x000fe4000c101504 */
[----:B0-----:R-:W-:Y:S02]  /*5290*/  IMAD R25, R32, R3, R2 ;  /* 0x0000000320197224 */ /* 0x001fe400078e0202 */
[----:B------:R0:W-:Y:S02]  /*52a0*/  STG.E.U16 desc[UR4][R20.64], R35 ;  /* 0x0000002314007986 */ /* 0x0001e4000c101504 */
[----:B------:R-:W-:Y:S02]  /*52b0*/  IMAD.WIDE R24, R25, 0x2, R18 ;  /* 0x0000000219187825 */ /* 0x000fe400078e0212 */
[----:B------:R-:W2:Y:S04]  /*52c0*/  LDS.U16 R20, [R26+0x18] ;  /* 0x000018001a147984 */ /* 0x000ea80000000400 */
[----:B------:R-:W4:Y:S01]  /*52d0*/  LDS.U16 R32, [R26+0x1a] ;  /* 0x00001a001a207984 */ /* 0x000f220000000400 */
[----:B0-----:R-:W-:-:S03]  /*52e0*/  PRMT R21, R35, 0x7632, R21 ;  /* 0x0000763223157816 */ /* 0x001fc60000000015 */
[----:B------:R-:W0:Y:S04]  /*52f0*/  LDS.U16 R37, [R26+0x1c] ;  /* 0x00001c001a257984 */ /* 0x000e280000000400 */
[----:B------:R-:W5:Y:S01]  /*5300*/  LDS.U16 R36, [R26+0x1e] ;  /* 0x00001e001a247984 */ /* 0x000f620000000400 */
[----:B---3--:R-:W-:-:S03]  /*5310*/  IMAD R23, R22, R3, R2 ;  /* 0x0000000316177224 */ /* 0x008fc600078e0202 */
[----:B------:R2:W-:Y:S01]  /*5320*/  STG.E.U16 desc[UR4][R24.64], R21 ;  /* 0x0000001518007986 */ /* 0x0005e2000c101504 */
[----:B------:R-:W-:-:S03]  /*5330*/  IMAD.WIDE R22, R23, 0x2, R18 ;  /* 0x0000000217167825 */ /* 0x000fc600078e0212 */
[----:B------:R-:W3:Y:S04]  /*5340*/  LDS.U16 R24, [R26+0x20] ;  /* 0x000020001a187984 */ /* 0x000ee80000000400 */
[----:B------:R-:W3:Y:S01]  /*5350*/  LDS.U16 R25, [R26+0x22] ;  /* 0x000022001a197984 */ /* 0x000ee20000000400 */
[----:B-1----:R-:W-:-:S03]  /*5360*/  IMAD R27, R27, R3, R2 ;  /* 0x000000031b1b7224 */ /* 0x002fc600078e0202 */
[----:B------:R1:W-:Y:S01]  /*5370*/  STG.E.U16 desc[UR4][R22.64], R34 ;  /* 0x0000002216007986 */ /* 0x0003e2000c101504 */
[-C--:B--2---:R-:W-:Y:S01]  /*5380*/  IMAD R21, R20, R3.reuse, R2 ;  /* 0x0000000314157224 */ /* 0x084fe200078e0202 */
[----:B-1----:R-:W-:Y:S01]  /*5390*/  PRMT R22, R34, 0x7632, R22 ;  /* 0x0000763222167816 */ /* 0x002fe20000000016 */
[--C-:B------:R-:W-:Y:S02]  /*53a0*/  IMAD.WIDE R34, R27, 0x2, R18.reuse ;  /* 0x000000021b227825 */ /* 0x100fe400078e0212 */
[----:B------:R-:W1:Y:S02]  /*53b0*/  LDS.U16 R27, [R26+0x24] ;  /* 0x000024001a1b7984 */ /* 0x000e640000000400 */
[----:B------:R-:W-:Y:S02]  /*53c0*/  IMAD.WIDE R20, R21, 0x2, R18 ;  /* 0x0000000215147825 */ /* 0x000fe400078e0212 */
[----:B------:R2:W-:Y:S02]  /*53d0*/  STG.E.U16 desc[UR4][R34.64], R22 ;  /* 0x0000001622007986 */ /* 0x0005e4000c101504 */
[----:B----4-:R-:W-:-:S02]  /*53e0*/  IMAD R23, R32, R3, R2 ;  /* 0x0000000320177224 */ /* 0x010fc400078e0202 */
[----:B------:R4:W-:Y:S01]  /*53f0*/  STG.E.U16 desc[UR4][R20.64], R29 ;  /* 0x0000001d14007986 */ /* 0x0009e2000c101504 */
[----:B0-----:R-:W-:-:S03]  /*5400*/  IMAD R37, R37, R3, R2 ;  /* 0x0000000325257224 */ /* 0x001fc600078e0202 */
[----:B------:R-:W-:Y:S01]  /*5410*/  LDS.U16 R34, [R26+0x26] ;  /* 0x000026001a227984 */ /* 0x000fe20000000400 */
[----:B--2---:R-:W-:Y:S01]  /*5420*/  IMAD.WIDE R22, R23, 0x2, R18 ;  /* 0x0000000217167825 */ /* 0x004fe200078e0212 */
[----:B----4-:R-:W-:-:S03]  /*5430*/  PRMT R21, R29, 0x7632, R21 ;  /* 0x000076321d157816 */ /* 0x010fc60000000015 */
[----:B-----5:R-:W-:Y:S01]  /*5440*/  IMAD R35, R36, R3, R2 ;  /* 0x0000000324237224 */ /* 0x020fe200078e0202 */
[----:B------:R-:W0:Y:S01]  /*5450*/  LDS.U16 R29, [R26+0x28] ;  /* 0x000028001a1d7984 */ /* 0x000e220000000400 */
[----:B------:R-:W-:-:S03]  /*5460*/  PRMT R36, R33, 0x7632, R36 ;  /* 0x0000763221247816 */ /* 0x000fc60000000024 */
[----:B------:R2:W-:Y:S02]  /*5470*/  STG.E.U16 desc[UR4][R22.64], R21 ;  /* 0x0000001516007986 */ /* 0x0005e4000c101504 */
[----:B--2---:R-:W-:Y:S01]  /*5480*/  PRMT R23, R33, 0x7610, R23 ;  /* 0x0000761021177816 */ /* 0x004fe20000000017 */
[----:B------:R-:W-:-:S04]  /*5490*/  IMAD.WIDE R32, R37, 0x2, R18 ;  /* 0x0000000225207825 */ /* 0x000fc800078e0212 */
[----:B---3--:R-:W-:Y:S01]  /*54a0*/  IMAD R37, R24, R3, R2 ;  /* 0x0000000318257224 */ /* 0x008fe200078e0202 */
[----:B------:R2:W-:Y:S01]  /*54b0*/  STG.E.U16 desc[UR4][R32.64], R23 ;  /* 0x0000001720007986 */ /* 0x0005e2000c101504 */
[----:B------:R-:W-:-:S03]  /*54c0*/  IMAD.WIDE R20, R35, 0x2, R18 ;  /* 0x0000000223147825 */ /* 0x000fc600078e0212 */
[----:B------:R-:W3:Y:S01]  /*54d0*/  LDS.U16 R35, [R26+0x2a] ;  /* 0x00002a001a237984 */ /* 0x000ee20000000400 */
[----:B------:R-:W-:Y:S02]  /*54e0*/  IMAD R22, R25, R3, R2 ;  /* 0x0000000319167224 */ /* 0x000fe400078e0202 */
[--C-:B------:R-:W-:Y:S01]  /*54f0*/  IMAD.WIDE R24, R37, 0x2, R18.reuse ;  /* 0x0000000225187825 */ /* 0x100fe200078e0212 */
[----:B------:R4:W-:Y:S04]  /*5500*/  STG.E.U16 desc[UR4][R20.64], R36 ;  /* 0x0000002414007986 */ /* 0x0009e8000c101504 */
[----:B------:R-:W5:Y:S01]  /*5510*/  LDS.U16 R36, [R26+0x2c] ;  /* 0x00002c001a247984 */ /* 0x000f620000000400 */
[----:B--2---:R-:W-:-:S03]  /*5520*/  IMAD.WIDE R22, R22, 0x2, R18 ;  /* 0x0000000216167825 */ /* 0x004fc600078e0212 */
[----:B------:R1:W-:Y:S01]  /*5530*/  STG.E.U16 desc[UR4][R24.64], R31 ;  /* 0x0000001f18007986 */ /* 0x0003e2000c101504 */
[----:B----4-:R-:W-:-:S03]  /*5540*/  PRMT R21, R31, 0x7632, R21 ;  /* 0x000076321f157816 */ /* 0x010fc60000000015 */
[----:B------:R-:W2:Y:S04]  /*5550*/  LDS.U16 R32, [R26+0x2e] ;  /* 0x00002e001a207984 */ /* 0x000ea80000000400 */
[----:B------:R4:W-:Y:S01]  /*5560*/  STG.E.U16 desc[UR4][R22.64], R21 ;  /* 0x0000001516007986 */ /* 0x0009e2000c101504 */
[----:B-1----:R-:W-:-:S03]  /*5570*/  IMAD R31, R27, R3, R2 ;  /* 0x000000031b1f7224 */ /* 0x002fc600078e0202 */
[----:B------:R-:W1:Y:S01]  /*5580*/  LDS.U16 R37, [R26+0x30] ;  /* 0x000030001a257984 */ /* 0x000e620000000400 */
[C---:B------:R-:W-:Y:S01]  /*5590*/  PRMT R24, R30.reuse, 0x7632, R24 ;  /* 0x000076321e187816 */ /* 0x040fe20000000018 */
[----:B0-----:R-:W-:Y:S02]  /*55a0*/  IMAD R25, R29, R3, R2 ;  /* 0x000000031d197224 */ /* 0x001fe400078e0202 */
[----:B------:R-:W0:Y:S01]  /*55b0*/  LDS.U16 R33, [R26+0x32] ;  /* 0x000032001a217984 */ /* 0x000e220000000400 */
[----:B----4-:R-:W-:-:S03]  /*55c0*/  PRMT R23, R30, 0x7610, R23 ;  /* 0x000076101e177816 */ /* 0x010fc60000000017 */
[----:B------:R-:W4:Y:S01]  /*55d0*/  LDS.U16 R27, [R26+0x34] ;  /* 0x000034001a1b7984 */ /* 0x000f220000000400 */
[----:B------:R-:W-:-:S03]  /*55e0*/  IMAD.WIDE R30, R31, 0x2, R18 ;  /* 0x000000021f1e7825 */ /* 0x000fc600078e0212 */
[----:B------:R-:W-:Y:S01]  /*55f0*/  LDS.U16 R29, [R26+0x3c] ;  /* 0x00003c001a1d7984 */ /* 0x000fe20000000400 */
[----:B------:R-:W-:-:S03]  /*5600*/  IMAD R21, R34, R3, R2 ;  /* 0x0000000322157224 */ /* 0x000fc600078e0202 */
[----:B------:R3:W-:Y:S01]  /*5610*/  STG.E.U16 desc[UR4][R30.64], R23 ;  /* 0x000000171e007986 */ /* 0x0007e2000c101504 */
[----:B------:R-:W-:-:S03]  /*5620*/  IMAD.WIDE R20, R21, 0x2, R18 ;  /* 0x0000000215147825 */ /* 0x000fc600078e0212 */
[----:B------:R-:W4:Y:S04]  /*5630*/  LDS.U16 R31, [R26+0x36] ;  /* 0x000036001a1f7984 */ /* 0x000f280000000400 */
[----:B------:R-:W4:Y:S04]  /*5640*/  LDS.U16 R30, [R26+0x38] ;  /* 0x000038001a1e7984 */ /* 0x000f280000000400 */
[----:B------:R-:W4:Y:S01]  /*5650*/  LDS.U16 R34, [R26+0x3a] ;  /* 0x00003a001a227984 */ /* 0x000f220000000400 */
[----:B---3--:R-:W-:-:S03]  /*5660*/  IMAD.WIDE R22, R25, 0x2, R18 ;  /* 0x0000000219167825 */ /* 0x008fc600078e0212 */
[----:B------:R-:W3:Y:S01]  /*5670*/  LDS.U16 R26, [R26+0x3e] ;  /* 0x00003e001a1a7984 */ /* 0x000ee20000000400 */
[-CC-:B------:R-:W-:Y:S01]  /*5680*/  IMAD R25, R35, R3.reuse, R2.reuse ;  /* 0x0000000323197224 */ /* 0x180fe200078e0202 */
[C---:B------:R-:W-:Y:S02]  /*5690*/  PRMT R35, R15.reuse, 0x7632, R35 ;  /* 0x000076320f237816 */ /* 0x040fe40000000023 */
[----:B------:R5:W-:Y:S04]  /*56a0*/  STG.E.U16 desc[UR4][R20.64], R24 ;  /* 0x0000001814007986 */ /* 0x000be8000c101504 */
[----:B------:R2:W-:Y:S01]  /*56b0*/  STG.E.U16 desc[UR4][R22.64], R14 ;  /* 0x0000000e16007986 */ /* 0x0005e2000c101504 */
[----:B-----5:R-:W-:Y:S01]  /*56c0*/  IMAD R21, R36, R3, R2 ;  /* 0x0000000324157224 */ /* 0x020fe200078e0202 */
[----:B------:R-:W-:Y:S01]  /*56d0*/  PRMT R36, R15, 0x7610, R36 ;  /* 0x000076100f247816 */ /* 0x000fe20000000024 */
[----:B------:R-:W-:Y:S01]  /*56e0*/  IMAD.WIDE R24, R25, 0x2, R18 ;  /* 0x0000000219187825 */ /* 0x000fe200078e0212 */
[----:B--2---:R-:W-:-:S03]  /*56f0*/  PRMT R14, R14, 0x7632, R14 ;  /* 0x000076320e0e7816 */ /* 0x004fc6000000000e */
[----:B------:R-:W-:Y:S02]  /*5700*/  IMAD.WIDE R20, R21, 0x2, R18 ;  /* 0x0000000215147825 */ /* 0x000fe400078e0212 */
[----:B------:R2:W-:Y:S02]  /*5710*/  STG.E.U16 desc[UR4][R24.64], R14 ;  /* 0x0000000e18007986 */ /* 0x0005e4000c101504 */
[-CC-:B------:R-:W-:Y:S02]  /*5720*/  IMAD R15, R32, R3.reuse, R2.reuse ;  /* 0x00000003200f7224 */ /* 0x180fe400078e0202 */
[-CC-:B-1----:R-:W-:Y:S01]  /*5730*/  IMAD R23, R37, R3.reuse, R2.reuse ;  /* 0x0000000325177224 */ /* 0x182fe200078e0202 */
[----:B------:R1:W-:Y:S01]  /*5740*/  STG.E.U16 desc[UR4][R20.64], R28 ;  /* 0x0000001c14007986 */ /* 0x0003e2000c101504 */
[-CC-:B0-----:R-:W-:Y:S02]  /*5750*/  IMAD R37, R33, R3.reuse, R2.reuse ;  /* 0x0000000321257224 */ /* 0x181fe400078e0202 */
[----:B----4-:R-:W-:-:S02]  /*5760*/  IMAD R27, R27, R3, R2 ;  /* 0x000000031b1b7224 */ /* 0x010fc400078e0202 */
[----:B------:R-:W-:Y:S01]  /*5770*/  IMAD.WIDE R32, R15, 0x2, R18 ;  /* 0x000000020f207825 */ /* 0x000fe200078e0212 */
[----:B--2---:R-:W-:-:S03]  /*5780*/  PRMT R25, R28, 0x7632, R25 ;  /* 0x000076321c197816 */ /* 0x004fc60000000019 */
[----:B------:R-:W-:-:S04]  /*5790*/  IMAD.WIDE R22, R23, 0x2, R18 ;  /* 0x0000000217167825 */ /* 0x000fc800078e0212 */
[--C-:B-1----:R-:W-:Y:S01]  /*57a0*/  IMAD.WIDE R20, R37, 0x2, R18.reuse ;  /* 0x0000000225147825 */ /* 0x102fe200078e0212 */
[----:B------:R0:W-:Y:S03]  /*57b0*/  STG.E.U16 desc[UR4][R32.64], R25 ;  /* 0x0000001920007986 */ /* 0x0001e6000c101504 */
[----:B------:R-:W-:Y:S01]  /*57c0*/  IMAD.WIDE R14, R27, 0x2, R18 ;  /* 0x000000021b0e7825 */ /* 0x000fe200078e0212 */
[----:B------:R-:W-:Y:S03]  /*57d0*/  STG.E.U16 desc[UR4][R22.64], R36 ;  /* 0x0000002416007986 */ /* 0x000fe6000c101504 */
[-CC-:B------:R-:W-:Y:S01]  /*57e0*/  IMAD R31, R31, R3.reuse, R2.reuse ;  /* 0x000000031f1f7224 */ /* 0x180fe200078e0202 */
[----:B------:R-:W-:Y:S01]  /*57f0*/  STG.E.U16 desc[UR4][R20.64], R35 ;  /* 0x0000002314007986 */ /* 0x000fe2000c101504 */
[----:B------:R-:W-:-:S02]  /*5800*/  IMAD R27, R30, R3, R2 ;  /* 0x000000031e1b7224 */ /* 0x000fc400078e0202 */
[-CC-:B------:R-:W-:Y:S01]  /*5810*/  IMAD R37, R34, R3.reuse, R2.reuse ;  /* 0x0000000322257224 */ /* 0x180fe200078e0202 */
[----:B------:R1:W-:Y:S01]  /*5820*/  STG.E.U16 desc[UR4][R14.64], R13 ;  /* 0x0000000d0e007986 */ /* 0x0003e2000c101504 */
[-CC-:B------:R-:W-:Y:S02]  /*5830*/  IMAD R30, R29, R3.reuse, R2.reuse ;  /* 0x000000031d1e7224 */ /* 0x180fe400078e0202 */
[----:B---3--:R-:W-:Y:S02]  /*5840*/  IMAD R34, R26, R3, R2 ;  /* 0x000000031a227224 */ /* 0x008fe400078e0202 */
[----:B------:R-:W-:-:S04]  /*5850*/  IMAD.WIDE R28, R31, 0x2, R18 ;  /* 0x000000021f1c7825 */ /* 0x000fc800078e0212 */
[----:B0-----:R-:W-:Y:S01]  /*5860*/  IMAD.WIDE R24, R27, 0x2, R18 ;  /* 0x000000021b187825 */ /* 0x001fe200078e0212 */
[----:B-1----:R-:W-:-:S03]  /*5870*/  PRMT R14, R13, 0x7632, R14 ;  /* 0x000076320d0e7816 */ /* 0x002fc6000000000e */
[----:B------:R-:W-:Y:S01]  /*5880*/  IMAD.WIDE R26, R37, 0x2, R18 ;  /* 0x00000002251a7825 */ /* 0x000fe200078e0212 */
[----:B------:R-:W-:Y:S02]  /*5890*/  PRMT R13, R12, 0x7632, R13 ;  /* 0x000076320c0d7816 */ /* 0x000fe4000000000d */
[----:B------:R-:W-:Y:S01]  /*58a0*/  PRMT R15, R10, 0x7632, R15 ;  /* 0x000076320a0f7816 */ /* 0x000fe2000000000f */
[--C-:B------:R-:W-:Y:S01]  /*58b0*/  IMAD.WIDE R22, R30, 0x2, R18.reuse ;  /* 0x000000021e167825 */ /* 0x100fe200078e0212 */
[----:B------:R1:W-:Y:S03]  /*58c0*/  STG.E.U16 desc[UR4][R28.64], R14 ;  /* 0x0000000e1c007986 */ /* 0x0003e6000c101504 */
[----:B------:R-:W-:Y:S01]  /*58d0*/  IMAD.WIDE R18, R34, 0x2, R18 ;  /* 0x0000000222127825 */ /* 0x000fe200078e0212 */
[----:B------:R1:W-:Y:S04]  /*58e0*/  STG.E.U16 desc[UR4][R24.64], R12 ;  /* 0x0000000c18007986 */ /* 0x0003e8000c101504 */
[----:B------:R1:W-:Y:S04]  /*58f0*/  STG.E.U16 desc[UR4][R26.64], R13 ;  /* 0x0000000d1a007986 */ /* 0x0003e8000c101504 */
[----:B------:R1:W-:Y:S04]  /*5900*/  STG.E.U16 desc[UR4][R22.64], R10 ;  /* 0x0000000a16007986 */ /* 0x0003e8000c101504 */
[----:B------:R1:W-:Y:S01]  /*5910*/  STG.E.U16 desc[UR4][R18.64], R15 ;  /* 0x0000000f12007986 */ /* 0x0003e2000c101504 */
[----:B------:R-:W-:Y:S05]  /*5920*/  BRA `(.L_x_21) ;  /* 0x0000000400687947 */ /* 0x000fea0003800000 */
.L_x_20:
[----:B------:R-:W0:Y:S01]  /*5930*/  LDC.64 R26, c[0x0][0x248] ;  /* 0x00009200ff1a7b82 */ /* 0x000e220000000a00 */
[----:B------:R-:W-:Y:S01]  /*5940*/  IMAD R19, R9, R3, R2 ;  /* 0x0000000309137224 */ /* 0x000fe200078e0202 */
[----:B------:R-:W-:-:S03]  /*5950*/  PRMT R21, R22, 0x7632, R21 ;  /* 0x0000763216157816 */ /* 0x000fc60000000015 */
[----:B0-----:R-:W-:Y:S01]  /*5960*/  IMAD.WIDE R26, R19, 0x2, R26 ;  /* 0x00000002131a7825 */ /* 0x001fe200078e021a */
[----:B------:R-:W-:-:S03]  /*5970*/  PRMT R19, R22, 0x7610, R19 ;  /* 0x0000761016137816 */ /* 0x000fc60000000013 */
[C---:B------:R-:W-:Y:S02]  /*5980*/  IMAD.WIDE R24, R3.reuse, 0x2, R26 ;  /* 0x0000000203187825 */ /* 0x040fe400078e021a */
[----:B------:R0:W-:Y:S04]  /*5990*/  STG.E.U16 desc[UR4][R26.64], R19 ;  /* 0x000000131a007986 */ /* 0x0001e8000c101504 */
[----:B------:R1:W-:Y:S01]  /*59a0*/  STG.E.U16 desc[UR4][R24.64], R21 ;  /* 0x0000001518007986 */ /* 0x0003e2000c101504 */
[----:B0-----:R-:W-:Y:S01]  /*59b0*/  IMAD.WIDE R18, R3, 0x2, R24 ;  /* 0x0000000203127825 */ /* 0x001fe200078e0218 */
[----:B-1----:R-:W-:-:S04]  /*59c0*/  PRMT R25, R37, 0x7632, R25 ;  /* 0x0000763225197816 */ /* 0x002fc80000000019 */
[----:B------:R0:W-:Y:S01]  /*59d0*/  STG.E.U16 desc[UR4][R18.64], R37 ;  /* 0x0000002512007986 */ /* 0x0001e2000c101504 */
[----:B------:R-:W-:-:S05]  /*59e0*/  IMAD.WIDE R20, R3, 0x2, R18 ;  /* 0x0000000203147825 */ /* 0x000fca00078e0212 */
[----:B------:R1:W-:Y:S01]  /*59f0*/  STG.E.U16 desc[UR4][R20.64], R25 ;  /* 0x0000001914007986 */ /* 0x0003e2000c101504 */
[----:B------:R-:W-:-:S05]  /*5a00*/  IMAD.WIDE R22, R3, 0x2, R20 ;  /* 0x0000000203167825 */ /* 0x000fca00078e0214 */
[----:B------:R2:W-:Y:S01]  /*5a10*/  STG.E.U16 desc[UR4][R22.64], R32 ;  /* 0x0000002016007986 */ /* 0x0005e2000c101504 */
[----:B0-----:R-:W-:Y:S01]  /*5a20*/  IMAD.WIDE R18, R3, 0x2, R22 ;  /* 0x0000000203127825 */ /* 0x001fe200078e0216 */
[----:B-1----:R-:W-:-:S03]  /*5a30*/  PRMT R21, R32, 0x7632, R21 ;  /* 0x0000763220157816 */ /* 0x002fc60000000015 */
[C---:B------:R-:W-:Y:S02]  /*5a40*/  IMAD.WIDE R26, R3.reuse, 0x2, R18 ;  /* 0x00000002031a7825 */ /* 0x040fe400078e0212 */
[----:B------:R0:W-:Y:S01]  /*5a50*/  STG.E.U16 desc[UR4][R18.64], R21 ;  /* 0x0000001512007986 */ /* 0x0001e2000c101504 */
[----:B--2---:R-:W-:Y:S01]  /*5a60*/  PRMT R23, R36, 0x7610, R23 ;  /* 0x0000761024177816 */ /* 0x004fe20000000017 */
[----:B------:R-:W-:Y:S01]  /*5a70*/  IMAD.WIDE R24, R3, 0x2, R26 ;  /* 0x0000000203187825 */ /* 0x000fe200078e021a */
[----:B------:R-:W-:-:S03]  /*5a80*/  PRMT R32, R34, 0x7610, R32 ;  /* 0x0000761022207816 */ /* 0x000fc60000000020 */
[----:B------:R1:W-:Y:S01]  /*5a90*/  STG.E.U16 desc[UR4][R26.64], R23 ;  /* 0x000000171a007986 */ /* 0x0003e2000c101504 */
[----:B0-----:R-:W-:-:S04]  /*5aa0*/  IMAD.WIDE R20, R3, 0x2, R24 ;  /* 0x0000000203147825 */ /* 0x001fc800078e0218 */
[----:B------:R-:W-:Y:S01]  /*5ab0*/  IMAD.WIDE R18, R3, 0x2, R20 ;  /* 0x0000000203127825 */ /* 0x000fe200078e0214 */
[----:B-1----:R-:W-:-:S03]  /*5ac0*/  PRMT R27, R36, 0x7632, R27 ;  /* 0x00007632241b7816 */ /* 0x002fc6000000001b */
[C---:B------:R-:W-:Y:S02]  /*5ad0*/  IMAD.WIDE R36, R3.reuse, 0x2, R18 ;  /* 0x0000000203247825 */ /* 0x040fe400078e0212 */
[----:B------:R0:W-:Y:S04]  /*5ae0*/  STG.E.U16 desc[UR4][R24.64], R27 ;  /* 0x0000001b18007986 */ /* 0x0001e8000c101504 */
[----:B------:R1:W-:Y:S01]  /*5af0*/  STG.E.U16 desc[UR4][R20.64], R35 ;  /* 0x0000002314007986 */ /* 0x0003e2000c101504 */
[----:B------:R-:W-:Y:S01]  /*5b00*/  IMAD.WIDE R22, R3, 0x2, R36 ;  /* 0x0000000203167825 */ /* 0x000fe200078e0224 */
[----:B0-----:R-:W-:-:S03]  /*5b10*/  PRMT R25, R35, 0x7632, R25 ;  /* 0x0000763223197816 */ /* 0x001fc60000000019 */
[C---:B-1----:R-:W-:Y:S02]  /*5b20*/  IMAD.WIDE R20, R3.reuse, 0x2, R22 ;  /* 0x0000000203147825 */ /* 0x042fe400078e0216 */
[----:B------:R0:W-:Y:S04]  /*5b30*/  STG.E.U16 desc[UR4][R18.64], R25 ;  /* 0x0000001912007986 */ /* 0x0001e8000c101504 */
[----:B------:R1:W-:Y:S01]  /*5b40*/  STG.E.U16 desc[UR4][R36.64], R32 ;  /* 0x0000002024007986 */ /* 0x0003e2000c101504 */
[----:B0-----:R-:W-:Y:S01]  /*5b50*/  IMAD.WIDE R18, R3, 0x2, R20 ;  /* 0x0000000203127825 */ /* 0x001fe200078e0214 */
[----:B-1----:R-:W-:-:S03]  /*5b60*/  PRMT R37, R34, 0x7632, R37 ;  /* 0x0000763222257816 */ /* 0x002fc60000000025 */
[C---:B------:R-:W-:Y:S02]  /*5b70*/  IMAD.WIDE R26, R3.reuse, 0x2, R18 ;  /* 0x00000002031a7825 */ /* 0x040fe400078e0212 */
[----:B------:R0:W-:Y:S02]  /*5b80*/  STG.E.U16 desc[UR4][R22.64], R37 ;  /* 0x0000002516007986 */ /* 0x0001e4000c101504 */
[C---:B------:R-:W-:Y:S02]  /*5b90*/  IMAD.WIDE R24, R3.reuse, 0x2, R26 ;  /* 0x0000000203187825 */ /* 0x040fe400078e021a */
[----:B------:R1:W-:Y:S02]  /*5ba0*/  STG.E.U16 desc[UR4][R20.64], R29 ;  /* 0x0000001d14007986 */ /* 0x0003e4000c101504 */
[----:B------:R-:W-:Y:S01]  /*5bb0*/  IMAD.WIDE R34, R3, 0x2, R24 ;  /* 0x0000000203227825 */ /* 0x000fe200078e0218 */
[----:B0-----:R-:W-:-:S03]  /*5bc0*/  PRMT R23, R29, 0x7632, R23 ;  /* 0x000076321d177816 */ /* 0x001fc60000000017 */
[----:B-1----:R-:W-:Y:S02]  /*5bd0*/  IMAD.WIDE R20, R3, 0x2, R34 ;  /* 0x0000000203147825 */ /* 0x002fe400078e0222 */
[----:B------:R0:W-:Y:S01]  /*5be0*/  STG.E.U16 desc[UR4][R18.64], R23 ;  /* 0x0000001712007986 */ /* 0x0001e2000c101504 */
[----:B------:R-:W-:-:S03]  /*5bf0*/  PRMT R29, R31, 0x7632, R29 ;  /* 0x000076321f1d7816 */ /* 0x000fc6000000001d */
[----:B------:R1:W-:Y:S01]  /*5c00*/  STG.E.U16 desc[UR4][R26.64], R33 ;  /* 0x000000211a007986 */ /* 0x0003e2000c101504 */
[----:B0-----:R-:W-:Y:S01]  /*5c10*/  IMAD.WIDE R18, R3, 0x2, R20 ;  /* 0x0000000203127825 */ /* 0x001fe200078e0214 */
[----:B-1----:R-:W-:-:S03]  /*5c20*/  PRMT R27, R33, 0x7632, R27 ;  /* 0x00007632211b7816 */ /* 0x002fc6000000001b */
[C---:B------:R-:W-:Y:S02]  /*5c30*/  IMAD.WIDE R36, R3.reuse, 0x2, R18 ;  /* 0x0000000203247825 */ /* 0x040fe400078e0212 */
[----:B------:R0:W-:Y:S02]  /*5c40*/  STG.E.U16 desc[UR4][R24.64], R27 ;  /* 0x0000001b18007986 */ /* 0x0001e4000c101504 */
[C---:B------:R-:W-:Y:S02]  /*5c50*/  IMAD.WIDE R22, R3.reuse, 0x2, R36 ;  /* 0x0000000203167825 */ /* 0x040fe400078e0224 */
[----:B------:R1:W-:Y:S04]  /*5c60*/  STG.E.U16 desc[UR4][R34.64], R31 ;  /* 0x0000001f22007986 */ /* 0x0003e8000c101504 */
[----:B------:R2:W-:Y:S01]  /*5c70*/  STG.E.U16 desc[UR4][R20.64], R29 ;  /* 0x0000001d14007986 */ /* 0x0005e2000c101504 */
[----:B------:R-:W-:-:S04]  /*5c80*/  IMAD.WIDE R32, R3, 0x2, R22 ;  /* 0x0000000203207825 */ /* 0x000fc800078e0216 */
[C---:B0-----:R-:W-:Y:S01]  /*5c90*/  IMAD.WIDE R24, R3.reuse, 0x2, R32 ;  /* 0x0000000203187825 */ /* 0x041fe200078e0220 */
[C---:B-1----:R-:W-:Y:S02]  /*5ca0*/  PRMT R35, R30.reuse, 0x7610, R35 ;  /* 0x000076101e237816 */ /* 0x042fe40000000023 */
[----:B--2---:R-:W-:Y:S01]  /*5cb0*/  PRMT R29, R30, 0x7632, R29 ;  /* 0x000076321e1d7816 */ /* 0x004fe2000000001d */
[C---:B------:R-:W-:Y:S02]  /*5cc0*/  IMAD.WIDE R20, R3.reuse, 0x2, R24 ;  /* 0x0000000203147825 */ /* 0x040fe400078e0218 */
[----:B------:R0:W-:Y:S04]  /*5cd0*/  STG.E.U16 desc[UR4][R18.64], R35 ;  /* 0x0000002312007986 */ /* 0x0001e8000c101504 */
[----:B------:R1:W-:Y:S01]  /*5ce0*/  STG.E.U16 desc[UR4][R36.64], R29 ;  /* 0x0000001d24007986 */ /* 0x0003e2000c101504 */
[----:B------:R-:W-:-:S04]  /*5cf0*/  IMAD.WIDE R26, R3, 0x2, R20 ;  /* 0x00000002031a7825 */ /* 0x000fc800078e0214 */
[----:B0-----:R-:W-:Y:S01]  /*5d00*/  IMAD.WIDE R18, R3, 0x2, R26 ;  /* 0x0000000203127825 */ /* 0x001fe200078e021a */
[----:B-1----:R-:W-:-:S03]  /*5d10*/  PRMT R37, R14, 0x7610, R37 ;  /* 0x000076100e257816 */ /* 0x002fc60000000025 */
[----:B------:R-:W-:Y:S01]  /*5d20*/  IMAD.WIDE R30, R3, 0x2, R18 ;  /* 0x00000002031e7825 */ /* 0x000fe200078e0212 */
[----:B------:R-:W-:Y:S01]  /*5d30*/  PRMT R29, R15, 0x7632, R29 ;  /* 0x000076320f1d7816 */ /* 0x000fe2000000001d */
[----:B------:R0:W-:Y:S02]  /*5d40*/  STG.E.U16 desc[UR4][R22.64], R37 ;  /* 0x0000002516007986 */ /* 0x0001e4000c101504 */
[----:B------:R-:W-:Y:S01]  /*5d50*/  IMAD.WIDE R34, R3, 0x2, R30 ;  /* 0x0000000203227825 */ /* 0x000fe200078e021e */
[----:B0-----:R-:W-:-:S05]  /*5d60*/  PRMT R23, R14, 0x7632, R23 ;  /* 0x000076320e177816 */ /* 0x001fca0000000017 */
[----:B------:R0:W-:Y:S02]  /*5d70*/  STG.E.U16 desc[UR4][R32.64], R23 ;  /* 0x0000001720007986 */ /* 0x0001e4000c101504 */
[C---:B0-----:R-:W-:Y:S01]  /*5d80*/  PRMT R33, R28.reuse, 0x7610, R33 ;  /* 0x000076101c217816 */ /* 0x041fe20000000021 */
[----:B------:R-:W-:Y:S01]  /*5d90*/  IMAD.WIDE R22, R3, 0x2, R34 ;  /* 0x0000000203167825 */ /* 0x000fe200078e0222 */
[----:B------:R-:W-:-:S03]  /*5da0*/  PRMT R28, R28, 0x7632, R28 ;  /* 0x000076321c1c7816 */ /* 0x000fc6000000001c */
[----:B------:R0:W-:Y:S04]  /*5db0*/  STG.E.U16 desc[UR4][R24.64], R33 ;  /* 0x0000002118007986 */ /* 0x0001e8000c101504 */
[----:B------:R1:W-:Y:S01]  /*5dc0*/  STG.E.U16 desc[UR4][R20.64], R28 ;  /* 0x0000001c14007986 */ /* 0x0003e2000c101504 */
[----:B0-----:R-:W-:Y:S01]  /*5dd0*/  PRMT R25, R15, 0x7610, R25 ;  /* 0x000076100f197816 */ /* 0x001fe20000000019 */
[C---:B------:R-:W-:Y:S01]  /*5de0*/  IMAD.WIDE R14, R3.reuse, 0x2, R22 ;  /* 0x00000002030e7825 */ /* 0x040fe200078e0216 */
[C---:B------:R-:W-:Y:S02]  /*5df0*/  PRMT R24, R12.reuse, 0x7632, R24 ;  /* 0x000076320c187816 */ /* 0x040fe40000000018 */
[----:B-1----:R-:W-:Y:S01]  /*5e00*/  PRMT R21, R12, 0x7610, R21 ;  /* 0x000076100c157816 */ /* 0x002fe20000000015 */
[----:B------:R0:W-:Y:S04]  /*5e10*/  STG.E.U16 desc[UR4][R26.64], R25 ;  /* 0x000000191a007986 */ /* 0x0001e8000c101504 */
[----:B------:R1:W-:Y:S04]  /*5e20*/  STG.E.U16 desc[UR4][R18.64], R29 ;  /* 0x0000001d12007986 */ /* 0x0003e8000c101504 */
[----:B------:R2:W-:Y:S01]  /*5e30*/  STG.E.U16 desc[UR4][R30.64], R13 ;  /* 0x0000000d1e007986 */ /* 0x0005e2000c101504 */
[----:B0-----:R-:W-:Y:S01]  /*5e40*/  PRMT R27, R10, 0x7632, R27 ;  /* 0x000076320a1b7816 */ /* 0x001fe2000000001b */
[----:B-1----:R-:W-:Y:S01]  /*5e50*/  IMAD.WIDE R28, R3, 0x2, R14 ;  /* 0x00000002031c7825 */ /* 0x002fe200078e020e */
[----:B------:R-:W-:-:S03]  /*5e60*/  PRMT R19, R13, 0x7632, R19 ;  /* 0x000076320d137816 */ /* 0x000fc60000000013 */
[----:B--2---:R-:W-:Y:S02]  /*5e70*/  IMAD.WIDE R12, R3, 0x2, R28 ;  /* 0x00000002030c7825 */ /* 0x004fe400078e021c */
[----:B------:R0:W-:Y:S04]  /*5e80*/  STG.E.U16 desc[UR4][R34.64], R19 ;  /* 0x0000001322007986 */ /* 0x0001e8000c101504 */
[----:B------:R0:W-:Y:S04]  /*5e90*/  STG.E.U16 desc[UR4][R22.64], R21 ;  /* 0x0000001516007986 */ /* 0x0001e8000c101504 */
[----:B------:R0:W-:Y:S04]  /*5ea0*/  STG.E.U16 desc[UR4][R14.64], R24 ;  /* 0x000000180e007986 */ /* 0x0001e8000c101504 */
[----:B------:R0:W-:Y:S04]  /*5eb0*/  STG.E.U16 desc[UR4][R28.64], R10 ;  /* 0x0000000a1c007986 */ /* 0x0001e8000c101504 */
[----:B------:R0:W-:Y:S02]  /*5ec0*/  STG.E.U16 desc[UR4][R12.64], R27 ;  /* 0x0000001b0c007986 */ /* 0x0001e4000c101504 */
.L_x_21:
[----:B------:R-:W-:Y:S01]  /*5ed0*/  VIADD R0, R0, 0x20 ;  /* 0x0000002000007836 */ /* 0x000fe20000000000 */
[----:B------:R-:W-:Y:S01]  /*5ee0*/  IADD3 R9, R9, 0x20, RZ ;  /* 0x0000002009097810 */ /* 0x000fe20007ffe0ff */
[----:B------:R-:W-:-:S03]  /*5ef0*/  IMAD.WIDE R16, R3, 0x4, R16 ;  /* 0x0000000403107825 */ /* 0x000fc600078e0210 */
[C---:B------:R-:W-:Y:S02]  /*5f00*/  ISETP.GE.AND P1, PT, R0.reuse, UR7, PT ;  /* 0x0000000700007c0c */ /* 0x040fe4000bf26270 */
[----:B------:R-:W-:-:S13]  /*5f10*/  ISETP.LT.AND P2, PT, R0, R7, PT ;  /* 0x000000070000720c */ /* 0x000fda0003f41270 */
[----:B------:R-:W-:Y:S05]  /*5f20*/  @!P1 BRA P2, `(.L_x_22) ;  /* 0xffffffe800489947 */ /* 0x000fea000103ffff */
.L_x_18:
[----:B------:R-:W-:Y:S01]  /*5f30*/  ISETP.GE.AND P1, PT, R0, R7, PT ;  /* 0x000000070000720c */ /* 0x000fe20003f26270 */
[----:B------:R-:W-:-:S03]  /*5f40*/  ULDC UR6, c[0x0][0x25c] ;  /* 0x0000970000067ab9 */ /* 0x000fc60000000800 */
[----:B------:R-:W-:-:S13]  /*5f50*/  ISETP.GE.OR P1, PT, R0, UR6, P1 ;  /* 0x0000000600007c0c */ /* 0x000fda0008f26670 */
[----:B------:R-:W-:Y:S05]  /*5f60*/  @P1 BRA `(.L_x_23) ;  /* 0x0000001800781947 */ /* 0x000fea0003800000 */
[----:B01----:R-:W-:Y:S01]  /*5f70*/  SHF.R.S32.HI R12, RZ, 0x1f, R3 ;  /* 0x0000001fff0c7819 */ /* 0x003fe20000011403 */
[C---:B------:R-:W-:Y:S01]  /*5f80*/  IMAD.SHL.U32 R10, R3.reuse, 0x4, RZ ;  /* 0x00000004030a7824 */ /* 0x040fe200078e00ff */
[----:B------:R-:W-:Y:S01]  /*5f90*/  ULDC UR6, c[0x0][0x23c] ;  /* 0x00008f0000067ab9 */ /* 0x000fe20000000800 */
[----:B------:R-:W-:Y:S01]  /*5fa0*/  ULDC UR7, c[0x0][0x25c] ;  /* 0x0000970000077ab9 */ /* 0x000fe20000000800 */
[----:B------:R-:W-:-:S07]  /*5fb0*/  SHF.L.U64.HI R12, R3, 0x2, R12 ;  /* 0x00000002030c7819 */ /* 0x000fce000001020c */
.L_x_27:
[----:B------:R-:W-:Y:S01]  /*5fc0*/  IMAD.MOV.U32 R14, RZ, RZ, R16 ;  /* 0x000000ffff0e7224 */ /* 0x000fe200078e0010 */
[----:B------:R-:W-:Y:S01]  /*5fd0*/  MOV R15, R17 ;  /* 0x00000011000f7202 */ /* 0x000fe20000000f00 */
[----:B------:R-:W0:Y:S04]  /*5fe0*/  LDC R3, c[0x0][0x23c] ;  /* 0x00008f00ff037b82 */ /* 0x000e280000000800 */
[----:B------:R-:W2:Y:S01]  /*5ff0*/  LDG.E.CONSTANT R20, desc[UR4][R14.64] ;  /* 0x000000040e147981 */ /* 0x000ea2000c1e9900 */
[----:B------:R-:W-:Y:S01]  /*6000*/  ISETP.NE.AND P1, PT, R0, R11, PT ;  /* 0x0000000b0000720c */ /* 0x000fe20003f25270 */
[----:B------:R-:W-:Y:S01]  /*6010*/  IMAD.MOV.U32 R36, RZ, RZ, 0x2c00 ;  /* 0x00002c00ff247424 */ /* 0x000fe200078e00ff */
[----:B------:R-:W-:-:S05]  /*6020*/  IADD3 R26, P2, R14, R10, RZ ;  /* 0x0000000a0e1a7210 */ /* 0x000fca0007f5e0ff */
[----:B------:R-:W-:Y:S01]  /*6030*/  IMAD.X R27, R15, 0x1, R12, P2 ;  /* 0x000000010f1b7824 */ /* 0x000fe200010e060c */
[C---:B--2---:R-:W-:Y:S02]  /*6040*/  LOP3.LUT R21, R20.reuse, 0xf000f, RZ, 0xc0, !PT ;  /* 0x000f000f14157812 */ /* 0x044fe400078ec0ff */
[----:B------:R-:W-:Y:S02]  /*6050*/  LOP3.LUT R13, R20, 0xf000f0, RZ, 0xc0, !PT ;  /* 0x00f000f0140d7812 */ /* 0x000fe400078ec0ff */
[----:B------:R-:W-:Y:S01]  /*6060*/  SHF.R.U32.HI R20, RZ, 0x8, R20 ;  /* 0x00000008ff147819 */ /* 0x000fe20000011614 */
[----:B0-----:R-:W-:Y:S06]  /*6070*/  @P1 BRA `(.L_x_24) ;  /* 0x0000000000581947 */ /* 0x001fec0003800000 */
        /* <DEDUP_REMOVED lines=22> */
.L_x_24:
[C---:B------:R-:W-:Y:S02]  /*61e0*/  LOP3.LUT R16, R20.reuse, 0xf000f, RZ, 0xc0, !PT ;  /* 0x000f000f14107812 */ /* 0x040fe400078ec0ff */
[----:B------:R-:W-:Y:S02]  /*61f0*/  LOP3.LUT R21, R21, 0x64006400, RZ, 0xfc, !PT ;  /* 0x6400640015157812 */ /* 0x000fe400078efcff */
[----:B------:R-:W-:Y:S02]  /*6200*/  LOP3.LUT R20, R20, 0xf000f0, RZ, 0xc0, !PT ;  /* 0x00f000f014147812 */ /* 0x000fe400078ec0ff */
[----:B------:R-:W-:Y:S01]  /*6210*/  LOP3.LUT R18, R16, 0x64006400, RZ, 0xfc, !PT ;  /* 0x6400640010127812 */ /* 0x000fe200078efcff */
[----:B------:R-:W-:Y:S01]  /*6220*/  HADD2 R23, R21, -1032, -1032 ;  /* 0xe408e40815177430 */ /* 0x000fe20000000000 */
[----:B------:R-:W-:Y:S01]  /*6230*/  LOP3.LUT R13, R13, 0x64006400, RZ, 0xfc, !PT ;  /* 0x640064000d0d7812 */ /* 0x000fe200078efcff */
[----:B------:R-:W-:Y:S01]  /*6240*/  IMAD.WIDE R16, R3, 0x4, R26 ;  /* 0x0000000403107825 */ /* 0x000fe200078e021a */
[----:B------:R-:W-:-:S03]  /*6250*/  LOP3.LUT R19, R20, 0x64006400, RZ, 0xfc, !PT ;  /* 0x6400640014137812 */ /* 0x000fc600078efcff */
[----:B------:R-:W-:Y:S02]  /*6260*/  HADD2 R35, R18, -1032, -1032 ;  /* 0xe408e40812237430 */ /* 0x000fe40000000000 */
[-C--:B------:R-:W-:Y:S01]  /*6270*/  HFMA2 R22, R13, R36.reuse.H0_H0, -72, -72 ;  /* 0xd480d4800d167431 */ /* 0x080fe20000040024 */
[-C--:B------:R-:W-:Y:S01]  /*6280*/  HFMA2.MMA R23, R23, R8.reuse, -RZ ;  /* 0x0000000817177235 */ /* 0x080fe200001000ff */
[----:B------:R-:W-:Y:S02]  /*6290*/  HFMA2 R34, R19, R36.H0_H0, -72, -72 ;  /* 0xd480d48013227431 */ /* 0x000fe40000040024 */
[----:B------:R-:W-:Y:S01]  /*62a0*/  IMAD.WIDE R18, R3, 0x4, R16 ;  /* 0x0000000403127825 */ /* 0x000fe200078e0210 */
[----:B------:R-:W-:-:S03]  /*62b0*/  HFMA2.MMA R35, R35, R8, -RZ ;  /* 0x0000000823237235 */ /* 0x000fc600001000ff */
[-C--:B------:R-:W-:Y:S02]  /*62c0*/  HMUL2 R22, R22, R8.reuse ;  /* 0x0000000816167232 */ /* 0x080fe40000000000 */
[----:B------:R-:W-:Y:S01]  /*62d0*/  HMUL2 R34, R34, R8 ;  /* 0x0000000822227232 */ /* 0x000fe20000000000 */
[----:B------:R-:W-:Y:S06]  /*62e0*/  @!P0 BRA `(.L_x_25) ;  /* 0x0000000c004c8947 */ /* 0x000fec0003800000 */
[----:B------:R0:W2:Y:S04]  /*62f0*/  LDG.E.CONSTANT R26, desc[UR4][R26.64] ;  /* 0x000000041a1a7981 */ /* 0x0000a8000c1e9900 */
[----:B------:R1:W3:Y:S04]  /*6300*/  LDG.E.CONSTANT R13, desc[UR4][R16.64] ;  /* 0x00000004100d7981 */ /* 0x0002e8000c1e9900 */
[----:B------:R4:W5:Y:S01]  /*6310*/  LDG.E.CONSTANT R29, desc[UR4][R18.64] ;  /* 0x00000004121d7981 */ /* 0x000962000c1e9900 */
[----:B------:R-:W-:Y:S02]  /*6320*/  MOV R20, 0x400 ;  /* 0x0000040000147802 */ /* 0x000fe40000000f00 */
[----:B------:R-:W-:Y:S01]  /*6330*/  PRMT R37, R23, 0x7610, R37 ;  /* 0x0000761017257816 */ /* 0x000fe20000000025 */
[----:B------:R-:W0:Y:S02]  /*6340*/  S2R R21, SR_CgaCtaId ;  /* 0x0000000000157919 */ /* 0x000e240000008800 */
[----:B0-----:R-:W-:-:S04]  /*6350*/  LEA R20, R21, R20, 0x18 ;  /* 0x0000001415147211 */ /* 0x001fc800078ec0ff */
[----:B------:R-:W-:Y:S02]  /*6360*/  LEA R28, R9, R20, 0x1 ;  /* 0x00000014091c7211 */ /* 0x000fe400078e08ff */
[----:B------:R-:W0:Y:S03]  /*6370*/  LDC.64 R20, c[0x0][0x248] ;  /* 0x00009200ff147b82 */ /* 0x000e260000000a00 */
[----:B------:R-:W1:Y:S04]  /*6380*/  LDS.U16 R30, [R28] ;  /* 0x000000001c1e7984 */ /* 0x000e680000000400 */
[----:B------:R-:W4:Y:S04]  /*6390*/  LDS.U16 R31, [R28+0x2] ;  /* 0x000002001c1f7984 */ /* 0x000f280000000400 */
[----:B------:R-:W-:Y:S04]  /*63a0*/  LDS.U16 R32, [R28+0x4] ;  /* 0x000004001c207984 */ /* 0x000fe80000000400 */
[----:B------:R-:W4:Y:S04]  /*63b0*/  LDS.U16 R33, [R28+0x6] ;  /* 0x000006001c217984 */ /* 0x000f280000000400 */
[----:B------:R-:W-:Y:S04]  /*63c0*/  LDS.U16 R24, [R28+0x8] ;  /* 0x000008001c187984 */ /* 0x000fe80000000400 */
[----:B------:R-:W4:Y:S04]  /*63d0*/  LDS.U16 R25, [R28+0xa] ;  /* 0x00000a001c197984 */ /* 0x000f280000000400 */
[----:B------:R-:W-:Y:S01]  /*63e0*/  LDS.U16 R27, [R28+0xc] ;  /* 0x00000c001c1b7984 */ /* 0x000fe20000000400 */
[----:B-1----:R-:W-:-:S03]  /*63f0*/  IMAD R17, R30, R3, R2 ;  /* 0x000000031e117224 */ /* 0x002fc600078e0202 */
[----:B------:R-:W-:Y:S01]  /*6400*/  LDS.U16 R30, [R28+0xe] ;  /* 0x00000e001c1e7984 */ /* 0x000fe20000000400 */
[----:B0-----:R-:W-:-:S04]  /*6410*/  IMAD.WIDE R16, R17, 0x2, R20 ;  /* 0x0000000211107825 */ /* 0x001fc800078e0214 */
[-C--:B----4-:R-:W-:Y:S01]  /*6420*/  IMAD R19, R31, R3.reuse, R2 ;  /* 0x000000031f137224 */ /* 0x090fe200078e0202 */
[----:B------:R0:W-:Y:S03]  /*6430*/  STG.E.U16 desc[UR4][R16.64], R37 ;  /* 0x0000002510007986 */ /* 0x0001e6000c101504 */
[----:B------:R-:W-:Y:S01]  /*6440*/  IMAD.WIDE R18, R19, 0x2, R20 ;  /* 0x0000000213127825 */ /* 0x000fe200078e0214 */
[----:B------:R-:W1:Y:S03]  /*6450*/  LDS.U16 R31, [R28+0x10] ;  /* 0x000010001c1f7984 */ /* 0x000e660000000400 */
[-CC-:B------:R-:W-:Y:S02]  /*6460*/  IMAD R33, R33, R3.reuse, R2.reuse ;  /* 0x0000000321217224 */ /* 0x180fe400078e0202 */
[-CC-:B------:R-:W-:Y:S01]  /*6470*/  IMAD R25, R25, R3.reuse, R2.reuse ;  /* 0x0000000319197224 */ /* 0x180fe200078e0202 */
[----:B0-----:R-:W-:Y:S01]  /*6480*/  PRMT R17, R23, 0x7632, R17 ;  /* 0x0000763217117816 */ /* 0x001fe20000000011 */
[----:B------:R-:W-:Y:S01]  /*6490*/  IMAD R23, R32, R3, R2 ;  /* 0x0000000320177224 */ /* 0x000fe200078e0202 */
[----:B------:R-:W-:-:S02]  /*64a0*/  PRMT R32, R22, 0x7632, R32 ;  /* 0x0000763216207816 */ /* 0x000fc40000000020 */
[----:B------:R-:W-:Y:S01]  /*64b0*/  PRMT R37, R35, 0x7610, R37 ;  /* 0x0000761023257816 */ /* 0x000fe20000000025 */
[----:B------:R0:W-:Y:S02]  /*64c0*/  STG.E.U16 desc[UR4][R18.64], R17 ;  /* 0x0000001112007986 */ /* 0x0001e4000c101504 */
[----:B0-----:R-:W-:Y:S01]  /*64d0*/  PRMT R19, R22, 0x7610, R19 ;  /* 0x0000761016137816 */ /* 0x001fe20000000013 */
[----:B------:R-:W-:-:S04]  /*64e0*/  IMAD.WIDE R16, R23, 0x2, R20 ;  /* 0x0000000217107825 */ /* 0x000fc800078e0214 */
[----:B------:R-:W-:Y:S01]  /*64f0*/  IMAD.WIDE R22, R33, 0x2, R20 ;  /* 0x0000000221167825 */ /* 0x000fe200078e0214 */
[----:B------:R0:W-:Y:S04]  /*6500*/  STG.E.U16 desc[UR4][R16.64], R19 ;  /* 0x0000001310007986 */ /* 0x0001e8000c101504 */
[----:B------:R4:W-:Y:S04]  /*6510*/  STG.E.U16 desc[UR4][R22.64], R32 ;  /* 0x0000002016007986 */ /* 0x0009e8000c101504 */
[----:B------:R-:W-:Y:S01]  /*6520*/  LDS.U16 R32, [R28+0x12] ;  /* 0x000012001c207984 */ /* 0x000fe20000000400 */
[----:B-1----:R-:W-:-:S02]  /*6530*/  IMAD R31, R31, R3, R2 ;  /* 0x000000031f1f7224 */ /* 0x002fc400078e0202 */
[----:B0-----:R-:W-:Y:S01]  /*6540*/  IMAD R19, R24, R3, R2 ;  /* 0x0000000318137224 */ /* 0x001fe200078e0202 */
[----:B------:R-:W0:Y:S01]  /*6550*/  LDS.U16 R33, [R28+0x14] ;  /* 0x000014001c217984 */ /* 0x000e220000000400 */
[----:B------:R-:W-:Y:S01]  /*6560*/  IMAD.WIDE R24, R25, 0x2, R20 ;  /* 0x0000000219187825 */ /* 0x000fe200078e0214 */
[----:B----4-:R-:W-:Y:S02]  /*6570*/  PRMT R23, R35, 0x7632, R23 ;  /* 0x0000763223177816 */ /* 0x010fe40000000017 */
[----:B------:R-:W-:Y:S01]  /*6580*/  LDS.U16 R22, [R28+0x18] ;  /* 0x000018001c167984 */ /* 0x000fe20000000400 */
[----:B------:R-:W-:-:S04]  /*6590*/  IMAD.WIDE R18, R19, 0x2, R20 ;  /* 0x0000000213127825 */ /* 0x000fc800078e0214 */
[-CC-:B------:R-:W-:Y:S01]  /*65a0*/  IMAD R17, R27, R3.reuse, R2.reuse ;  /* 0x000000031b117224 */ /* 0x180fe200078e0202 */
[----:B------:R1:W-:Y:S01]  /*65b0*/  STG.E.U16 desc[UR4][R18.64], R37 ;  /* 0x0000002512007986 */ /* 0x0003e2000c101504 */
[----:B------:R-:W-:Y:S02]  /*65c0*/  IMAD R27, R30, R3, R2 ;  /* 0x000000031e1b7224 */ /* 0x000fe400078e0202 */
[--C-:B------:R-:W-:Y:S01]  /*65d0*/  IMAD.WIDE R16, R17, 0x2, R20.reuse ;  /* 0x0000000211107825 */ /* 0x100fe200078e0214 */
[----:B------:R-:W-:Y:S04]  /*65e0*/  STG.E.U16 desc[UR4][R24.64], R23 ;  /* 0x0000001718007986 */ /* 0x000fe8000c101504 */
[----:B------:R-:W4:Y:S01]  /*65f0*/  LDS.U16 R23, [R28+0x16] ;  /* 0x000016001c177984 */ /* 0x000f220000000400 */
[----:B-1----:R-:W-:-:S03]  /*6600*/  IMAD.WIDE R18, R27, 0x2, R20 ;  /* 0x000000021b127825 */ /* 0x002fc600078e0214 */
[----:B------:R-:W1:Y:S04]  /*6610*/  LDS.U16 R30, [R28+0x1a] ;  /* 0x00001a001c1e7984 */ /* 0x000e680000000400 */
[----:B------:R0:W-:Y:S04]  /*6620*/  STG.E.U16 desc[UR4][R16.64], R34 ;  /* 0x0000002210007986 */ /* 0x0001e8000c101504 */
[----:B------:R-:W-:Y:S01]  /*6630*/  LDS.U16 R27, [R28+0x1c] ;  /* 0x00001c001c1b7984 */ /* 0x000fe20000000400 */
[----:B0-----:R-:W-:Y:S01]  /*6640*/  PRMT R17, R34, 0x7632, R17 ;  /* 0x0000763222117816 */ /* 0x001fe20000000011 */
[----:B------:R-:W-:-:S04]  /*6650*/  IMAD R33, R33, R3, R2 ;  /* 0x0000000321217224 */ /* 0x000fc800078e0202 */
[----:B------:R0:W-:Y:S02]  /*6660*/  STG.E.U16 desc[UR4][R18.64], R17 ;  /* 0x0000001112007986 */ /* 0x0001e4000c101504 */
[----:B0-----:R-:W-:-:S04]  /*6670*/  IMAD.WIDE R16, R31, 0x2, R20 ;  /* 0x000000021f107825 */ /* 0x001fc800078e0214 */
[----:B----4-:R-:W-:Y:S01]  /*6680*/  IMAD R23, R23, R3, R2 ;  /* 0x0000000317177224 */ /* 0x010fe200078e0202 */
[C---:B--2---:R-:W-:Y:S02]  /*6690*/  LOP3.LUT R35, R26.reuse, 0xf000f, RZ, 0xc0, !PT ;  /* 0x000f000f1a237812 */ /* 0x044fe400078ec0ff */
[----:B------:R-:W-:Y:S02]  /*66a0*/  LOP3.LUT R24, R26, 0xf000f0, RZ, 0xc0, !PT ;  /* 0x00f000f01a187812 */ /* 0x000fe400078ec0ff */
[----:B------:R-:W-:Y:S02]  /*66b0*/  LOP3.LUT R35, R35, 0x64006400, RZ, 0xfc, !PT ;  /* 0x6400640023237812 */ /* 0x000fe400078efcff */
[----:B------:R-:W-:Y:S02]  /*66c0*/  LOP3.LUT R25, R24, 0x64006400, RZ, 0xfc, !PT ;  /* 0x6400640018197812 */ /* 0x000fe400078efcff */
[----:B------:R-:W-:Y:S01]  /*66d0*/  SHF.R.U32.HI R31, RZ, 0x8, R26 ;  /* 0x00000008ff1f7819 */ /* 0x000fe2000001161a */
[----:B------:R-:W-:Y:S01]  /*66e0*/  HADD2 R35, R35, -1032, -1032 ;  /* 0xe408e40823237430 */ /* 0x000fe20000000000 */
[----:B------:R-:W0:Y:S01]  /*66f0*/  LDS.U16 R26, [R28+0x1e] ;  /* 0x00001e001c1a7984 */ /* 0x000e220000000400 */
[----:B------:R-:W-:Y:S01]  /*6700*/  HFMA2 R25, R25, R36.H0_H0, -72, -72 ;  /* 0xd480d48019197431 */ /* 0x000fe20000040024 */
[----:B------:R-:W-:-:S03]  /*6710*/  LOP3.LUT R34, R31, 0xf000f, RZ, 0xc0, !PT ;  /* 0x000f000f1f227812 */ /* 0x000fc600078ec0ff */
[----:B------:R-:W-:Y:S01]  /*6720*/  HFMA2.MMA R19, R35, R8, -RZ ;  /* 0x0000000823137235 */ /* 0x000fe200001000ff */
[----:B------:R-:W-:Y:S01]  /*6730*/  LOP3.LUT R34, R34, 0x64006400, RZ, 0xfc, !PT ;  /* 0x6400640022227812 */ /* 0x000fe200078efcff */
[----:B------:R-:W-:Y:S02]  /*6740*/  IMAD R35, R22, R3, R2 ;  /* 0x0000000316237224 */ /* 0x000fe400078e0202 */
[----:B------:R-:W-:-:S04]  /*6750*/  IMAD.WIDE R22, R23, 0x2, R20 ;  /* 0x0000000217167825 */ /* 0x000fc800078e0214 */
[----:B------:R-:W-:Y:S01]  /*6760*/  HADD2 R34, R34, -1032, -1032 ;  /* 0xe408e40822227430 */ /* 0x000fe20000000000 */
[----:B------:R2:W-:Y:S01]  /*6770*/  STG.E.U16 desc[UR4][R16.64], R19 ;  /* 0x0000001310007986 */ /* 0x0005e2000c101504 */
[----:B------:R-:W-:-:S04]  /*6780*/  PRMT R37, R19, 0x7632, R37 ;  /* 0x0000763213257816 */ /* 0x000fc80000000025 */
[----:B------:R-:W-:Y:S01]  /*6790*/  HFMA2.MMA R34, R34, R8, -RZ ;  /* 0x0000000822227235 */ /* 0x000fe200001000ff */
[----:B--2---:R-:W-:Y:S02]  /*67a0*/  HMUL2 R17, R25, R8 ;  /* 0x0000000819117232 */ /* 0x004fe40000000000 */
[----:B------:R-:W-:Y:S01]  /*67b0*/  IMAD R25, R32, R3, R2 ;  /* 0x0000000320197224 */ /* 0x000fe200078e0202 */
[----:B------:R-:W-:Y:S01]  /*67c0*/  LOP3.LUT R32, R31, 0xf000f0, RZ, 0xc0, !PT ;  /* 0x00f000f01f207812 */ /* 0x000fe200078ec0ff */
[--C-:B------:R-:W-:Y:S01]  /*67d0*/  IMAD.WIDE R18, R33, 0x2, R20.reuse ;  /* 0x0000000221127825 */ /* 0x100fe200078e0214 */
[----:B------:R-:W-:Y:S03]  /*67e0*/  LDS.U16 R31, [R28+0x20] ;  /* 0x000020001c1f7984 */ /* 0x000fe60000000400 */
[----:B------:R-:W-:Y:S01]  /*67f0*/  IMAD.WIDE R24, R25, 0x2, R20 ;  /* 0x0000000219187825 */ /* 0x000fe200078e0214 */
[----:B------:R-:W2:Y:S04]  /*6800*/  LDS.U16 R33, [R28+0x22] ;  /* 0x000022001c217984 */ /* 0x000ea80000000400 */
[----:B------:R4:W-:Y:S04]  /*6810*/  STG.E.U16 desc[UR4][R24.64], R37 ;  /* 0x0000002518007986 */ /* 0x0009e8000c101504 */
[----:B------:R1:W-:Y:S01]  /*6820*/  STG.E.U16 desc[UR4][R18.64], R17 ;  /* 0x0000001112007986 */ /* 0x0003e2000c101504 */
[----:B----4-:R-:W-:Y:S01]  /*6830*/  PRMT R25, R17, 0x7632, R25 ;  /* 0x0000763211197816 */ /* 0x010fe20000000019 */
[----:B-1----:R-:W-:Y:S01]  /*6840*/  IMAD.WIDE R16, R35, 0x2, R20 ;  /* 0x0000000223107825 */ /* 0x002fe200078e0214 */
[----:B------:R-:W-:-:S03]  /*6850*/  LOP3.LUT R19, R32, 0x64006400, RZ, 0xfc, !PT ;  /* 0x6400640020137812 */ /* 0x000fc600078efcff */
[----:B------:R1:W-:Y:S01]  /*6860*/  STG.E.U16 desc[UR4][R22.64], R25 ;  /* 0x0000001916007986 */ /* 0x0003e2000c101504 */
[----:B------:R-:W-:-:S03]  /*6870*/  PRMT R35, R34, 0x7632, R35 ;  /* 0x0000763222237816 */ /* 0x000fc60000000023 */
[----:B------:R4:W-:Y:S04]  /*6880*/  STG.E.U16 desc[UR4][R16.64], R34 ;  /* 0x0000002210007986 */ /* 0x0009e8000c101504 */
[----:B------:R-:W-:Y:S01]  /*6890*/  LDS.U16 R32, [R28+0x24] ;  /* 0x000024001c207984 */ /* 0x000fe20000000400 */
[----:B-1----:R-:W-:-:S03]  /*68a0*/  IMAD R25, R30, R3, R2 ;  /* 0x000000031e197224 */ /* 0x002fc600078e0202 */
[----:B------:R-:W-:Y:S01]  /*68b0*/  LDS.U16 R34, [R28+0x2a] ;  /* 0x00002a001c227984 */ /* 0x000fe20000000400 */
[-CC-:B0-----:R-:W-:Y:S02]  /*68c0*/  IMAD R23, R26, R3.reuse, R2.reuse ;  /* 0x000000031a177224 */ /* 0x181fe400078e0202 */
[----:B----4-:R-:W-:Y:S02]  /*68d0*/  HFMA2 R17, R19, R36.H0_H0, -72, -72 ;  /* 0xd480d48013117431 */ /* 0x010fe40000040024 */
[----:B------:R-:W-:Y:S01]  /*68e0*/  IMAD R19, R27, R3, R2 ;  /* 0x000000031b137224 */ /* 0x000fe200078e0202 */
[----:B---3--:R-:W-:Y:S01]  /*68f0*/  LOP3.LUT R16, R13, 0xf000f, RZ, 0xc0, !PT ;  /* 0x000f000f0d107812 */ /* 0x008fe200078ec0ff */
[----:B------:R-:W-:-:S04]  /*6900*/  IMAD.WIDE R24, R25, 0x2, R20 ;  /* 0x0000000219187825 */ /* 0x000fc800078e0214 */
[----:B------:R-:W-:Y:S01]  /*6910*/  HMUL2 R17, R17, R8 ;  /* 0x0000000811117232 */ /* 0x000fe20000000000 */
[----:B------:R-:W0:Y:S01]  /*6920*/  LDS.U16 R27, [R28+0x26] ;  /* 0x000026001c1b7984 */ /* 0x000e220000000400 */
[----:B------:R-:W-:Y:S01]  /*6930*/  LOP3.LUT R16, R16, 0x64006400, RZ, 0xfc, !PT ;  /* 0x6400640010107812 */ /* 0x000fe200078efcff */
[----:B------:R-:W-:Y:S02]  /*6940*/  IMAD.WIDE R18, R19, 0x2, R20 ;  /* 0x0000000213127825 */ /* 0x000fe400078e0214 */
[----:B------:R-:W-:Y:S01]  /*6950*/  PRMT R37, R17, 0x7610, R37 ;  /* 0x0000761011257816 */ /* 0x000fe20000000025 */
[----:B------:R-:W-:Y:S01]  /*6960*/  STG.E.U16 desc[UR4][R24.64], R35 ;  /* 0x0000002318007986 */ /* 0x000fe2000c101504 */
[----:B------:R-:W-:-:S03]  /*6970*/  IMAD.WIDE R22, R23, 0x2, R20 ;  /* 0x0000000217167825 */ /* 0x000fc600078e0214 */
[----:B------:R1:W-:Y:S01]  /*6980*/  STG.E.U16 desc[UR4][R18.64], R37 ;  /* 0x0000002512007986 */ /* 0x0003e2000c101504 */
[----:B--2---:R-:W-:-:S03]  /*6990*/  IMAD R33, R33, R3, R2 ;  /* 0x0000000321217224 */ /* 0x004fc600078e0202 */
[----:B------:R-:W2:Y:S04]  /*69a0*/  LDS.U16 R30, [R28+0x28] ;  /* 0x000028001c1e7984 */ /* 0x000ea80000000400 */
[----:B------:R-:W-:Y:S01]  /*69b0*/  LDS.U16 R26, [R28+0x2c] ;  /* 0x00002c001c1a7984 */ /* 0x000fe20000000400 */
[----:B-1----:R-:W-:Y:S01]  /*69c0*/  PRMT R19, R17, 0x7632, R19 ;  /* 0x0000763211137816 */ /* 0x002fe20000000013 */
[----:B------:R-:W-:Y:S01]  /*69d0*/  HADD2 R17, R16, -1032, -1032 ;  /* 0xe408e40810117430 */ /* 0x000fe20000000000 */
[----:B------:R-:W-:-:S03]  /*69e0*/  LOP3.LUT R16, R13, 0xf000f0, RZ, 0xc0, !PT ;  /* 0x00f000f00d107812 */ /* 0x000fc600078ec0ff */
[----:B------:R1:W-:Y:S01]  /*69f0*/  STG.E.U16 desc[UR4][R22.64], R19 ;  /* 0x0000001316007986 */ /* 0x0003e2000c101504 */
[----:B------:R-:W-:Y:S01]  /*6a00*/  LOP3.LUT R25, R16, 0x64006400, RZ, 0xfc, !PT ;  /* 0x6400640010197812 */ /* 0x000fe200078efcff */
[----:B------:R-:W-:-:S04]  /*6a10*/  HFMA2.MMA R17, R17, R8, -RZ ;  /* 0x0000000811117235 */ /* 0x000fc800001000ff */
[----:B------:R-:W-:-:S04]  /*6a20*/  HFMA2 R25, R25, R36.H0_H0, -72, -72 ;  /* 0xd480d48019197431 */ /* 0x000fc80000040024 */
[----:B------:R-:W-:Y:S02]  /*6a30*/  HMUL2 R25, R25, R8 ;  /* 0x0000000819197232 */ /* 0x000fe40000000000 */
[----:B------:R-:W-:Y:S01]  /*6a40*/  PRMT R37, R17, 0x7610, R37 ;  /* 0x0000761011257816 */ /* 0x000fe20000000025 */
[-C--:B-1----:R-:W-:Y:S01]  /*6a50*/  IMAD R19, R31, R3.reuse, R2 ;  /* 0x000000031f137224 */ /* 0x082fe200078e0202 */
[----:B------:R-:W-:Y:S01]  /*6a60*/  PRMT R23, R17, 0x7632, R23 ;  /* 0x0000763211177816 */ /* 0x000fe20000000017 */
[----:B------:R-:W-:Y:S01]  /*6a70*/  IMAD.WIDE R16, R33, 0x2, R20 ;  /* 0x0000000221107825 */ /* 0x000fe200078e0214 */
[----:B------:R-:W-:Y:S01]  /*6a80*/  SHF.R.U32.HI R33, RZ, 0x8, R13 ;  /* 0x00000008ff217819 */ /* 0x000fe2000001160d */
[----:B------:R-:W-:Y:S02]  /*6a90*/  LDS.U16 R31, [R28+0x30] ;  /* 0x000030001c1f7984 */ /* 0x000fe40000000400 */
[----:B------:R-:W-:Y:S01]  /*6aa0*/  IMAD.WIDE R18, R19, 0x2, R20 ;  /* 0x0000000213127825 */ /* 0x000fe200078e0214 */
[C---:B------:R-:W-:Y:S01]  /*6ab0*/  LOP3.LUT R35, R33.reuse, 0xf000f, RZ, 0xc0, !PT ;  /* 0x000f000f21237812 */ /* 0x040fe200078ec0ff */
[----:B------:R-:W1:Y:S01]  /*6ac0*/  LDS.U16 R13, [R28+0x2e] ;  /* 0x00002e001c0d7984 */ /* 0x000e620000000400 */
[----:B------:R-:W-:Y:S01]  /*6ad0*/  LOP3.LUT R33, R33, 0xf000f0, RZ, 0xc0, !PT ;  /* 0x00f000f021217812 */ /* 0x000fe200078ec0ff */
[----:B0-----:R-:W-:Y:S01]  /*6ae0*/  IMAD R27, R27, R3, R2 ;  /* 0x000000031b1b7224 */ /* 0x001fe200078e0202 */
[----:B------:R-:W-:Y:S01]  /*6af0*/  LOP3.LUT R35, R35, 0x64006400, RZ, 0xfc, !PT ;  /* 0x6400640023237812 */ /* 0x000fe200078efcff */
[----:B------:R2:W-:Y:S01]  /*6b00*/  STG.E.U16 desc[UR4][R18.64], R37 ;  /* 0x0000002512007986 */ /* 0x0005e2000c101504 */
[----:B------:R-:W-:-:S03]  /*6b10*/  LOP3.LUT R33, R33, 0x64006400, RZ, 0xfc, !PT ;  /* 0x6400640021217812 */ /* 0x000fc600078efcff */
[----:B------:R-:W-:Y:S01]  /*6b20*/  HADD2 R35, R35, -1032, -1032 ;  /* 0xe408e40823237430 */ /* 0x000fe20000000000 */
[----:B------:R0:W-:Y:S01]  /*6b30*/  STG.E.U16 desc[UR4][R16.64], R23 ;  /* 0x0000001710007986 */ /* 0x0001e2000c101504 */
[----:B------:R-:W-:-:S04]  /*6b40*/  HFMA2 R33, R33, R36.H0_H0, -72, -72 ;  /* 0xd480d48021217431 */ /* 0x000fc80000040024 */
[----:B------:R-:W-:Y:S01]  /*6b50*/  HFMA2.MMA R35, R35, R8, -RZ ;  /* 0x0000000823237235 */ /* 0x000fe200001000ff */
[----:B--2---:R-:W-:Y:S02]  /*6b60*/  IMAD R19, R30, R3, R2 ;  /* 0x000000031e137224 */ /* 0x004fe400078e0202 */
[----:B------:R-:W-:Y:S02]  /*6b70*/  LDS.U16 R30, [R28+0x34] ;  /* 0x000034001c1e7984 */ /* 0x000fe40000000400 */
[----:B------:R-:W-:Y:S01]  /*6b80*/  IMAD.WIDE R18, R19, 0x2, R20 ;  /* 0x0000000213127825 */ /* 0x000fe200078e0214 */
[----:B0-----:R-:W-:-:S03]  /*6b90*/  PRMT R17, R25, 0x7632, R17 ;  /* 0x0000763219117816 */ /* 0x001fc60000000011 */
[----:B------:R-:W-:Y:S01]  /*6ba0*/  IMAD R23, R32, R3, R2 ;  /* 0x0000000320177224 */ /* 0x000fe200078e0202 */
[----:B------:R-:W-:Y:S02]  /*6bb0*/  PRMT R32, R25, 0x7610, R32 ;  /* 0x0000761019207816 */ /* 0x000fe40000000020 */
[----:B------:R-:W-:Y:S01]  /*6bc0*/  PRMT R37, R35, 0x7632, R37 ;  /* 0x0000763223257816 */ /* 0x000fe20000000025 */
[----:B------:R-:W-:-:S04]  /*6bd0*/  IMAD.WIDE R24, R23, 0x2, R20 ;  /* 0x0000000217187825 */ /* 0x000fc800078e0214 */
[----:B------:R-:W-:Y:S01]  /*6be0*/  IMAD.WIDE R22, R27, 0x2, R20 ;  /* 0x000000021b167825 */ /* 0x000fe200078e0214 */
[----:B------:R-:W-:Y:S04]  /*6bf0*/  STG.E.U16 desc[UR4][R24.64], R32 ;  /* 0x0000002018007986 */ /* 0x000fe8000c101504 */
[----:B------:R-:W0:Y:S01]  /*6c00*/  LDS.U16 R27, [R28+0x32] ;  /* 0x000032001c1b7984 */ /* 0x000e220000000400 */
[----:B-1----:R-:W-:-:S03]  /*6c10*/  IMAD R13, R13, R3, R2 ;  /* 0x000000030d0d7224 */ /* 0x002fc600078e0202 */
[----:B------:R1:W-:Y:S04]  /*6c20*/  STG.E.U16 desc[UR4][R22.64], R17 ;  /* 0x0000001116007986 */ /* 0x0003e8000c101504 */
[----:B------:R-:W-:Y:S04]  /*6c30*/  LDS.U16 R24, [R28+0x36] ;  /* 0x000036001c187984 */ /* 0x000fe80000000400 */
[----:B------:R-:W-:Y:S01]  /*6c40*/  LDS.U16 R32, [R28+0x38] ;  /* 0x000038001c207984 */ /* 0x000fe20000000400 */
[-C--:B-1----:R-:W-:Y:S01]  /*6c50*/  IMAD R17, R34, R3.reuse, R2 ;  /* 0x0000000322117224 */ /* 0x082fe200078e0202 */
[----:B------:R-:W-:Y:S01]  /*6c60*/  PRMT R34, R35, 0x7610, R34 ;  /* 0x0000761023227816 */ /* 0x000fe20000000022 */
[----:B------:R-:W-:-:S02]  /*6c70*/  IMAD R23, R26, R3, R2 ;  /* 0x000000031a177224 */ /* 0x000fc400078e0202 */
[----:B------:R-:W-:Y:S01]  /*6c80*/  HMUL2 R26, R33, R8 ;  /* 0x00000008211a7232 */ /* 0x000fe20000000000 */
[----:B------:R-:W1:Y:S01]  /*6c90*/  LDS.U16 R25, [R28+0x3a] ;  /* 0x00003a001c197984 */ /* 0x000e620000000400 */
[----:B-----5:R-:W-:Y:S01]  /*6ca0*/  LOP3.LUT R22, R29, 0xf000f, RZ, 0xc0, !PT ;  /* 0x000f000f1d167812 */ /* 0x020fe200078ec0ff */
[--C-:B------:R-:W-:Y:S02]  /*6cb0*/  IMAD.WIDE R16, R17, 0x2, R20.reuse ;  /* 0x0000000211107825 */ /* 0x100fe400078e0214 */
[----:B------:R2:W-:Y:S01]  /*6cc0*/  STG.E.U16 desc[UR4][R18.64], R34 ;  /* 0x0000002212007986 */ /* 0x0005e2000c101504 */
[----:B------:R-:W-:Y:S01]  /*6cd0*/  LOP3.LUT R35, R22, 0x64006400, RZ, 0xfc, !PT ;  /* 0x6400640016237812 */ /* 0x000fe200078efcff */
[----:B------:R-:W-:Y:S02]  /*6ce0*/  IMAD.WIDE R22, R23, 0x2, R20 ;  /* 0x0000000217167825 */ /* 0x000fe400078e0214 */
[----:B------:R-:W3:Y:S04]  /*6cf0*/  LDS.U16 R33, [R28+0x3c] ;  /* 0x00003c001c217984 */ /* 0x000ee80000000400 */
[----:B------:R-:W4:Y:S04]  /*6d00*/  LDS.U16 R34, [R28+0x3e] ;  /* 0x00003e001c227984 */ /* 0x000f280000000400 */
[----:B------:R5:W-:Y:S01]  /*6d10*/  STG.E.U16 desc[UR4][R16.64], R37 ;  /* 0x0000002510007986 */ /* 0x000be2000c101504 */
[----:B--2---:R-:W-:-:S03]  /*6d20*/  IMAD R19, R31, R3, R2 ;  /* 0x000000031f137224 */ /* 0x004fc600078e0202 */
[----:B------:R2:W-:Y:S01]  /*6d30*/  STG.E.U16 desc[UR4][R22.64], R26 ;  /* 0x0000001a16007986 */ /* 0x0005e2000c101504 */
[----:B------:R-:W-:-:S04]  /*6d40*/  IMAD.WIDE R18, R19, 0x2, R20 ;  /* 0x0000000213127825 */ /* 0x000fc800078e0214 */
[-C--:B0-----:R-:W-:Y:S01]  /*6d50*/  IMAD R27, R27, R3.reuse, R2 ;  /* 0x000000031b1b7224 */ /* 0x081fe200078e0202 */
[----:B-----5:R-:W-:Y:S02]  /*6d60*/  LOP3.LUT R16, R29, 0xf000f0, RZ, 0xc0, !PT ;  /* 0x00f000f01d107812 */ /* 0x020fe400078ec0ff */
[----:B------:R-:W-:Y:S01]  /*6d70*/  SHF.R.U32.HI R29, RZ, 0x8, R29 ;  /* 0x00000008ff1d7819 */ /* 0x000fe2000001161d */
[----:B--2---:R-:W-:Y:S01]  /*6d80*/  HADD2 R23, R35, -1032, -1032 ;  /* 0xe408e40823177430 */ /* 0x004fe20000000000 */
[----:B------:R-:W-:Y:S01]  /*6d90*/  LOP3.LUT R31, R16, 0x64006400, RZ, 0xfc, !PT ;  /* 0x64006400101f7812 */ /* 0x000fe200078efcff */
[----:B------:R-:W-:Y:S01]  /*6da0*/  IMAD.WIDE R16, R13, 0x2, R20 ;  /* 0x000000020d107825 */ /* 0x000fe200078e0214 */
[C---:B------:R-:W-:Y:S02]  /*6db0*/  LOP3.LUT R28, R29.reuse, 0xf000f, RZ, 0xc0, !PT ;  /* 0x000f000f1d1c7812 */ /* 0x040fe400078ec0ff */
[----:B------:R-:W-:Y:S01]  /*6dc0*/  PRMT R35, R26, 0x7632, R35 ;  /* 0x000076321a237816 */ /* 0x000fe20000000023 */
[-C--:B------:R-:W-:Y:S01]  /*6dd0*/  HFMA2.MMA R23, R23, R8.reuse, -RZ ;  /* 0x0000000817177235 */ /* 0x080fe200001000ff */
[----:B------:R-:W-:Y:S01]  /*6de0*/  LOP3.LUT R28, R28, 0x64006400, RZ, 0xfc, !PT ;  /* 0x640064001c1c7812 */ /* 0x000fe200078efcff */
[----:B------:R-:W-:Y:S01]  /*6df0*/  HFMA2 R13, R31, R36.H0_H0, -72, -72 ;  /* 0xd480d4801f0d7431 */ /* 0x000fe20000040024 */
[----:B------:R-:W-:Y:S01]  /*6e00*/  LOP3.LUT R29, R29, 0xf000f0, RZ, 0xc0, !PT ;  /* 0x00f000f01d1d7812 */ /* 0x000fe200078ec0ff */
[-C--:B------:R-:W-:Y:S01]  /*6e10*/  IMAD R31, R30, R3.reuse, R2 ;  /* 0x000000031e1f7224 */ /* 0x080fe200078e0202 */
[----:B------:R0:W-:Y:S01]  /*6e20*/  STG.E.U16 desc[UR4][R16.64], R35 ;  /* 0x0000002310007986 */ /* 0x0001e2000c101504 */
[----:B------:R-:W-:Y:S01]  /*6e30*/  HADD2 R28, R28, -1032, -1032 ;  /* 0xe408e4081c1c7430 */ /* 0x000fe20000000000 */
[----:B------:R-:W-:Y:S01]  /*6e40*/  LOP3.LUT R29, R29, 0x64006400, RZ, 0xfc, !PT ;  /* 0x640064001d1d7812 */ /* 0x000fe200078efcff */
[----:B------:R-:W-:Y:S01]  /*6e50*/  HMUL2 R13, R13, R8 ;  /* 0x000000080d0d7232 */ /* 0x000fe20000000000 */
[----:B------:R2:W-:Y:S01]  /*6e60*/  STG.E.U16 desc[UR4][R18.64], R23 ;  /* 0x0000001712007986 */ /* 0x0005e2000c101504 */
[----:B------:R-:W-:Y:S01]  /*6e70*/  PRMT R30, R23, 0x7632, R30 ;  /* 0x00007632171e7816 */ /* 0x000fe2000000001e */
[----:B-1----:R-:W-:Y:S01]  /*6e80*/  IMAD R25, R25, R3, R2 ;  /* 0x0000000319197224 */ /* 0x002fe200078e0202 */
[----:B------:R-:W-:Y:S01]  /*6e90*/  HFMA2.MMA R28, R28, R8, -RZ ;  /* 0x000000081c1c7235 */ /* 0x000fe200001000ff */
[----:B------:R-:W-:-:S02]  /*6ea0*/  HFMA2 R29, R29, R36.H0_H0, -72, -72 ;  /* 0xd480d4801d1d7431 */ /* 0x000fc40000040024 */
[-CC-:B---3--:R-:W-:Y:S02]  /*6eb0*/  IMAD R33, R33, R3.reuse, R2.reuse ;  /* 0x0000000321217224 */ /* 0x188fe400078e0202 */
[----:B0-----:R-:W-:Y:S02]  /*6ec0*/  IMAD R17, R24, R3, R2 ;  /* 0x0000000318117224 */ /* 0x001fe400078e0202 */
[----:B------:R-:W-:Y:S02]  /*6ed0*/  HMUL2 R29, R29, R8 ;  /* 0x000000081d1d7232 */ /* 0x000fe40000000000 */
[----:B--2---:R-:W-:-:S04]  /*6ee0*/  IMAD.WIDE R22, R27, 0x2, R20 ;  /* 0x000000021b167825 */ /* 0x004fc800078e0214 */
[----:B------:R-:W-:Y:S01]  /*6ef0*/  IMAD.WIDE R26, R31, 0x2, R20 ;  /* 0x000000021f1a7825 */ /* 0x000fe200078e0214 */
[----:B------:R0:W-:Y:S03]  /*6f00*/  STG.E.U16 desc[UR4][R22.64], R30 ;  /* 0x0000001e16007986 */ /* 0x0001e6000c101504 */
[-CC-:B------:R-:W-:Y:S01]  /*6f10*/  IMAD R19, R32, R3.reuse, R2.reuse ;  /* 0x0000000320137224 */ /* 0x180fe200078e0202 */
[----:B------:R1:W-:Y:S01]  /*6f20*/  STG.E.U16 desc[UR4][R26.64], R13 ;  /* 0x0000000d1a007986 */ /* 0x0003e2000c101504 */
[----:B----4-:R-:W-:Y:S02]  /*6f30*/  IMAD R31, R34, R3, R2 ;  /* 0x00000003221f7224 */ /* 0x010fe400078e0202 */
[----:B------:R-:W-:-:S04]  /*6f40*/  IMAD.WIDE R16, R17, 0x2, R20 ;  /* 0x0000000211107825 */ /* 0x000fc800078e0214 */
[----:B------:R-:W-:-:S04]  /*6f50*/  IMAD.WIDE R18, R19, 0x2, R20 ;  /* 0x0000000213127825 */ /* 0x000fc800078e0214 */
[----:B0-----:R-:W-:Y:S01]  /*6f60*/  IMAD.WIDE R22, R25, 0x2, R20 ;  /* 0x0000000219167825 */ /* 0x001fe200078e0214 */
[----:B-1----:R-:W-:Y:S02]  /*6f70*/  PRMT R13, R13, 0x7632, R13 ;  /* 0x000076320d0d7816 */ /* 0x002fe4000000000d */
[----:B------:R-:W-:Y:S01]  /*6f80*/  PRMT R26, R28, 0x7632, R26 ;  /* 0x000076321c1a7816 */ /* 0x000fe2000000001a */
[----:B------:R-:W-:Y:S01]  /*6f90*/  IMAD.WIDE R24, R33, 0x2, R20 ;  /* 0x0000000221187825 */ /* 0x000fe200078e0214 */
[----:B------:R-:W-:Y:S01]  /*6fa0*/  PRMT R27, R29, 0x7632, R27 ;  /* 0x000076321d1b7816 */ /* 0x000fe2000000001b */
[----:B------:R1:W-:Y:S02]  /*6fb0*/  STG.E.U16 desc[UR4][R16.64], R13 ;  /* 0x0000000d10007986 */ /* 0x0003e4000c101504 */
[----:B------:R-:W-:Y:S02]  /*6fc0*/  IMAD.WIDE R20, R31, 0x2, R20 ;  /* 0x000000021f147825 */ /* 0x000fe400078e0214 */
[----:B------:R1:W-:Y:S04]  /*6fd0*/  STG.E.U16 desc[UR4][R18.64], R28 ;  /* 0x0000001c12007986 */ /* 0x0003e8000c101504 */
[----:B------:R1:W-:Y:S04]  /*6fe0*/  STG.E.U16 desc[UR4][R22.64], R26 ;  /* 0x0000001a16007986 */ /* 0x0003e8000c101504 */
[----:B------:R1:W-:Y:S04]  /*6ff0*/  STG.E.U16 desc[UR4][R24.64], R29 ;  /* 0x0000001d18007986 */ /* 0x0003e8000c101504 */
[----:B------:R1:W-:Y:S01]  /*7000*/  STG.E.U16 desc[UR4][R20.64], R27 ;  /* 0x0000001b14007986 */ /* 0x0003e2000c101504 */
[----:B------:R-:W-:Y:S05]  /*7010*/  BRA `(.L_x_26) ;  /* 0x0000000800347947 */ /* 0x000fea0003800000 */
.L_x_25:
[----:B------:R0:W2:Y:S01]  /*7020*/  LDG.E.CONSTANT R32, desc[UR4][R26.64] ;  /* 0x000000041a207981 */ /* 0x0000a2000c1e9900 */
[----:B------:R-:W1:Y:S03]  /*7030*/  LDC.64 R24, c[0x0][0x248] ;  /* 0x00009200ff187b82 */ /* 0x000e660000000a00 */
[----:B------:R3:W4:Y:S04]  /*7040*/  LDG.E.CONSTANT R33, desc[UR4][R16.64] ;  /* 0x0000000410217981 */ /* 0x000728000c1e9900 */
[----:B------:R5:W4:Y:S01]  /*7050*/  LDG.E.CONSTANT R13, desc[UR4][R18.64] ;  /* 0x00000004120d7981 */ /* 0x000b22000c1e9900 */
[----:B------:R-:W-:-:S04]  /*7060*/  IMAD R21, R9, R3, R2 ;  /* 0x0000000309157224 */ /* 0x000fc800078e0202 */
[----:B-1----:R-:W-:Y:S01]  /*7070*/  IMAD.WIDE R24, R21, 0x2, R24 ;  /* 0x0000000215187825 */ /* 0x002fe200078e0218 */
[----:B------:R-:W-:-:S04]  /*7080*/  PRMT R21, R23, 0x7632, R21 ;  /* 0x0000763217157816 */ /* 0x000fc80000000015 */
[----:B------:R1:W-:Y:S01]  /*7090*/  STG.E.U16 desc[UR4][R24.64], R23 ;  /* 0x0000001718007986 */ /* 0x0003e2000c101504 */
[----:B------:R-:W-:-:S05]  /*70a0*/  IMAD.WIDE R28, R3, 0x2, R24 ;  /* 0x00000002031c7825 */ /* 0x000fca00078e0218 */
[----:B------:R3:W-:Y:S01]  /*70b0*/  STG.E.U16 desc[UR4][R28.64], R21 ;  /* 0x000000151c007986 */ /* 0x0007e2000c101504 */
[----:B------:R-:W-:Y:S01]  /*70c0*/  IMAD.WIDE R30, R3, 0x2, R28 ;  /* 0x00000002031e7825 */ /* 0x000fe200078e021c */
[----:B-1----:R-:W-:-:S03]  /*70d0*/  PRMT R25, R22, 0x7610, R25 ;  /* 0x0000761016197816 */ /* 0x002fc60000000019 */
[C---:B0-----:R-:W-:Y:S02]  /*70e0*/  IMAD.WIDE R26, R3.reuse, 0x2, R30 ;  /* 0x00000002031a7825 */ /* 0x041fe400078e021e */
[----:B------:R-:W-:Y:S01]  /*70f0*/  STG.E.U16 desc[UR4][R30.64], R25 ;  /* 0x000000191e007986 */ /* 0x000fe2000c101504 */
[----:B---3--:R-:W-:Y:S01]  /*7100*/  PRMT R29, R22, 0x7632, R29 ;  /* 0x00007632161d7816 */ /* 0x008fe2000000001d */
[----:B------:R-:W-:-:S04]  /*7110*/  IMAD.WIDE R16, R3, 0x2, R26 ;  /* 0x0000000203107825 */ /* 0x000fc800078e021a */
[----:B------:R-:W-:Y:S01]  /*7120*/  STG.E.U16 desc[UR4][R26.64], R29 ;  /* 0x0000001d1a007986 */ /* 0x000fe2000c101504 */
[----:B-----5:R-:W-:-:S03]  /*7130*/  IMAD.WIDE R18, R3, 0x2, R16 ;  /* 0x0000000203127825 */ /* 0x020fc600078e0210 */
[----:B------:R0:W-:Y:S01]  /*7140*/  STG.E.U16 desc[UR4][R16.64], R35 ;  /* 0x0000002310007986 */ /* 0x0001e2000c101504 */
[----:B------:R-:W-:-:S04]  /*7150*/  IMAD.WIDE R20, R3, 0x2, R18 ;  /* 0x0000000203147825 */ /* 0x000fc800078e0212 */
[----:B------:R-:W-:Y:S01]  /*7160*/  IMAD.WIDE R22, R3, 0x2, R20 ;  /* 0x0000000203167825 */ /* 0x000fe200078e0214 */
[----:B0-----:R-:W-:-:S03]  /*7170*/  PRMT R17, R35, 0x7632, R17 ;  /* 0x0000763223117816 */ /* 0x001fc60000000011 */
[C---:B------:R-:W-:Y:S02]  /*7180*/  IMAD.WIDE R24, R3.reuse, 0x2, R22 ;  /* 0x0000000203187825 */ /* 0x040fe400078e0216 */
[----:B------:R0:W-:Y:S04]  /*7190*/  STG.E.U16 desc[UR4][R18.64], R17 ;  /* 0x0000001112007986 */ /* 0x0001e8000c101504 */
[----:B------:R-:W-:Y:S01]  /*71a0*/  STG.E.U16 desc[UR4][R20.64], R34 ;  /* 0x0000002214007986 */ /* 0x000fe2000c101504 */
[----:B------:R-:W-:-:S04]  /*71b0*/  IMAD.WIDE R28, R3, 0x2, R24 ;  /* 0x00000002031c7825 */ /* 0x000fc800078e0218 */
[----:B------:R-:W-:Y:S01]  /*71c0*/  IMAD.WIDE R30, R3, 0x2, R28 ;  /* 0x00000002031e7825 */ /* 0x000fe200078e021c */
[----:B0-----:R-:W-:-:S03]  /*71d0*/  PRMT R19, R34, 0x7632, R19 ;  /* 0x0000763222137816 */ /* 0x001fc60000000013 */
[C---:B------:R-:W-:Y:S02]  /*71e0*/  IMAD.WIDE R16, R3.reuse, 0x2, R30 ;  /* 0x0000000203107825 */ /* 0x040fe400078e021e */
[----:B------:R0:W-:Y:S02]  /*71f0*/  STG.E.U16 desc[UR4][R22.64], R19 ;  /* 0x0000001316007986 */ /* 0x0001e4000c101504 */
[----:B0-----:R-:W-:-:S04]  /*7200*/  IMAD.WIDE R18, R3, 0x2, R16 ;  /* 0x0000000203127825 */ /* 0x001fc800078e0210 */
[----:B------:R-:W-:Y:S01]  /*7210*/  IMAD.WIDE R20, R3, 0x2, R18 ;  /* 0x0000000203147825 */ /* 0x000fe200078e0212 */
[C---:B--2---:R-:W-:Y:S02]  /*7220*/  LOP3.LUT R37, R32.reuse, 0xf000f, RZ, 0xc0, !PT ;  /* 0x000f000f20257812 */ /* 0x044fe400078ec0ff */
[----:B------:R-:W-:Y:S02]  /*7230*/  LOP3.LUT R26, R32, 0xf000f0, RZ, 0xc0, !PT ;  /* 0x00f000f0201a7812 */ /* 0x000fe400078ec0ff */
[----:B------:R-:W-:Y:S02]  /*7240*/  LOP3.LUT R37, R37, 0x64006400, RZ, 0xfc, !PT ;  /* 0x6400640025257812 */ /* 0x000fe400078efcff */
[----:B------:R-:W-:Y:S02]  /*7250*/  LOP3.LUT R27, R26, 0x64006400, RZ, 0xfc, !PT ;  /* 0x640064001a1b7812 */ /* 0x000fe400078efcff */
[----:B------:R-:W-:Y:S01]  /*7260*/  SHF.R.U32.HI R32, RZ, 0x8, R32 ;  /* 0x00000008ff207819 */ /* 0x000fe20000011620 */
[----:B------:R-:W-:Y:S01]  /*7270*/  HADD2 R37, R37, -1032, -1032 ;  /* 0xe408e40825257430 */ /* 0x000fe20000000000 */
[----:B----4-:R-:W-:Y:S01]  /*7280*/  SHF.R.U32.HI R34, RZ, 0x8, R33 ;  /* 0x00000008ff227819 */ /* 0x010fe20000011621 */
[----:B------:R-:W-:Y:S01]  /*7290*/  HFMA2 R27, R27, R36.H0_H0, -72, -72 ;  /* 0xd480d4801b1b7431 */ /* 0x000fe20000040024 */
[----:B------:R-:W-:-:S02]  /*72a0*/  LOP3.LUT R26, R32, 0xf000f, RZ, 0xc0, !PT ;  /* 0x000f000f201a7812 */ /* 0x000fc400078ec0ff */
[----:B------:R-:W-:Y:S01]  /*72b0*/  LOP3.LUT R32, R32, 0xf000f0, RZ, 0xc0, !PT ;  /* 0x00f000f020207812 */ /* 0x000fe200078ec0ff */
[----:B------:R-:W-:Y:S01]  /*72c0*/  HFMA2.MMA R37, R37, R8, -RZ ;  /* 0x0000000825257235 */ /* 0x000fe200001000ff */
[----:B------:R-:W-:Y:S01]  /*72d0*/  HMUL2 R27, R27, R8 ;  /* 0x000000081b1b7232 */ /* 0x000fe20000000000 */
[----:B------:R-:W-:-:S05]  /*72e0*/  LOP3.LUT R26, R26, 0x64006400, RZ, 0xfc, !PT ;  /* 0x640064001a1a7812 */ /* 0x000fca00078efcff */
[----:B------:R0:W-:Y:S01]  /*72f0*/  STG.E.U16 desc[UR4][R24.64], R37 ;  /* 0x0000002518007986 */ /* 0x0001e2000c101504 */
[----:B------:R-:W-:Y:S02]  /*7300*/  HADD2 R26, R26, -1032, -1032 ;  /* 0xe408e4081a1a7430 */ /* 0x000fe40000000000 */
[----:B------:R-:W-:-:S05]  /*7310*/  PRMT R23, R37, 0x7632, R23 ;  /* 0x0000763225177816 */ /* 0x000fca0000000017 */
[----:B------:R1:W-:Y:S01]  /*7320*/  STG.E.U16 desc[UR4][R28.64], R23 ;  /* 0x000000171c007986 */ /* 0x0003e2000c101504 */
[----:B0-----:R-:W-:-:S05]  /*7330*/  PRMT R25, R27, 0x7610, R25 ;  /* 0x000076101b197816 */ /* 0x001fca0000000019 */
[----:B------:R0:W-:Y:S01]  /*7340*/  STG.E.U16 desc[UR4][R30.64], R25 ;  /* 0x000000191e007986 */ /* 0x0001e2000c101504 */
[----:B-1----:R-:W-:Y:S01]  /*7350*/  IMAD.WIDE R22, R3, 0x2, R20 ;  /* 0x0000000203167825 */ /* 0x002fe200078e0214 */
[----:B------:R-:W-:Y:S02]  /*7360*/  PRMT R29, R27, 0x7632, R29 ;  /* 0x000076321b1d7816 */ /* 0x000fe4000000001d */
[----:B------:R-:W-:Y:S02]  /*7370*/  LOP3.LUT R27, R32, 0x64006400, RZ, 0xfc, !PT ;  /* 0x64006400201b7812 */ /* 0x000fe400078efcff */
[----:B------:R-:W-:Y:S01]  /*7380*/  LOP3.LUT R32, R33, 0xf000f0, RZ, 0xc0, !PT ;  /* 0x00f000f021207812 */ /* 0x000fe200078ec0ff */
[----:B------:R1:W-:Y:S02]  /*7390*/  STG.E.U16 desc[UR4][R16.64], R29 ;  /* 0x0000001d10007986 */ /* 0x0003e4000c101504 */
[----:B------:R-:W-:Y:S02]  /*73a0*/  HFMA2 R27, R27, R36.H0_H0, -72, -72 ;  /* 0xd480d4801b1b7431 */ /* 0x000fe40000040024 */
[----:B0-----:R-:W-:-:S04]  /*73b0*/  IMAD.WIDE R24, R3, 0x2, R22 ;  /* 0x0000000203187825 */ /* 0x001fc800078e0216 */
[----:B------:R-:W-:-:S05]  /*73c0*/  HMUL2 R30, R27, R8 ;  /* 0x000000081b1e7232 */ /* 0x000fca0000000000 */
[C---:B------:R-:W-:Y:S01]  /*73d0*/  PRMT R35, R30.reuse, 0x7610, R35 ;  /* 0x000076101e237816 */ /* 0x040fe20000000023 */
[----:B-1----:R-:W-:Y:S01]  /*73e0*/  HFMA2.MMA R17, R26, R8, -RZ ;  /* 0x000000081a117235 */ /* 0x002fe200001000ff */
[----:B------:R-:W-:Y:S01]  /*73f0*/  IMAD.WIDE R28, R3, 0x2, R24 ;  /* 0x00000002031c7825 */ /* 0x000fe200078e0218 */
[----:B------:R-:W-:Y:S02]  /*7400*/  LOP3.LUT R26, R33, 0xf000f, RZ, 0xc0, !PT ;  /* 0x000f000f211a7812 */ /* 0x000fe400078ec0ff */
[----:B------:R-:W-:Y:S02]  /*7410*/  PRMT R37, R30, 0x7632, R37 ;  /* 0x000076321e257816 */ /* 0x000fe40000000025 */
[----:B------:R-:W-:Y:S01]  /*7420*/  LOP3.LUT R31, R26, 0x64006400, RZ, 0xfc, !PT ;  /* 0x640064001a1f7812 */ /* 0x000fe200078efcff */
[----:B------:R-:W-:Y:S01]  /*7430*/  IMAD.WIDE R26, R3, 0x2, R28 ;  /* 0x00000002031a7825 */ /* 0x000fe200078e021c */
[----:B------:R0:W-:Y:S01]  /*7440*/  STG.E.U16 desc[UR4][R18.64], R17 ;  /* 0x0000001112007986 */ /* 0x0001e2000c101504 */
[----:B------:R-:W-:-:S02]  /*7450*/  LOP3.LUT R33, R32, 0x64006400, RZ, 0xfc, !PT ;  /* 0x6400640020217812 */ /* 0x000fc400078efcff */
[----:B------:R-:W-:Y:S01]  /*7460*/  HADD2 R31, R31, -1032, -1032 ;  /* 0xe408e4081f1f7430 */ /* 0x000fe20000000000 */
[C---:B------:R-:W-:Y:S02]  /*7470*/  LOP3.LUT R32, R34.reuse, 0xf000f, RZ, 0xc0, !PT ;  /* 0x000f000f22207812 */ /* 0x040fe400078ec0ff */
[----:B------:R-:W-:Y:S01]  /*7480*/  LOP3.LUT R34, R34, 0xf000f0, RZ, 0xc0, !PT ;  /* 0x00f000f022227812 */ /* 0x000fe200078ec0ff */
[----:B------:R-:W-:Y:S01]  /*7490*/  HFMA2 R33, R33, R36.H0_H0, -72, -72 ;  /* 0xd480d48021217431 */ /* 0x000fe20000040024 */
[----:B------:R-:W-:-:S03]  /*74a0*/  LOP3.LUT R32, R32, 0x64006400, RZ, 0xfc, !PT ;  /* 0x6400640020207812 */ /* 0x000fc600078efcff */
[----:B------:R-:W-:Y:S01]  /*74b0*/  HMUL2 R33, R33, R8 ;  /* 0x0000000821217232 */ /* 0x000fe20000000000 */
[----:B0-----:R-:W-:Y:S01]  /*74c0*/  PRMT R19, R17, 0x7632, R19 ;  /* 0x0000763211137816 */ /* 0x001fe20000000013 */
[----:B------:R-:W-:-:S04]  /*74d0*/  IMAD.WIDE R16, R3, 0x2, R26 ;  /* 0x0000000203107825 */ /* 0x000fc800078e021a */
[----:B------:R-:W-:Y:S01]  /*74e0*/  HADD2 R32, R32, -1032, -1032 ;  /* 0xe408e40820207430 */ /* 0x000fe20000000000 */
[----:B------:R0:W-:Y:S05]  /*74f0*/  STG.E.U16 desc[UR4][R20.64], R19 ;  /* 0x0000001314007986 */ /* 0x0001ea000c101504 */
[-C--:B------:R-:W-:Y:S01]  /*7500*/  HFMA2.MMA R32, R32, R8.reuse, -RZ ;  /* 0x0000000820207235 */ /* 0x080fe200001000ff */
[----:B------:R1:W-:Y:S04]  /*7510*/  STG.E.U16 desc[UR4][R22.64], R35 ;  /* 0x0000002316007986 */ /* 0x0003e8000c101504 */
[----:B------:R2:W-:Y:S01]  /*7520*/  STG.E.U16 desc[UR4][R24.64], R37 ;  /* 0x0000002518007986 */ /* 0x0005e2000c101504 */
[----:B0-----:R-:W-:Y:S01]  /*7530*/  HFMA2.MMA R21, R31, R8, -RZ ;  /* 0x000000081f157235 */ /* 0x001fe200001000ff */
[----:B------:R-:W-:Y:S01]  /*7540*/  IMAD.WIDE R30, R3, 0x2, R16 ;  /* 0x00000002031e7825 */ /* 0x000fe200078e0210 */
[----:B-1----:R-:W-:-:S02]  /*7550*/  LOP3.LUT R23, R34, 0x64006400, RZ, 0xfc, !PT ;  /* 0x6400640022177812 */ /* 0x002fc400078efcff */
[C---:B------:R-:W-:Y:S01]  /*7560*/  PRMT R34, R32.reuse, 0x7610, R34 ;  /* 0x0000761020227816 */ /* 0x040fe20000000022 */
[----:B------:R-:W-:Y:S02]  /*7570*/  IMAD.WIDE R18, R3, 0x2, R30 ;  /* 0x0000000203127825 */ /* 0x000fe400078e021e */
[----:B------:R0:W-:Y:S01]  /*7580*/  STG.E.U16 desc[UR4][R28.64], R21 ;  /* 0x000000151c007986 */ /* 0x0001e2000c101504 */
[----:B------:R-:W-:Y:S02]  /*7590*/  PRMT R35, R32, 0x7632, R35 ;  /* 0x0000763220237816 */ /* 0x000fe40000000023 */
[----:B--2---:R-:W-:-:S05]  /*75a0*/  PRMT R25, R21, 0x7632, R25 ;  /* 0x0000763215197816 */ /* 0x004fca0000000019 */
[----:B------:R1:W-:Y:S01]  /*75b0*/  STG.E.U16 desc[UR4][R26.64], R25 ;  /* 0x000000191a007986 */ /* 0x0003e2000c101504 */
[----:B0-----:R-:W-:-:S03]  /*75c0*/  IMAD.WIDE R20, R3, 0x2, R18 ;  /* 0x0000000203147825 */ /* 0x001fc600078e0212 */
[----:B------:R0:W-:Y:S01]  /*75d0*/  STG.E.U16 desc[UR4][R16.64], R33 ;  /* 0x0000002110007986 */ /* 0x0001e2000c101504 */
[----:B------:R-:W-:Y:S02]  /*75e0*/  PRMT R29, R33, 0x7632, R29 ;  /* 0x00007632211d7816 */ /* 0x000fe4000000001d */
[----:B------:R-:W-:-:S03]  /*75f0*/  LOP3.LUT R28, R13, 0xf000f, RZ, 0xc0, !PT ;  /* 0x000f000f0d1c7812 */ /* 0x000fc600078ec0ff */
[----:B------:R2:W-:Y:S01]  /*7600*/  STG.E.U16 desc[UR4][R30.64], R29 ;  /* 0x0000001d1e007986 */ /* 0x0005e2000c101504 */
[----:B-1----:R-:W-:-:S04]  /*7610*/  IMAD.WIDE R24, R3, 0x2, R20 ;  /* 0x0000000203187825 */ /* 0x002fc800078e0214 */
[----:B------:R-:W-:Y:S01]  /*7620*/  HFMA2 R27, R23, R36.H0_H0, -72, -72 ;  /* 0xd480d480171b7431 */ /* 0x000fe20000040024 */
[----:B------:R-:W-:Y:S01]  /*7630*/  LOP3.LUT R32, R28, 0x64006400, RZ, 0xfc, !PT ;  /* 0x640064001c207812 */ /* 0x000fe200078efcff */
[----:B------:R1:W-:Y:S02]  /*7640*/  STG.E.U16 desc[UR4][R18.64], R34 ;  /* 0x0000002212007986 */ /* 0x0003e4000c101504 */
[----:B0-----:R-:W-:Y:S02]  /*7650*/  HMUL2 R17, R27, R8 ;  /* 0x000000081b117232 */ /* 0x001fe40000000000 */
[C---:B------:R-:W-:Y:S01]  /*7660*/  IMAD.WIDE R22, R3.reuse, 0x2, R24 ;  /* 0x0000000203167825 */ /* 0x040fe200078e0218 */
[----:B------:R-:W-:Y:S03]  /*7670*/  STG.E.U16 desc[UR4][R20.64], R35 ;  /* 0x0000002314007986 */ /* 0x000fe6000c101504 */
[----:B------:R-:W-:Y:S01]  /*7680*/  HADD2 R32, R32, -1032, -1032 ;  /* 0xe408e40820207430 */ /* 0x000fe20000000000 */
[----:B--2---:R-:W-:Y:S01]  /*7690*/  SHF.R.U32.HI R31, RZ, 0x8, R13 ;  /* 0x00000008ff1f7819 */ /* 0x004fe2000001160d */
[----:B------:R-:W-:Y:S01]  /*76a0*/  IMAD.WIDE R26, R3, 0x2, R22 ;  /* 0x00000002031a7825 */ /* 0x000fe200078e0216 */
[----:B------:R0:W-:Y:S01]  /*76b0*/  STG.E.U16 desc[UR4][R24.64], R17 ;  /* 0x0000001118007986 */ /* 0x0001e2000c101504 */
[----:B------:R-:W-:-:S02]  /*76c0*/  LOP3.LUT R30, R13, 0xf000f0, RZ, 0xc0, !PT ;  /* 0x00f000f00d1e7812 */ /* 0x000fc400078ec0ff */
[----:B------:R-:W-:Y:S01]  /*76d0*/  HFMA2.MMA R32, R32, R8, -RZ ;  /* 0x0000000820207235 */ /* 0x000fe200001000ff */
[----:B-1----:R-:W-:Y:S01]  /*76e0*/  PRMT R19, R17, 0x7632, R19 ;  /* 0x0000763211137816 */ /* 0x002fe20000000013 */
[----:B------:R-:W-:Y:S01]  /*76f0*/  IMAD.WIDE R28, R3, 0x2, R26 ;  /* 0x00000002031c7825 */ /* 0x000fe200078e021a */
[C---:B------:R-:W-:Y:S02]  /*7700*/  LOP3.LUT R18, R31.reuse, 0xf000f, RZ, 0xc0, !PT ;  /* 0x000f000f1f127812 */ /* 0x040fe400078ec0ff */
[----:B------:R-:W-:Y:S01]  /*7710*/  LOP3.LUT R13, R30, 0x64006400, RZ, 0xfc, !PT ;  /* 0x640064001e0d7812 */ /* 0x000fe200078efcff */
[----:B------:R1:W-:Y:S01]  /*7720*/  STG.E.U16 desc[UR4][R22.64], R19 ;  /* 0x0000001316007986 */ /* 0x0003e2000c101504 */
[----:B------:R-:W-:Y:S01]  /*7730*/  LOP3.LUT R31, R31, 0xf000f0, RZ, 0xc0, !PT ;  /* 0x00f000f01f1f7812 */ /* 0x000fe200078ec0ff */
[----:B0-----:R-:W-:Y:S01]  /*7740*/  IMAD.WIDE R16, R3, 0x2, R28 ;  /* 0x0000000203107825 */ /* 0x001fe200078e021c */
[----:B------:R-:W-:-:S03]  /*7750*/  LOP3.LUT R24, R18, 0x64006400, RZ, 0xfc, !PT ;  /* 0x6400640012187812 */ /* 0x000fc600078efcff */
[----:B------:R-:W-:Y:S01]  /*7760*/  HFMA2 R13, R13, R36.H0_H0, -72, -72 ;  /* 0xd480d4800d0d7431 */ /* 0x000fe20000040024 */
[----:B------:R0:W-:Y:S01]  /*7770*/  STG.E.U16 desc[UR4][R26.64], R32 ;  /* 0x000000201a007986 */ /* 0x0001e2000c101504 */
[----:B------:R-:W-:Y:S01]  /*7780*/  LOP3.LUT R31, R31, 0x64006400, RZ, 0xfc, !PT ;  /* 0x640064001f1f7812 */ /* 0x000fe200078efcff */
[----:B------:R-:W-:-:S04]  /*7790*/  IMAD.WIDE R20, R3, 0x2, R16 ;  /* 0x0000000203147825 */ /* 0x000fc800078e0210 */
[----:B------:R-:W-:Y:S01]  /*77a0*/  HADD2 R24, R24, -1032, -1032 ;  /* 0xe408e40818187430 */ /* 0x000fe20000000000 */
[----:B------:R-:W-:Y:S01]  /*77b0*/  PRMT R25, R32, 0x7632, R25 ;  /* 0x0000763220197816 */ /* 0x000fe20000000019 */
[----:B------:R-:W-:Y:S02]  /*77c0*/  HMUL2 R13, R13, R8 ;  /* 0x000000080d0d7232 */ /* 0x000fe40000000000 */
[----:B------:R-:W-:Y:S02]  /*77d0*/  HFMA2 R31, R31, R36.H0_H0, -72, -72 ;  /* 0xd480d4801f1f7431 */ /* 0x000fe40000040024 */
[C---:B-1----:R-:W-:Y:S01]  /*77e0*/  IMAD.WIDE R18, R3.reuse, 0x2, R20 ;  /* 0x0000000203127825 */ /* 0x042fe200078e0214 */
[----:B------:R1:W-:Y:S01]  /*77f0*/  STG.E.U16 desc[UR4][R28.64], R25 ;  /* 0x000000191c007986 */ /* 0x0003e2000c101504 */
[----:B0-----:R-:W-:Y:S02]  /*7800*/  HFMA2.MMA R27, R24, R8, -RZ ;  /* 0x00000008181b7235 */ /* 0x001fe400001000ff */
[----:B------:R-:W-:Y:S01]  /*7810*/  HMUL2 R31, R31, R8 ;  /* 0x000000081f1f7232 */ /* 0x000fe20000000000 */
[----:B------:R0:W-:Y:S01]  /*7820*/  STG.E.U16 desc[UR4][R16.64], R13 ;  /* 0x0000000d10007986 */ /* 0x0001e2000c101504 */
[----:B------:R-:W-:-:S03]  /*7830*/  IMAD.WIDE R22, R3, 0x2, R18 ;  /* 0x0000000203167825 */ /* 0x000fc600078e0212 */
[----:B------:R-:W-:Y:S01]  /*7840*/  PRMT R32, R31, 0x7632, R32 ;  /* 0x000076321f207816 */ /* 0x000fe20000000020 */
[----:B-1----:R-:W-:Y:S02]  /*7850*/  IMAD.WIDE R24, R3, 0x2, R22 ;  /* 0x0000000203187825 */ /* 0x002fe400078e0216 */
[C---:B------:R-:W-:Y:S02]  /*7860*/  PRMT R29, R27.reuse, 0x7610, R29 ;  /* 0x000076101b1d7816 */ /* 0x040fe4000000001d */
[----:B------:R-:W-:Y:S02]  /*7870*/  PRMT R30, R27, 0x7632, R30 ;  /* 0x000076321b1e7816 */ /* 0x000fe4000000001e */
[----:B0-----:R-:W-:Y:S01]  /*7880*/  PRMT R17, R13, 0x7632, R17 ;  /* 0x000076320d117816 */ /* 0x001fe20000000011 */
[----:B------:R-:W-:-:S04]  /*7890*/  IMAD.WIDE R26, R3, 0x2, R24 ;  /* 0x00000002031a7825 */ /* 0x000fc800078e0218 */
[----:B------:R0:W-:Y:S04]  /*78a0*/  STG.E.U16 desc[UR4][R20.64], R17 ;  /* 0x0000001114007986 */ /* 0x0001e8000c101504 */
[----:B------:R0:W-:Y:S04]  /*78b0*/  STG.E.U16 desc[UR4][R18.64], R29 ;  /* 0x0000001d12007986 */ /* 0x0001e8000c101504 */
[----:B------:R0:W-:Y:S04]  /*78c0*/  STG.E.U16 desc[UR4][R22.64], R30 ;  /* 0x0000001e16007986 */ /* 0x0001e8000c101504 */
[----:B------:R0:W-:Y:S04]  /*78d0*/  STG.E.U16 desc[UR4][R24.64], R31 ;  /* 0x0000001f18007986 */ /* 0x0001e8000c101504 */
[----:B------:R0:W-:Y:S02]  /*78e0*/  STG.E.U16 desc[UR4][R26.64], R32 ;  /* 0x000000201a007986 */ /* 0x0001e4000c101504 */
.L_x_26:
[----:B------:R-:W-:Y:S02]  /*78f0*/  VIADD R0, R0, 0x20 ;  /* 0x0000002000007836 */ /* 0x000fe40000000000 */
[----:B01----:R-:W-:-:S03]  /*7900*/  IMAD.WIDE R16, R3, 0x10, R14 ;  /* 0x0000001003107825 */ /* 0x003fc600078e020e */
[C---:B------:R-:W-:Y:S01]  /*7910*/  ISETP.GE.AND P1, PT, R0.reuse, UR7, PT ;  /* 0x0000000700007c0c */ /* 0x040fe2000bf26270 */
[----:B------:R-:W-:Y:S01]  /*7920*/  VIADD R9, R9, 0x20 ;  /* 0x0000002009097836 */ /* 0x000fe20000000000 */
[----:B------:R-:W-:-:S13]  /*7930*/  ISETP.LT.AND P2, PT, R0, R7, PT ;  /* 0x000000070000720c */ /* 0x000fda0003f41270 */
[----:B------:R-:W-:Y:S05]  /*7940*/  @!P1 BRA P2, `(.L_x_27) ;  /* 0xffffffe4009c9947 */ /* 0x000fea000103ffff */
.L_x_23:
[----:B------:R-:W-:Y:S01]  /*7950*/  ISETP.GE.AND P1, PT, R0, R7, PT ;  /* 0x000000070000720c */ /* 0x000fe20003f26270 */
[----:B------:R-:W-:-:S03]  /*7960*/  ULDC UR6, c[0x0][0x260] ;  /* 0x0000980000067ab9 */ /* 0x000fc60000000800 */
[----:B------:R-:W-:-:S13]  /*7970*/  ISETP.GE.OR P1, PT, R0, UR6, P1 ;  /* 0x0000000600007c0c */ /* 0x000fda0008f26670 */
[----:B------:R-:W-:Y:S05]  /*7980*/  @P1 BRA `(.L_x_28) ;  /* 0x0000002000081947 */ /* 0x000fea0003800000 */
[----:B01----:R-:W-:Y:S01]  /*7990*/  SHF.R.S32.HI R12, RZ, 0x1f, R3 ;  /* 0x0000001fff0c7819 */ /* 0x003fe20000011403 */
[----:B------:R-:W-:Y:S06]  /*79a0*/  @!P0 BRA `(.L_x_29) ;  /* 0x0000001000508947 */ /* 0x000fec0003800000 */
[C---:B------:R-:W-:Y:S01]  /*79b0*/  SHF.L.U64.HI R10, R3.reuse, 0x2, R12 ;  /* 0x00000002030a7819 */ /* 0x040fe2000001020c */
[----:B------:R-:W-:Y:S01]  /*79c0*/  ULDC UR6, c[0x0][0x23c] ;  /* 0x00008f0000067ab9 */ /* 0x000fe20000000800 */
[----:B------:R-:W-:Y:S01]  /*79d0*/  SHF.L.U32 R12, R3, 0x2, RZ ;  /* 0x00000002030c7819 */ /* 0x000fe200000006ff */
[----:B------:R-:W-:-:S06]  /*79e0*/  ULDC UR7, c[0x0][0x260] ;  /* 0x0000980000077ab9 */ /* 0x000fcc0000000800 */
.L_x_31:
[----:B---3--:R-:W-:Y:S01]  /*79f0*/  IADD3 R18, P1, R16, R12, RZ ;  /* 0x0000000c10127210 */ /* 0x008fe20007f3e0ff */
[----:B------:R0:W2:Y:S04]  /*7a00*/  LDG.E.CONSTANT R14, desc[UR4][R16.64] ;  /* 0x00000004100e7981 */ /* 0x0000a8000c1e9900 */
[----:B------:R-:W-:Y:S01]  /*7a10*/  IMAD.X R19, R17, 0x1, R10, P1 ;  /* 0x0000000111137824 */ /* 0x000fe200008e060a */
[----:B------:R-:W1:Y:S01]  /*7a20*/  S2R R20, SR_CgaCtaId ;  /* 0x0000000000147919 */ /* 0x000e620000008800 */
[----:B------:R-:W-:-:S03]  /*7a30*/  MOV R3, 0x400 ;  /* 0x0000040000037802 */ /* 0x000fc60000000f00 */
[----:B------:R3:W5:Y:S01]  /*7a40*/  LDG.E.CONSTANT R13, desc[UR4][R18.64] ;  /* 0x00000004120d7981 */ /* 0x000762000c1e9900 */
[----:B0-----:R-:W-:-:S05]  /*7a50*/  IADD3 R16, P1, R18, R12, RZ ;  /* 0x0000000c12107210 */ /* 0x001fca0007f3e0ff */
[----:B------:R-:W-:Y:S02]  /*7a60*/  IMAD.X R17, R19, 0x1, R10, P1 ;  /* 0x0000000113117824 */ /* 0x000fe400008e060a */
[----:B---3--:R-:W0:Y:S03]  /*7a70*/  LDC.64 R18, c[0x0][0x248] ;  /* 0x00009200ff127b82 */ /* 0x008e260000000a00 */
[----:B------:R3:W5:Y:S01]  /*7a80*/  LDG.E.CONSTANT R26, desc[UR4][R16.64] ;  /* 0x00000004101a7981 */ /* 0x000762000c1e9900 */
[----:B-1----:R-:W-:-:S04]  /*7a90*/  LEA R20, R20, R3, 0x18 ;  /* 0x0000000314147211 */ /* 0x002fc800078ec0ff */
[----:B------:R-:W1:Y:S01]  /*7aa0*/  LDC R3, c[0x0][0x23c] ;  /* 0x00008f00ff037b82 */ /* 0x000e620000000800 */
[----:B------:R-:W-:-:S05]  /*7ab0*/  LEA R15, R9, R20, 0x1 ;  /* 0x00000014090f7211 */ /* 0x000fca00078e08ff */
[----:B------:R3:W4:Y:S04]  /*7ac0*/  LDS.U16 R31, [R15] ;  /* 0x000000000f1f7984 */ /* 0x0007280000000400 */
[----:B------:R3:W0:Y:S04]  /*7ad0*/  LDS.U16 R25, [R15+0x2] ;  /* 0x000002000f197984 */ /* 0x0006280000000400 */
[----:B------:R3:W0:Y:S04]  /*7ae0*/  LDS.U16 R24, [R15+0x4] ;  /* 0x000004000f187984 */ /* 0x0006280000000400 */
[----:B------:R3:W0:Y:S04]  /*7af0*/  LDS.U16 R27, [R15+0x6] ;  /* 0x000006000f1b7984 */ /* 0x0006280000000400 */
[----:B------:R3:W0:Y:S01]  /*7b00*/  LDS.U16 R33, [R15+0x8] ;  /* 0x000008000f217984 */ /* 0x0006220000000400 */
[----:B------:R-:W-:-:S02]  /*7b10*/  ISETP.NE.AND P1, PT, R0, R11, PT ;  /* 0x0000000b0000720c */ /* 0x000fc40003f25270 */
[----:B--2---:R-:W-:-:S04]  /*7b20*/  LOP3.LUT R20, R14, 0x70007, RZ, 0xc0, !PT ;  /* 0x000700070e147812 */ /* 0x004fc800078ec0ff */
[----:B------:R-:W-:-:S05]  /*7b30*/  LOP3.LUT R20, R20, 0x64006400, RZ, 0xfc, !PT ;  /* 0x6400640014147812 */ /* 0x000fca00078efcff */
[----:B------:R-:W-:Y:S02]  /*7b40*/  HADD2 R30, R20, -1028, -1028 ;  /* 0xe404e404141e7430 */ /* 0x000fe40000000000 */
[----:B01-34-:R-:W-:Y:S05]  /*7b50*/  @P1 BRA `(.L_x_30) ;  /* 0x0000000000581947 */ /* 0x01bfea0003800000 */
        /* <DEDUP_REMOVED lines=10> */
[----:B------:R-:W-:-:S05]  /*7c00*/  LEA R11, R0, 0x1, 0x1 ;  /* 0x00000001000b7811 */ /* 0x000fca00078e08ff */
[----:B-1----:R-:W-:-:S04]  /*7c10*/  IMAD.WIDE R20, R11, 0x2, R20 ;  /* 0x000000020b147825 */ /* 0x002fc800078e0214 */
[----:B--2---:R-:W-:Y:S02]  /*7c20*/  IMAD.WIDE R22, R4, 0x2, R22 ;  /* 0x0000000204167825 */ /* 0x004fe400078e0216 */
[----:B------:R-:W2:Y:S04]  /*7c30*/  LDG.E.U16.CONSTANT R21, desc[UR4][R20.64] ;  /* 0x0000000414157981 */ /* 0x000ea8000c1e9500 */
[----:B------:R-:W4:Y:S01]  /*7c40*/  LDG.E.U16.CONSTANT R22, desc[UR4][R22.64] ;  /* 0x0000000416167981 */ /* 0x000f22000c1e9500 */
[----:B---3--:R-:W-:-:S04]  /*7c50*/  SHF.R.U32.HI R8, RZ, R6, R29 ;  /* 0x00000006ff087219 */ /* 0x008fc8000001161d */
[----:B------:R-:W-:-:S05]  /*7c60*/  LOP3.LUT R8, R8, 0xf, RZ, 0xc0, !PT ;  /* 0x0000000f08087812 */ /* 0x000fca00078ec0ff */
[----:B------:R-:W-:Y:S01]  /*7c70*/  VIADD R8, R8, 0x1 ;  /* 0x0000000108087836 */ /* 0x000fe20000000000 */
[----:B--2---:R-:W-:-:S03]  /*7c80*/  IADD3 R11, R21, R0, RZ ;  /* 0x00000000150b7210 */ /* 0x004fc60007ffe0ff */
[----:B------:R-:W-:-:S04]  /*7c90*/  IMAD R28, R8, R8, RZ ;  /* 0x00000008081c7224 */ /* 0x000fc800078e02ff */
[----:B------:R-:W4:Y:S02]  /*7ca0*/  I2F.F16 R29, R28 ;  /* 0x0000001c001d7306 */ /* 0x000f240000200c00 */
[----:B----4-:R-:W-:-:S07]  /*7cb0*/  HMUL2 R8, R29.H0_H0, R22.H0_H0 ;  /* 0x200000161d087232 */ /* 0x010fce0000000800 */
.L_x_30:
[----:B------:R-:W0:Y:S01]  /*7cc0*/  LDS.U16 R32, [R15+0xa] ;  /* 0x00000a000f207984 */ /* 0x000e220000000400 */
[----:B------:R-:W-:Y:S01]  /*7cd0*/  HFMA2.MMA R30, R30, R8, -RZ ;  /* 0x000000081e1e7235 */ /* 0x000fe200001000ff */
[-C--:B------:R-:W-:Y:S01]  /*7ce0*/  IMAD R23, R31, R3.reuse, R2 ;  /* 0x000000031f177224 */ /* 0x080fe200078e0202 */
[----:B------:R-:W-:Y:S01]  /*7cf0*/  LOP3.LUT R20, R14, 0x380038, RZ, 0xc0, !PT ;  /* 0x003800380e147812 */ /* 0x000fe200078ec0ff */
[----:B------:R-:W-:Y:S01]  /*7d00*/  IMAD.MOV.U32 R35, RZ, RZ, 0x3000 ;  /* 0x00003000ff237424 */ /* 0x000fe200078e00ff */
[----:B------:R-:W-:Y:S01]  /*7d10*/  SHF.R.U32.HI R29, RZ, 0x6, R14 ;  /* 0x00000006ff1d7819 */ /* 0x000fe2000001160e */
[----:B------:R-:W-:Y:S01]  /*7d20*/  IMAD.WIDE R22, R23, 0x2, R18 ;  /* 0x0000000217167825 */ /* 0x000fe200078e0212 */
[----:B------:R-:W-:Y:S01]  /*7d30*/  LOP3.LUT R20, R20, 0x64006400, RZ, 0xfc, !PT ;  /* 0x6400640014147812 */ /* 0x000fe200078efcff */
[----:B------:R-:W-:Y:S01]  /*7d40*/  LDS.U16 R31, [R15+0xe] ;  /* 0x00000e000f1f7984 */ /* 0x000fe20000000400 */
[----:B------:R-:W-:Y:S01]  /*7d50*/  IADD3 R0, R0, 0x20, RZ ;  /* 0x0000002000007810 */ /* 0x000fe20007ffe0ff */
[-C--:B------:R-:W-:Y:S01]  /*7d60*/  IMAD R21, R25, R3.reuse, R2 ;  /* 0x0000000319157224 */ /* 0x080fe200078e0202 */
[----:B------:R-:W-:Y:S01]  /*7d70*/  PRMT R28, R30, 0x7610, R28 ;  /* 0x000076101e1c7816 */ /* 0x000fe2000000001c */
[-CC-:B------:R-:W-:Y:S01]  /*7d80*/  IMAD R37, R24, R3.reuse, R2.reuse ;  /* 0x0000000318257224 */ /* 0x180fe200078e0202 */
[----:B------:R-:W-:Y:S01]  /*7d90*/  LOP3.LUT R25, R29, 0x70007, RZ, 0xc0, !PT ;  /* 0x000700071d197812 */ /* 0x000fe200078ec0ff */
[----:B------:R-:W-:Y:S01]  /*7da0*/  IMAD R33, R33, R3, R2 ;  /* 0x0000000321217224 */ /* 0x000fe200078e0202 */
[----:B------:R-:W-:Y:S01]  /*7db0*/  PRMT R36, R30, 0x7632, R36 ;  /* 0x000076321e247816 */ /* 0x000fe20000000024 */
[----:B------:R1:W-:Y:S01]  /*7dc0*/  STG.E.U16 desc[UR4][R22.64], R28 ;  /* 0x0000001c16007986 */ /* 0x0003e2000c101504 */
[----:B------:R-:W-:Y:S01]  /*7dd0*/  ISETP.GE.AND P1, PT, R0, R7, PT ;  /* 0x000000070000720c */ /* 0x000fe20003f26270 */
[----:B------:R-:W-:Y:S01]  /*7de0*/  VIADD R9, R9, 0x20 ;  /* 0x0000002009097836 */ /* 0x000fe20000000000 */
[----:B------:R-:W-:Y:S01]  /*7df0*/  IADD3 R16, P2, R16, R12, RZ ;  /* 0x0000000c10107210 */ /* 0x000fe20007f5e0ff */
[----:B------:R-:W2:Y:S01]  /*7e00*/  LDS.U16 R30, [R15+0xc] ;  /* 0x00000c000f1e7984 */ /* 0x000ea20000000400 */
[----:B------:R-:W-:-:S03]  /*7e10*/  ISETP.GE.AND P3, PT, R0, UR7, PT ;  /* 0x0000000700007c0c */ /* 0x000fc6000bf66270 */
[----:B------:R-:W3:Y:S01]  /*7e20*/  LDS.U16 R28, [R15+0x10] ;  /* 0x000010000f1c7984 */ /* 0x000ee20000000400 */
[----:B------:R-:W-:Y:S02]  /*7e30*/  IMAD.X R17, R17, 0x1, R10, P2 ;  /* 0x0000000111117824 */ /* 0x000fe400010e060a */
[----:B-1----:R-:W-:Y:S02]  /*7e40*/  HFMA2 R23, R20, R35.H0_H0, -132, -132 ;  /* 0xd820d82014177431 */ /* 0x002fe40000040023 */
[----:B------:R-:W-:Y:S01]  /*7e50*/  IMAD.WIDE R20, R21, 0x2, R18 ;  /* 0x0000000215147825 */ /* 0x000fe200078e0212 */
[----:B------:R-:W-:-:S03]  /*7e60*/  LOP3.LUT R22, R25, 0x64006400, RZ, 0xfc, !PT ;  /* 0x6400640019167812 */ /* 0x000fc600078efcff */
[----:B------:R-:W-:Y:S02]  /*7e70*/  HMUL2 R23, R23, R8 ;  /* 0x0000000817177232 */ /* 0x000fe40000000000 */
[----:B------:R-:W-:Y:S01]  /*7e80*/  IMAD.WIDE R24, R37, 0x2, R18 ;  /* 0x0000000225187825 */ /* 0x000fe200078e0212 */
[----:B------:R1:W-:Y:S03]  /*7e90*/  STG.E.U16 desc[UR4][R20.64], R36 ;  /* 0x0000002414007986 */ /* 0x0003e6000c101504 */
[----:B------:R-:W-:Y:S02]  /*7ea0*/  HADD2 R34, R22, -1028, -1028 ;  /* 0xe404e40416227430 */ /* 0x000fe40000000000 */
[----:B------:R-:W-:Y:S01]  /*7eb0*/  IMAD R37, R27, R3, R2 ;  /* 0x000000031b257224 */ /* 0x000fe200078e0202 */
[----:B------:R0:W-:Y:S03]  /*7ec0*/  STG.E.U16 desc[UR4][R24.64], R23 ;  /* 0x0000001718007986 */ /* 0x0001e6000c101504 */
[----:B------:R-:W-:Y:S01]  /*7ed0*/  HFMA2.MMA R34, R34, R8, -RZ ;  /* 0x0000000822227235 */ /* 0x000fe200001000ff */
[----:B------:R-:W4:Y:S01]  /*7ee0*/  LDS.U16 R27, [R15+0x12] ;  /* 0x000012000f1b7984 */ /* 0x000f220000000400 */
[----:B-1----:R-:W-:Y:S01]  /*7ef0*/  IMAD.WIDE R20, R37, 0x2, R18 ;  /* 0x0000000225147825 */ /* 0x002fe200078e0212 */
[----:B------:R-:W-:-:S03]  /*7f00*/  PRMT R37, R23, 0x7632, R37 ;  /* 0x0000763217257816 */ /* 0x000fc60000000025 */
[----:B0-----:R-:W-:-:S04]  /*7f10*/  IMAD R25, R32, R3, R2 ;  /* 0x0000000320197224 */ /* 0x001fc800078e0202 */
[C---:B------:R-:W-:Y:S01]  /*7f20*/  PRMT R36, R34.reuse, 0x7610, R36 ;  /* 0x0000761022247816 */ /* 0x040fe20000000024 */
[----:B------:R-:W0:Y:S01]  /*7f30*/  LDS.U16 R32, [R15+0x14] ;  /* 0x000014000f207984 */ /* 0x000e220000000400 */
[--C-:B------:R-:W-:Y:S01]  /*7f40*/  IMAD.WIDE R22, R33, 0x2, R18.reuse ;  /* 0x0000000221167825 */ /* 0x100fe200078e0212 */
[----:B------:R-:W-:Y:S02]  /*7f50*/  LOP3.LUT R33, R29, 0x380038, RZ, 0xc0, !PT ;  /* 0x003800381d217812 */ /* 0x000fe400078ec0ff */
[----:B------:R1:W-:Y:S01]  /*7f60*/  STG.E.U16 desc[UR4][R20.64], R37 ;  /* 0x0000002514007986 */ /* 0x0003e2000c101504 */
[----:B------:R-:W-:Y:S01]  /*7f70*/  IMAD.WIDE R24, R25, 0x2, R18 ;  /* 0x0000000219187825 */ /* 0x000fe200078e0212 */
[----:B------:R-:W-:Y:S02]  /*7f80*/  LOP3.LUT R29, R29, 0x1c001c0, RZ, 0xc0, !PT ;  /* 0x01c001c01d1d7812 */ /* 0x000fe400078ec0ff */
[----:B------:R3:W-:Y:S04]  /*7f90*/  STG.E.U16 desc[UR4][R22.64], R36 ;  /* 0x0000002416007986 */ /* 0x0007e8000c101504 */
[----:B------:R-:W0:Y:S01]  /*7fa0*/  LDS.U16 R36, [R15+0x16] ;  /* 0x000016000f247984 */ /* 0x000e220000000400 */
[----:B-1----:R-:W-:Y:S01]  /*7fb0*/  PRMT R20, R34, 0x7632, R20 ;  /* 0x0000763222147816 */ /* 0x002fe20000000014 */
[-CC-:B--2---:R-:W-:Y:S01]  /*7fc0*/  IMAD R21, R30, R3.reuse, R2.reuse ;  /* 0x000000031e157224 */ /* 0x184fe200078e0202 */
[----:B------:R-:W-:Y:S01]  /*7fd0*/  LOP3.LUT R34, R33, 0x64006400, RZ, 0xfc, !PT ;  /* 0x6400640021227812 */ /* 0x000fe200078efcff */
[----:B------:R-:W-:Y:S01]  /*7fe0*/  IMAD.MOV.U32 R33, RZ, RZ, 0x2400 ;  /* 0x00002400ff217424 */ /* 0x000fe200078e00ff */
[----:B---3--:R-:W-:Y:S01]  /*7ff0*/  LOP3.LUT R22, R29, 0x64006400, RZ, 0xfc, !PT ;  /* 0x640064001d167812 */ /* 0x008fe200078efcff */
[----:B------:R1:W-:Y:S01]  /*8000*/  STG.E.U16 desc[UR4][R24.64], R20 ;  /* 0x0000001418007986 */ /* 0x0003e2000c101504 */
[----:B------:R-:W-:-:S02]  /*8010*/  IMAD R23, R31, R3, R2 ;  /* 0x000000031f177224 */ /* 0x000fc400078e0202 */
[----:B------:R-:W-:Y:S01]  /*8020*/  HFMA2 R34, R34, R35.H0_H0, -132, -132 ;  /* 0xd820d82022227431 */ /* 0x000fe20000040023 */
[----:B------:R-:W-:Y:S01]  /*8030*/  PRMT R35, R35, 0x5410, R33 ;  /* 0x0000541023237816 */ /* 0x000fe20000000021 */
[----:B------:R-:W-:Y:S01]  /*8040*/  IMAD R31, R28, R3, R2 ;  /* 0x000000031c1f7224 */ /* 0x000fe200078e0202 */
[----:B------:R-:W2:Y:S01]  /*8050*/  LDS.U16 R33, [R15+0x18] ;  /* 0x000018000f217984 */ /* 0x000ea20000000400 */
[----:B------:R-:W-:Y:S02]  /*8060*/  HMUL2 R34, R34, R8 ;  /* 0x0000000822227232 */ /* 0x000fe40000000000 */
[----:B------:R-:W-:-:S03]  /*8070*/  IMAD.WIDE R30, R31, 0x2, R18 ;  /* 0x000000021f1e7825 */ /* 0x000fc600078e0212 */
[C---:B------:R-:W-:Y:S01]  /*8080*/  PRMT R37, R34.reuse, 0x7632, R37 ;  /* 0x0000763222257816 */ /* 0x040fe20000000025 */
[----:B-1----:R-:W-:Y:S01]  /*8090*/  IMAD.WIDE R20, R21, 0x2, R18 ;  /* 0x0000000215147825 */ /* 0x002fe200078e0212 */
[----:B------:R-:W-:-:S03]  /*80a0*/  PRMT R25, R34, 0x7610, R25 ;  /* 0x0000761022197816 */ /* 0x000fc60000000019 */
[----:B------:R-:W-:Y:S01]  /*80b0*/  HFMA2 R24, R22, R35.H1_H1, -20, -20 ;  /* 0xcd00cd0016187431 */ /* 0x000fe20000060023 */
[----:B------:R-:W1:Y:S01]  /*80c0*/  LDS.U16 R34, [R15+0x1a] ;  /* 0x00001a000f227984 */ /* 0x000e620000000400 */
[-C--:B----4-:R-:W-:Y:S02]  /*80d0*/  IMAD R29, R27, R3.reuse, R2 ;  /* 0x000000031b1d7224 */ /* 0x090fe400078e0202 */
[--C-:B------:R-:W-:Y:S01]  /*80e0*/  IMAD.WIDE R22, R23, 0x2, R18.reuse ;  /* 0x0000000217167825 */ /* 0x100fe200078e0212 */
[----:B------:R0:W-:Y:S03]  /*80f0*/  STG.E.U16 desc[UR4][R20.64], R25 ;  /* 0x0000001914007986 */ /* 0x0001e6000c101504 */
[----:B------:R-:W-:Y:S01]  /*8100*/  IMAD.WIDE R28, R29, 0x2, R18 ;  /* 0x000000021d1c7825 */ /* 0x000fe200078e0212 */
[----:B------:R-:W3:Y:S04]  /*8110*/  LDS.U16 R27, [R15+0x1c] ;  /* 0x00001c000f1b7984 */ /* 0x000ee80000000400 */
[----:B------:R4:W-:Y:S01]  /*8120*/  STG.E.U16 desc[UR4][R22.64], R37 ;  /* 0x0000002516007986 */ /* 0x0009e2000c101504 */
[----:B0-----:R-:W-:Y:S01]  /*8130*/  IMAD R25, R32, R3, R2 ;  /* 0x0000000320197224 */ /* 0x001fe200078e0202 */
[----:B------:R-:W-:-:S02]  /*8140*/  HFMA2.MMA R21, R24, R8, -RZ ;  /* 0x0000000818157235 */ /* 0x000fc400001000ff */
[----:B------:R-:W0:Y:S01]  /*8150*/  LDS.U16 R32, [R15+0x1e] ;  /* 0x00001e000f207984 */ /* 0x000e220000000400 */
[C---:B-----5:R-:W-:Y:S02]  /*8160*/  LOP3.LUT R24, R13.reuse, 0x70007, RZ, 0xc0, !PT ;  /* 0x000700070d187812 */ /* 0x060fe400078ec0ff */
[----:B------:R-:W-:Y:S02]  /*8170*/  LOP3.LUT R20, R13, 0x380038, RZ, 0xc0, !PT ;  /* 0x003800380d147812 */ /* 0x000fe400078ec0ff */
[----:B------:R-:W-:Y:S01]  /*8180*/  LOP3.LUT R24, R24, 0x64006400, RZ, 0xfc, !PT ;  /* 0x6400640018187812 */ /* 0x000fe200078efcff */
[----:B------:R2:W-:Y:S02]  /*8190*/  STG.E.U16 desc[UR4][R30.64], R21 ;  /* 0x000000151e007986 */ /* 0x0005e4000c101504 */
[----:B----4-:R-:W-:Y:S02]  /*81a0*/  PRMT R23, R21, 0x7632, R23 ;  /* 0x0000763215177816 */ /* 0x010fe40000000017 */
[----:B------:R-:W-:Y:S01]  /*81b0*/  HADD2 R24, R24, -1028, -1028 ;  /* 0xe404e40418187430 */ /* 0x000fe20000000000 */
[----:B------:R-:W4:Y:S03]  /*81c0*/  LDS.U16 R30, [R15+0x20] ;  /* 0x000020000f1e7984 */ /* 0x000f260000000400 */
[----:B------:R-:W-:-:S02]  /*81d0*/  HMUL2 R22, R24, R8 ;  /* 0x0000000818167232 */ /* 0x000fc40000000000 */
[----:B------:R-:W-:Y:S01]  /*81e0*/  IMAD.WIDE R24, R25, 0x2, R18 ;  /* 0x0000000219187825 */ /* 0x000fe200078e0212 */
[----:B------:R1:W-:Y:S03]  /*81f0*/  STG.E.U16 desc[UR4][R28.64], R23 ;  /* 0x000000171c007986 */ /* 0x0003e6000c101504 */
[----:B--2---:R-:W-:Y:S01]  /*8200*/  IMAD R21, R36, R3, R2 ;  /* 0x0000000324157224 */ /* 0x004fe200078e0202 */
[----:B------:R-:W-:Y:S02]  /*8210*/  LOP3.LUT R36, R20, 0x64006400, RZ, 0xfc, !PT ;  /* 0x6400640014247812 */ /* 0x000fe400078efcff */
[C---:B------:R-:W-:Y:S01]  /*8220*/  PRMT R31, R22.reuse, 0x7610, R31 ;  /* 0x00007610161f7816 */ /* 0x040fe2000000001f */
[----:B------:R-:W-:Y:S01]  /*8230*/  IMAD.WIDE R20, R21, 0x2, R18 ;  /* 0x0000000215147825 */ /* 0x000fe200078e0212 */
[----:B------:R-:W-:-:S03]  /*8240*/  PRMT R37, R22, 0x7632, R37 ;  /* 0x0000763216257816 */ /* 0x000fc60000000025 */
[----:B------:R-:W-:Y:S01]  /*8250*/  HFMA2 R36, R36, R35.H0_H0, -132, -132 ;  /* 0xd820d82024247431 */ /* 0x000fe20000040023 */
[----:B------:R2:W-:Y:S01]  /*8260*/  STG.E.U16 desc[UR4][R24.64], R31 ;  /* 0x0000001f18007986 */ /* 0x0005e2000c101504 */
[--C-:B-1----:R-:W-:Y:S01]  /*8270*/  SHF.R.U32.HI R28, RZ, 0x6, R13.reuse ;  /* 0x00000006ff1c7819 */ /* 0x102fe2000001160d */
[----:B------:R-:W-:Y:S01]  /*8280*/  IMAD R23, R33, R3, R2 ;  /* 0x0000000321177224 */ /* 0x000fe200078e0202 */
[----:B------:R-:W-:Y:S01]  /*8290*/  SHF.R.U32.HI R13, RZ, 0xe, R13 ;  /* 0x0000000eff0d7819 */ /* 0x000fe2000001160d */
[----:B------:R-:W1:Y:S01]  /*82a0*/  LDS.U16 R31, [R15+0x22] ;  /* 0x000022000f1f7984 */ /* 0x000e620000000400 */
[----:B------:R-:W-:Y:S01]  /*82b0*/  LOP3.LUT R29, R28, 0x70007, RZ, 0xc0, !PT ;  /* 0x000700071c1d7812 */ /* 0x000fe200078ec0ff */
[----:B------:R-:W-:Y:S01]  /*82c0*/  HFMA2.MMA R33, R36, R8, -RZ ;  /* 0x0000000824217235 */ /* 0x000fe200001000ff */
[----:B------:R-:W-:Y:S01]  /*82d0*/  IMAD.WIDE R22, R23, 0x2, R18 ;  /* 0x0000000217167825 */ /* 0x000fe200078e0212 */
[----:B------:R3:W-:Y:S01]  /*82e0*/  STG.E.U16 desc[UR4][R20.64], R37 ;  /* 0x0000002514007986 */ /* 0x0007e2000c101504 */
[----:B--2---:R-:W-:-:S04]  /*82f0*/  LOP3.LUT R24, R29, 0x64006400, RZ, 0xfc, !PT ;  /* 0x640064001d187812 */ /* 0x004fc800078efcff */
[----:B------:R0:W-:Y:S01]  /*8300*/  STG.E.U16 desc[UR4][R22.64], R33 ;  /* 0x0000002116007986 */ /* 0x0001e2000c101504 */
[----:B------:R-:W-:Y:S02]  /*8310*/  IMAD R25, R34, R3, R2 ;  /* 0x0000000322197224 */ /* 0x000fe400078e0202 */
[----:B------:R-:W-:Y:S01]  /*8320*/  PRMT R36, R33, 0x7632, R36 ;  /* 0x0000763221247816 */ /* 0x000fe20000000024 */
[----:B------:R-:W2:Y:S01]  /*8330*/  LDS.U16 R29, [R15+0x24] ;  /* 0x000024000f1d7984 */ /* 0x000ea20000000400 */
[----:B------:R-:W-:Y:S02]  /*8340*/  HADD2 R34, R24, -1028, -1028 ;  /* 0xe404e40418227430 */ /* 0x000fe40000000000 */
[----:B------:R-:W-:Y:S01]  /*8350*/  IMAD.WIDE R24, R25, 0x2, R18 ;  /* 0x0000000219187825 */ /* 0x000fe200078e0212 */
[----:B------:R-:W2:Y:S03]  /*8360*/  LDS.U16 R33, [R15+0x28] ;  /* 0x000028000f217984 */ /* 0x000ea60000000400 */
[----:B------:R-:W-:-:S02]  /*8370*/  HMUL2 R34, R34, R8 ;  /* 0x0000000822227232 */ /* 0x000fc40000000000 */
[-CC-:B---3--:R-:W-:Y:S02]  /*8380*/  IMAD R21, R27, R3.reuse, R2.reuse ;  /* 0x000000031b157224 */ /* 0x188fe400078e0202 */
[-C--:B0-----:R-:W-:Y:S01]  /*8390*/  IMAD R23, R32, R3.reuse, R2 ;  /* 0x0000000320177224 */ /* 0x081fe200078e0202 */
[----:B------:R-:W-:Y:S01]  /*83a0*/  LOP3.LUT R32, R28, 0x380038, RZ, 0xc0, !PT ;  /* 0x003800381c207812 */ /* 0x000fe200078ec0ff */
[----:B------:R-:W0:Y:S01]  /*83b0*/  LDS.U16 R27, [R15+0x26] ;  /* 0x000026000f1b7984 */ /* 0x000e220000000400 */
[----:B------:R-:W-:Y:S02]  /*83c0*/  IMAD.WIDE R20, R21, 0x2, R18 ;  /* 0x0000000215147825 */ /* 0x000fe400078e0212 */
[----:B------:R-:W-:Y:S01]  /*83d0*/  LOP3.LUT R32, R32, 0x64006400, RZ, 0xfc, !PT ;  /* 0x6400640020207812 */ /* 0x000fe200078efcff */
[----:B------:R3:W-:Y:S01]  /*83e0*/  STG.E.U16 desc[UR4][R24.64], R36 ;  /* 0x0000002418007986 */ /* 0x0007e2000c101504 */
[----:B----4-:R-:W-:Y:S02]  /*83f0*/  IMAD R37, R30, R3, R2 ;  /* 0x000000031e257224 */ /* 0x010fe400078e0202 */
[----:B------:R-:W-:Y:S01]  /*8400*/  IMAD.WIDE R22, R23, 0x2, R18 ;  /* 0x0000000217167825 */ /* 0x000fe200078e0212 */
[----:B------:R4:W-:Y:S04]  /*8410*/  STG.E.U16 desc[UR4][R20.64], R34 ;  /* 0x0000002214007986 */ /* 0x0009e8000c101504 */
[----:B------:R-:W0:Y:S01]  /*8420*/  LDS.U16 R30, [R15+0x2e] ;  /* 0x00002e000f1e7984 */ /* 0x000e220000000400 */
[----:B---3--:R-:W-:Y:S01]  /*8430*/  HFMA2 R24, R32, R35.H0_H0, -132, -132 ;  /* 0xd820d82020187431 */ /* 0x008fe20000040023 */
[----:B------:R-:W-:-:S02]  /*8440*/  LOP3.LUT R25, R28, 0x1c001c0, RZ, 0xc0, !PT ;  /* 0x01c001c01c197812 */ /* 0x000fc400078ec0ff */
[----:B------:R-:W-:Y:S01]  /*8450*/  LDS.U16 R32, [R15+0x2a] ;  /* 0x00002a000f207984 */ /* 0x000fe20000000400 */
[----:B-1----:R-:W-:Y:S01]  /*8460*/  IMAD R31, R31, R3, R2 ;  /* 0x000000031f1f7224 */ /* 0x002fe200078e0202 */
[----:B----4-:R-:W-:Y:S01]  /*8470*/  PRMT R21, R34, 0x7632, R21 ;  /* 0x0000763222157816 */ /* 0x010fe20000000015 */
[----:B------:R-:W-:Y:S01]  /*8480*/  HFMA2.MMA R24, R24, R8, -RZ ;  /* 0x0000000818187235 */ /* 0x000fe200001000ff */
[----:B------:R-:W-:Y:S01]  /*8490*/  LOP3.LUT R34, R25, 0x64006400, RZ, 0xfc, !PT ;  /* 0x6400640019227812 */ /* 0x000fe200078efcff */
[----:B------:R-:W1:Y:S04]  /*84a0*/  LDS.U16 R28, [R15+0x2c] ;  /* 0x00002c000f1c7984 */ /* 0x000e680000000400 */
[----:B------:R3:W-:Y:S01]  /*84b0*/  STG.E.U16 desc[UR4][R22.64], R21 ;  /* 0x0000001516007986 */ /* 0x0007e2000c101504 */
[----:B------:R-:W-:-:S02]  /*84c0*/  HFMA2 R34, R34, R35.H1_H1, -20, -20 ;  /* 0xcd00cd0022227431 */ /* 0x000fc40000060023 */
[-C--:B--2---:R-:W-:Y:S01]  /*84d0*/  IMAD R25, R29, R3.reuse, R2 ;  /* 0x000000031d197224 */ /* 0x084fe200078e0202 */
[C---:B------:R-:W-:Y:S01]  /*84e0*/  PRMT R36, R24.reuse, 0x7632, R36 ;  /* 0x0000763218247816 */ /* 0x040fe20000000024 */
[----:B------:R-:W-:Y:S02]  /*84f0*/  HMUL2 R29, R34, R8 ;  /* 0x00000008221d7232 */ /* 0x000fe40000000000 */
[----:B------:R-:W-:Y:S02]  /*8500*/  IMAD R33, R33, R3, R2 ;  /* 0x0000000321217224 */ /* 0x000fe400078e0202 */
[----:B---3--:R-:W-:Y:S01]  /*8510*/  IMAD.WIDE R20, R37, 0x2, R18 ;  /* 0x0000000225147825 */ /* 0x008fe200078e0212 */
[----:B------:R-:W-:Y:S02]  /*8520*/  PRMT R23, R24, 0x7610, R23 ;  /* 0x0000761018177816 */ /* 0x000fe40000000017 */
[----:B------:R-:W-:Y:S01]  /*8530*/  PRMT R37, R29, 0x7610, R37 ;  /* 0x000076101d257816 */ /* 0x000fe20000000025 */
[----:B------:R-:W-:-:S02]  /*8540*/  IMAD.WIDE R24, R25, 0x2, R18 ;  /* 0x0000000219187825 */ /* 0x000fc400078e0212 */
[----:B------:R2:W-:Y:S02]  /*8550*/  STG.E.U16 desc[UR4][R20.64], R23 ;  /* 0x0000001714007986 */ /* 0x0005e4000c101504 */
[----:B--2---:R-:W-:Y:S01]  /*8560*/  IMAD.WIDE R22, R31, 0x2, R18 ;  /* 0x000000021f167825 */ /* 0x004fe200078e0212 */
[----:B------:R-:W-:-:S03]  /*8570*/  LOP3.LUT R31, R26, 0x70007, RZ, 0xc0, !PT ;  /* 0x000700071a1f7812 */ /* 0x000fc600078ec0ff */
[----:B0-----:R-:W-:Y:S01]  /*8580*/  IMAD R21, R27, R3, R2 ;  /* 0x000000031b157224 */ /* 0x001fe200078e0202 */
[----:B------:R-:W-:Y:S01]  /*8590*/  LOP3.LUT R31, R31, 0x64006400, RZ, 0xfc, !PT ;  /* 0x640064001f1f7812 */ /* 0x000fe200078efcff */
[----:B------:R0:W-:Y:S02]  /*85a0*/  STG.E.U16 desc[UR4][R22.64], R36 ;  /* 0x0000002416007986 */ /* 0x0001e4000c101504 */
[----:B------:R-:W-:-:S04]  /*85b0*/  IMAD.WIDE R20, R21, 0x2, R18 ;  /* 0x0000000215147825 */ /* 0x000fc800078e0212 */
[----:B------:R-:W-:Y:S01]  /*85c0*/  HADD2 R34, R31, -1028, -1028 ;  /* 0xe404e4041f227430 */ /* 0x000fe20000000000 */
[----:B------:R2:W-:Y:S04]  /*85d0*/  STG.E.U16 desc[UR4][R24.64], R37 ;  /* 0x0000002518007986 */ /* 0x0005e8000c101504 */
[----:B------:R-:W-:Y:S01]  /*85e0*/  LDS.U16 R27, [R15+0x30] ;  /* 0x000030000f1b7984 */ /* 0x000fe20000000400 */
[----:B------:R-:W-:Y:S01]  /*85f0*/  HFMA2.MMA R34, R34, R8, -RZ ;  /* 0x0000000822227235 */ /* 0x000fe200001000ff */
[----:B0-----:R-:W-:Y:S02]  /*8600*/  IMAD.WIDE R22, R33, 0x2, R18 ;  /* 0x0000000221167825 */ /* 0x001fe400078e0212 */
[----:B------:R-:W0:Y:S02]  /*8610*/  LDS.U16 R31, [R15+0x32] ;  /* 0x000032000f1f7984 */ /* 0x000e240000000400 */
[----:B------:R-:W-:Y:S01]  /*8620*/  IMAD R33, R30, R3, R2 ;  /* 0x000000031e217224 */ /* 0x000fe200078e0202 */
[----:B--2---:R-:W-:-:S02]  /*8630*/  PRMT R25, R29, 0x7632, R25 ;  /* 0x000076321d197816 */ /* 0x004fc40000000019 */
[----:B------:R-:W-:Y:S02]  /*8640*/  LOP3.LUT R29, R26, 0x380038, RZ, 0xc0, !PT ;  /* 0x003800381a1d7812 */ /* 0x000fe400078ec0ff */
[----:B------:R-:W-:Y:S01]  /*8650*/  SHF.R.U32.HI R30, RZ, 0x6, R26 ;  /* 0x00000006ff1e7819 */ /* 0x000fe2000001161a */
[----:B------:R2:W-:Y:S01]  /*8660*/  STG.E.U16 desc[UR4][R20.64], R25 ;  /* 0x0000001914007986 */ /* 0x0005e2000c101504 */
[----:B------:R-:W-:Y:S01]  /*8670*/  LOP3.LUT R36, R29, 0x64006400, RZ, 0xfc, !PT ;  /* 0x640064001d247812 */ /* 0x000fe200078efcff */
[----:B-1----:R-:W-:Y:S02]  /*8680*/  IMAD R29, R28, R3, R2 ;  /* 0x000000031c1d7224 */ /* 0x002fe400078e0202 */
[----:B------:R1:W-:Y:S02]  /*8690*/  STG.E.U16 desc[UR4][R22.64], R34 ;  /* 0x0000002216007986 */ /* 0x0003e4000c101504 */
[----:B------:R-:W-:Y:S02]  /*86a0*/  HFMA2 R36, R36, R35.H0_H0, -132, -132 ;  /* 0xd820d82024247431 */ /* 0x000fe40000040023 */
[----:B------:R-:W-:-:S04]  /*86b0*/  IMAD.WIDE R28, R29, 0x2, R18 ;  /* 0x000000021d1c7825 */ /* 0x000fc800078e0212 */
[----:B------:R-:W-:Y:S02]  /*86c0*/  HMUL2 R36, R36, R8 ;  /* 0x0000000824247232 */ /* 0x000fe40000000000 */
[----:B--2---:R-:W-:Y:S01]  /*86d0*/  IMAD R25, R32, R3, R2 ;  /* 0x0000000320197224 */ /* 0x004fe200078e0202 */
[----:B------:R-:W-:Y:S01]  /*86e0*/  PRMT R21, R34, 0x7632, R21 ;  /* 0x0000763222157816 */ /* 0x000fe20000000015 */
[----:B------:R-:W2:Y:S01]  /*86f0*/  LDS.U16 R32, [R15+0x34] ;  /* 0x000034000f207984 */ /* 0x000ea20000000400 */
[C---:B------:R-:W-:Y:S01]  /*8700*/  PRMT R37, R36.reuse, 0x7632, R37 ;  /* 0x0000763224257816 */ /* 0x040fe20000000025 */
[----:B------:R-:W-:Y:S01]  /*8710*/  IMAD.WIDE R24, R25, 0x2, R18 ;  /* 0x0000000219187825 */ /* 0x000fe200078e0212 */
[----:B-1----:R-:W-:Y:S01]  /*8720*/  PRMT R23, R36, 0x7610, R23 ;  /* 0x0000761024177816 */ /* 0x002fe20000000017 */
[----:B------:R-:W-:Y:S01]  /*8730*/  LDS.U16 R34, [R15+0x36] ;  /* 0x000036000f227984 */ /* 0x000fe20000000400 */
[----:B------:R-:W-:-:S03]  /*8740*/  LOP3.LUT R22, R30, 0x70007, RZ, 0xc0, !PT ;  /* 0x000700071e167812 */ /* 0x000fc600078ec0ff */
[----:B------:R1:W-:Y:S01]  /*8750*/  STG.E.U16 desc[UR4][R24.64], R21 ;  /* 0x0000001518007986 */ /* 0x0003e2000c101504 */
[----:B------:R-:W-:-:S03]  /*8760*/  LOP3.LUT R22, R22, 0x64006400, RZ, 0xfc, !PT ;  /* 0x6400640016167812 */ /* 0x000fc600078efcff */
[----:B------:R-:W-:Y:S04]  /*8770*/  LDS.U16 R24, [R15+0x3a] ;  /* 0x00003a000f187984 */ /* 0x000fe80000000400 */
[----:B------:R-:W-:Y:S01]  /*8780*/  LDS.U16 R25, [R15+0x3c] ;  /* 0x00003c000f197984 */ /* 0x000fe20000000400 */
[----:B-1----:R-:W-:-:S03]  /*8790*/  IMAD.WIDE R20, R33, 0x2, R18 ;  /* 0x0000000221147825 */ /* 0x002fc600078e0212 */
[----:B------:R-:W-:Y:S04]  /*87a0*/  LDS.U16 R36, [R15+0x3e] ;  /* 0x00003e000f247984 */ /* 0x000fe80000000400 */
[----:B------:R-:W1:Y:S04]  /*87b0*/  LDS.U16 R33, [R15+0x38] ;  /* 0x000038000f217984 */ /* 0x000e680000000400 */
[----:B------:R3:W-:Y:S04]  /*87c0*/  STG.E.U16 desc[UR4][R28.64], R23 ;  /* 0x000000171c007986 */ /* 0x0007e8000c101504 */
[----:B------:R4:W-:Y:S01]  /*87d0*/  STG.E.U16 desc[UR4][R20.64], R37 ;  /* 0x0000002514007986 */ /* 0x0009e2000c101504 */
[----:B---3--:R-:W-:-:S02]  /*87e0*/  LOP3.LUT R23, R30, 0x380038, RZ, 0xc0, !PT ;  /* 0x003800381e177812 */ /* 0x008fc400078ec0ff */
[----:B------:R-:W-:Y:S01]  /*87f0*/  LOP3.LUT R30, R30, 0x1c001c0, RZ, 0xc0, !PT ;  /* 0x01c001c01e1e7812 */ /* 0x000fe200078ec0ff */
[----:B----4-:R-:W-:Y:S01]  /*8800*/  HADD2 R21, R22, -1028, -1028 ;  /* 0xe404e40416157430 */ /* 0x010fe20000000000 */
[----:B------:R-:W-:Y:S02]  /*8810*/  SHF.R.U32.HI R22, RZ, 0xf, R14 ;  /* 0x0000000fff167819 */ /* 0x000fe4000001160e */
[----:B------:R-:W-:Y:S01]  /*8820*/  LOP3.LUT R28, R23, 0x64006400, RZ, 0xfc, !PT ;  /* 0x64006400171c7812 */ /* 0x000fe200078efcff */
[-CC-:B0-----:R-:W-:Y:S01]  /*8830*/  IMAD R23, R31, R3.reuse, R2.reuse ;  /* 0x000000031f177224 */ /* 0x181fe200078e0202 */
[----:B------:R-:W-:Y:S01]  /*8840*/  LOP3.LUT R22, R22, 0x10001, RZ, 0xc0, !PT ;  /* 0x0001000116167812 */ /* 0x000fe200078ec0ff */
[----:B------:R-:W-:Y:S01]  /*8850*/  HFMA2.MMA R14, R21, R8, -RZ ;  /* 0x00000008150e7235 */ /* 0x000fe200001000ff */
[-CC-:B------:R-:W-:Y:S01]  /*8860*/  IMAD R21, R27, R3.reuse, R2.reuse ;  /* 0x000000031b157224 */ /* 0x180fe200078e0202 */
[----:B------:R-:W-:Y:S01]  /*8870*/  LOP3.LUT R30, R30, 0x64006400, RZ, 0xfc, !PT ;  /* 0x640064001e1e7812 */ /* 0x000fe200078efcff */
[----:B--2---:R-:W-:Y:S01]  /*8880*/  IMAD R27, R32, R3, R2 ;  /* 0x00000003201b7224 */ /* 0x004fe200078e0202 */
[----:B------:R-:W-:Y:S01]  /*8890*/  LOP3.LUT R15, R22, 0x20002, R13, 0xf8, !PT ;  /* 0x00020002160f7812 */ /* 0x000fe200078ef80d */
[----:B------:R-:W-:Y:S01]  /*88a0*/  HFMA2 R13, R28, R35.H0_H0, -132, -132 ;  /* 0xd820d8201c0d7431 */ /* 0x000fe20000040023 */
[----:B------:R-:W-:Y:S01]  /*88b0*/  SHF.R.U32.HI R28, RZ, 0xd, R26 ;  /* 0x0000000dff1c7819 */ /* 0x000fe2000001161a */
[----:B------:R-:W-:-:S04]  /*88c0*/  IMAD.WIDE R20, R21, 0x2, R18 ;  /* 0x0000000215147825 */ /* 0x000fc800078e0212 */
[----:B------:R-:W-:Y:S01]  /*88d0*/  HFMA2 R30, R30, R35.H1_H1, -20, -20 ;  /* 0xcd00cd001e1e7431 */ /* 0x000fe20000060023 */
[----:B------:R-:W-:Y:S01]  /*88e0*/  LOP3.LUT R15, R15, 0x40004, R28, 0xf8, !PT ;  /* 0x000400040f0f7812 */ /* 0x000fe200078ef81c */
[----:B------:R-:W-:Y:S01]  /*88f0*/  IMAD.WIDE R22, R23, 0x2, R18 ;  /* 0x0000000217167825 */ /* 0x000fe200078e0212 */
[----:B------:R-:W-:Y:S01]  /*8900*/  PRMT R32, R14, 0x7632, R32 ;  /* 0x000076320e207816 */ /* 0x000fe20000000020 */
[----:B------:R0:W-:Y:S02]  /*8910*/  STG.E.U16 desc[UR4][R20.64], R14 ;  /* 0x0000000e14007986 */ /* 0x0001e4000c101504 */
[----:B------:R-:W-:Y:S02]  /*8920*/  HMUL2 R13, R13, R8 ;  /* 0x000000080d0d7232 */ /* 0x000fe40000000000 */
[----:B------:R-:W-:Y:S01]  /*8930*/  IMAD.WIDE R26, R27, 0x2, R18 ;  /* 0x000000021b1a7825 */ /* 0x000fe200078e0212 */
[----:B------:R-:W-:Y:S01]  /*8940*/  HFMA2.MMA R30, R30, R8, -RZ ;  /* 0x000000081e1e7235 */ /* 0x000fe200001000ff */
[----:B------:R-:W-:Y:S02]  /*8950*/  STG.E.U16 desc[UR4][R22.64], R32 ;  /* 0x0000002016007986 */ /* 0x000fe4000c101504 */
[----:B-1----:R-:W-:-:S02]  /*8960*/  IMAD R33, R33, R3, R2 ;  /* 0x0000000321217224 */ /* 0x002fc400078e0202 */
[----:B------:R1:W-:Y:S01]  /*8970*/  STG.E.U16 desc[UR4][R26.64], R13 ;  /* 0x0000000d1a007986 */ /* 0x0003e2000c101504 */
[-CC-:B------:R-:W-:Y:S02]  /*8980*/  IMAD R29, R24, R3.reuse, R2.reuse ;  /* 0x00000003181d7224 */ /* 0x180fe400078e0202 */
[-CC-:B------:R-:W-:Y:S01]  /*8990*/  IMAD R31, R25, R3.reuse, R2.reuse ;  /* 0x00000003191f7224 */ /* 0x180fe200078e0202 */
[----:B0-----:R-:W-:Y:S01]  /*89a0*/  LOP3.LUT R20, R15, 0x64006400, RZ, 0xfc, !PT ;  /* 0x640064000f147812 */ /* 0x001fe200078efcff */
[-CC-:B------:R-:W-:Y:S02]  /*89b0*/  IMAD R21, R34, R3.reuse, R2.reuse ;  /* 0x0000000322157224 */ /* 0x180fe400078e0202 */
[----:B------:R-:W-:Y:S02]  /*89c0*/  IMAD R35, R36, R3, R2 ;  /* 0x0000000324237224 */ /* 0x000fe400078e0202 */
[----:B------:R-:W-:-:S04]  /*89d0*/  IMAD.WIDE R14, R21, 0x2, R18 ;  /* 0x00000002150e7825 */ /* 0x000fc800078e0212 */
[----:B-1----:R-:W-:Y:S01]  /*89e0*/  HADD2 R27, R20, -1028, -1028 ;  /* 0xe404e404141b7430 */ /* 0x002fe20000000000 */
[----:B------:R-:W-:Y:S01]  /*89f0*/  PRMT R13, R13, 0x7632, R13 ;  /* 0x000076320d0d7816 */ /* 0x000fe2000000000d */
[----:B------:R-:W-:Y:S01]  /*8a00*/  IMAD.WIDE R24, R33, 0x2, R18 ;  /* 0x0000000221187825 */ /* 0x000fe200078e0212 */
[----:B------:R-:W-:-:S03]  /*8a10*/  PRMT R26, R30, 0x7632, R26 ;  /* 0x000076321e1a7816 */ /* 0x000fc6000000001a */
[----:B------:R-:W-:Y:S02]  /*8a20*/  HMUL2 R27, R27, R8 ;  /* 0x000000081b1b7232 */ /* 0x000fe40000000000 */
[----:B------:R-:W-:Y:S01]  /*8a30*/  IMAD.WIDE R22, R29, 0x2, R18 ;  /* 0x000000021d167825 */ /* 0x000fe200078e0212 */
[----:B------:R3:W-:Y:S02]  /*8a40*/  STG.E.U16 desc[UR4][R14.64], R13 ;  /* 0x0000000d0e007986 */ /* 0x0007e4000c101504 */
[----:B------:R-:W-:Y:S01]  /*8a50*/  PRMT R28, R27, 0x7632, R28 ;  /* 0x000076321b1c7816 */ /* 0x000fe2000000001c */
[--C-:B------:R-:W-:Y:S01]  /*8a60*/  IMAD.WIDE R20, R31, 0x2, R18.reuse ;  /* 0x000000021f147825 */ /* 0x100fe200078e0212 */
[----:B------:R3:W-:Y:S03]  /*8a70*/  STG.E.U16 desc[UR4][R24.64], R30 ;  /* 0x0000001e18007986 */ /* 0x0007e6000c101504 */
[----:B------:R-:W-:Y:S01]  /*8a80*/  IMAD.WIDE R18, R35, 0x2, R18 ;  /* 0x0000000223127825 */ /* 0x000fe200078e0212 */
[----:B------:R3:W-:Y:S04]  /*8a90*/  STG.E.U16 desc[UR4][R22.64], R26 ;  /* 0x0000001a16007986 */ /* 0x0007e8000c101504 */
[----:B------:R3:W-:Y:S04]  /*8aa0*/  STG.E.U16 desc[UR4][R20.64], R27 ;  /* 0x0000001b14007986 */ /* 0x0007e8000c101504 */
[----:B------:R3:W-:Y:S01]  /*8ab0*/  STG.E.U16 desc[UR4][R18.64], R28 ;  /* 0x0000001c12007986 */ /* 0x0007e2000c101504 */
[----:B------:R-:W-:Y:S05]  /*8ac0*/  @P1 BRA `(.L_x_28) ;  /* 0x0000000c00b81947 */ /* 0x000fea0003800000 */
[----:B------:R-:W-:Y:S05]  /*8ad0*/  @!P3 BRA `(.L_x_31) ;  /* 0xffffffec00c4b947 */ /* 0x000fea000383ffff */
[----:B------:R-:W-:Y:S05]  /*8ae0*/  BRA `(.L_x_28) ;  /* 0x0000000c00b07947 */ /* 0x000fea0003800000 */
.L_x_29:
[C-C-:B------:R-:W-:Y:S01]  /*8af0*/  SHF.L.U64.HI R10, R3.reuse, 0x2, R12.reuse ;  /* 0x00000002030a7819 */ /* 0x140fe2000001020c */
[C---:B------:R-:W-:Y:S01]  /*8b00*/  IMAD.SHL.U32 R14, R3.reuse, 0x4, RZ ;  /* 0x00000004030e7824 */ /* 0x040fe200078e00ff */
[C---:B------:R-:W-:Y:S01]  /*8b10*/  SHF.L.U64.HI R12, R3.reuse, 0x1, R12 ;  /* 0x00000001030c7819 */ /* 0x040fe2000001020c */
[----:B------:R-:W-:Y:S01]  /*8b20*/  ULDC UR6, c[0x0][0x23c] ;  /* 0x00008f0000067ab9 */ /* 0x000fe20000000800 */
[----:B------:R-:W-:Y:S01]  /*8b30*/  SHF.L.U32 R13, R3, 0x1, RZ ;  /* 0x00000001030d7819 */ /* 0x000fe200000006ff */
[----:B------:R-:W-:-:S06]  /*8b40*/  ULDC UR7, c[0x0][0x260] ;  /* 0x0000980000077ab9 */ /* 0x000fcc0000000800 */
.L_x_33:
[----:B--2---:R-:W-:Y:S01]  /*8b50*/  IADD3 R20, P1, R16, R14, RZ ;  /* 0x0000000e10147210 */ /* 0x004fe20007f3e0ff */
[----:B------:R0:W2:Y:S01]  /*8b60*/  LDG.E.CONSTANT R15, desc[UR4][R16.64] ;  /* 0x00000004100f7981 */ /* 0x0000a2000c1e9900 */
[----:B------:R-:W1:Y:S03]  /*8b70*/  LDC R3, c[0x0][0x23c] ;  /* 0x00008f00ff037b82 */ /* 0x000e660000000800 */
[----:B------:R-:W-:-:S05]  /*8b80*/  IMAD.X R21, R17, 0x1, R10, P1 ;  /* 0x0000000111157824 */ /* 0x000fca00008e060a */
[----:B------:R3:W5:Y:S01]  /*8b90*/  LDG.E.CONSTANT R26, desc[UR4][R20.64] ;  /* 0x00000004141a7981 */ /* 0x000762000c1e9900 */
[----:B0-----:R-:W-:Y:S01]  /*8ba0*/  IADD3 R16, P1, R20, R14, RZ ;  /* 0x0000000e14107210 */ /* 0x001fe20007f3e0ff */
[----:B------:R-:W0:Y:S03]  /*8bb0*/  LDC.64 R18, c[0x0][0x248] ;  /* 0x00009200ff127b82 */ /* 0x000e260000000a00 */
[----:B------:R-:W-:-:S05]  /*8bc0*/  IADD3.X R17, R21, R10, RZ, P1, !PT ;  /* 0x0000000a15117210 */ /* 0x000fca0000ffe4ff */
[----:B------:R3:W5:Y:S01]  /*8bd0*/  LDG.E.CONSTANT R27, desc[UR4][R16.64] ;  /* 0x00000004101b7981 */ /* 0x000762000c1e9900 */
[----:B------:R-:W-:Y:S01]  /*8be0*/  ISETP.NE.AND P1, PT, R0, R11, PT ;  /* 0x0000000b0000720c */ /* 0x000fe20003f25270 */
[----:B------:R-:W-:Y:S02]  /*8bf0*/  IMAD.MOV.U32 R28, RZ, RZ, 0x3000 ;  /* 0x00003000ff1c7424 */ /* 0x000fe400078e00ff */
[----:B-1----:R-:W-:-:S04]  /*8c00*/  IMAD R23, R9, R3, R2 ;  /* 0x0000000309177224 */ /* 0x002fc800078e0202 */
[----:B0-----:R-:W-:Y:S01]  /*8c10*/  IMAD.WIDE R18, R23, 0x2, R18 ;  /* 0x0000000217127825 */ /* 0x001fe200078e0212 */
[----:B--2---:R-:W-:-:S04]  /*8c20*/  LOP3.LUT R22, R15, 0x70007, RZ, 0xc0, !PT ;  /* 0x000700070f167812 */ /* 0x004fc800078ec0ff */
[----:B------:R-:W-:Y:S02]  /*8c30*/  LOP3.LUT R22, R22, 0x64006400, RZ, 0xfc, !PT ;  /* 0x6400640016167812 */ /* 0x000fe400078efcff */
[----:B------:R-:W-:-:S03]  /*8c40*/  LOP3.LUT R29, R15, 0x380038, RZ, 0xc0, !PT ;  /* 0x003800380f1d7812 */ /* 0x000fc600078ec0ff */
[----:B------:R-:W-:Y:S01]  /*8c50*/  HADD2 R30, R22, -1028, -1028 ;  /* 0xe404e404161e7430 */ /* 0x000fe20000000000 */
[----:B---3--:R-:W-:Y:S06]  /*8c60*/  @P1 BRA `(.L_x_32) ;  /* 0x0000000000581947 */ /* 0x008fec0003800000 */
        /* <DEDUP_REMOVED lines=10> */
[----:B------:R-:W-:Y:S01]  /*8d10*/  LEA R11, R0, 0x1, 0x1 ;  /* 0x00000001000b7811 */ /* 0x000fe200078e08ff */
[----:B-1----:R-:W-:-:S06]  /*8d20*/  IMAD.WIDE R22, R4, 0x2, R22 ;  /* 0x0000000204167825 */ /* 0x002fcc00078e0216 */
[----:B------:R-:W3:Y:S01]  /*8d30*/  LDG.E.U16.CONSTANT R22, desc[UR4][R22.64] ;  /* 0x0000000416167981 */ /* 0x000ee2000c1e9500 */
[----:B0-----:R-:W-:-:S06]  /*8d40*/  IMAD.WIDE R20, R11, 0x2, R20 ;  /* 0x000000020b147825 */ /* 0x001fcc00078e0214 */
[----:B------:R-:W4:Y:S01]  /*8d50*/  LDG.E.U16.CONSTANT R21, desc[UR4][R20.64] ;  /* 0x0000000414157981 */ /* 0x000f22000c1e9500 */
[----:B--2---:R-:W-:-:S04]  /*8d60*/  SHF.R.U32.HI R8, RZ, R6, R25 ;  /* 0x00000006ff087219 */ /* 0x004fc80000011619 */
[----:B------:R-:W-:-:S04]  /*8d70*/  LOP3.LUT R8, R8, 0xf, RZ, 0xc0, !PT ;  /* 0x0000000f08087812 */ /* 0x000fc800078ec0ff */
[----:B------:R-:W-:-:S05]  /*8d80*/  IADD3 R8, R8, 0x1, RZ ;  /* 0x0000000108087810 */ /* 0x000fca0007ffe0ff */
[----:B------:R-:W-:-:S04]  /*8d90*/  IMAD R24, R8, R8, RZ ;  /* 0x0000000808187224 */ /* 0x000fc800078e02ff */
[----:B------:R-:W3:Y:S01]  /*8da0*/  I2F.F16 R25, R24 ;  /* 0x0000001800197306 */ /* 0x000ee20000200c00 */
[----:B----4-:R-:W-:Y:S02]  /*8db0*/  IMAD.IADD R11, R21, 0x1, R0 ;  /* 0x00000001150b7824 */ /* 0x010fe400078e0200 */
[----:B---3--:R-:W-:-:S07]  /*8dc0*/  HMUL2 R8, R25.H0_H0, R22.H0_H0 ;  /* 0x2000001619087232 */ /* 0x008fce0000000800 */
.L_x_32:
[----:B------:R-:W-:Y:S01]  /*8dd0*/  IMAD.MOV.U32 R20, RZ, RZ, 0x2400 ;  /* 0x00002400ff147424 */ /* 0x000fe200078e00ff */
[----:B------:R-:W-:Y:S01]  /*8de0*/  PRMT R28, R28, 0x5410, R28 ;  /* 0x000054101c1c7816 */ /* 0x000fe2000000001c */
[----:B------:R-:W-:Y:S01]  /*8df0*/  HFMA2.MMA R30, R30, R8, -RZ ;  /* 0x000000081e1e7235 */ /* 0x000fe200001000ff */
[----:B------:R-:W-:Y:S01]  /*8e00*/  LOP3.LUT R21, R29, 0x64006400, RZ, 0xfc, !PT ;  /* 0x640064001d157812 */ /* 0x000fe200078efcff */
[----:B------:R-:W-:Y:S01]  /*8e10*/  VIADD R0, R0, 0x20 ;  /* 0x0000002000007836 */ /* 0x000fe20000000000 */
[-C--:B------:R-:W-:Y:S01]  /*8e20*/  IADD3 R24, P1, R18, R13.reuse, RZ ;  /* 0x0000000d12187210 */ /* 0x080fe20007f3e0ff */
[----:B------:R-:W-:Y:S01]  /*8e30*/  VIADD R9, R9, 0x20 ;  /* 0x0000002009097836 */ /* 0x000fe20000000000 */
[----:B------:R-:W-:Y:S02]  /*8e40*/  PRMT R28, R20, 0x7610, R28 ;  /* 0x00007610141c7816 */ /* 0x000fe4000000001c */
[----:B------:R-:W-:Y:S01]  /*8e50*/  SHF.R.U32.HI R29, RZ, 0x6, R15 ;  /* 0x00000006ff1d7819 */ /* 0x000fe2000001160f */
[----:B------:R0:W-:Y:S01]  /*8e60*/  STG.E.U16 desc[UR4][R18.64], R30 ;  /* 0x0000001e12007986 */ /* 0x0001e2000c101504 */
[----:B------:R-:W-:Y:S01]  /*8e70*/  IADD3.X R25, R19, R12, RZ, P1, !PT ;  /* 0x0000000c13197210 */ /* 0x000fe20000ffe4ff */
[----:B------:R-:W-:Y:S01]  /*8e80*/  HFMA2 R21, R21, R28.H1_H1, -132, -132 ;  /* 0xd820d82015157431 */ /* 0x000fe2000006001c */
[----:B------:R-:W-:-:S02]  /*8e90*/  IADD3 R22, P1, R24, R13, RZ ;  /* 0x0000000d18167210 */ /* 0x000fc40007f3e0ff */
[----:B------:R-:W-:Y:S02]  /*8ea0*/  LOP3.LUT R20, R29, 0x70007, RZ, 0xc0, !PT ;  /* 0x000700071d147812 */ /* 0x000fe400078ec0ff */
[----:B------:R-:W-:Y:S01]  /*8eb0*/  PRMT R32, R30, 0x7632, R32 ;  /* 0x000076321e207816 */ /* 0x000fe20000000020 */
[----:B------:R-:W-:Y:S01]  /*8ec0*/  IMAD.X R23, R25, 0x1, R12, P1 ;  /* 0x0000000119177824 */ /* 0x000fe200008e060c */
[----:B------:R-:W-:Y:S02]  /*8ed0*/  SHF.R.U32.HI R15, RZ, 0xf, R15 ;  /* 0x0000000fff0f7819 */ /* 0x000fe4000001160f */
[----:B------:R-:W-:Y:S01]  /*8ee0*/  ISETP.LT.AND P3, PT, R0, R7, PT ;  /* 0x000000070000720c */ /* 0x000fe20003f61270 */
[----:B0-----:R-:W-:Y:S01]  /*8ef0*/  HMUL2 R19, R21, R8 ;  /* 0x0000000815137232 */ /* 0x001fe20000000000 */
[----:B------:R-:W-:Y:S01]  /*8f00*/  LOP3.LUT R21, R20, 0x64006400, RZ, 0xfc, !PT ;  /* 0x6400640014157812 */ /* 0x000fe200078efcff */
[----:B------:R0:W-:Y:S01]  /*8f10*/  STG.E.U16 desc[UR4][R24.64], R32 ;  /* 0x0000002018007986 */ /* 0x0001e2000c101504 */
[----:B------:R-:W-:-:S02]  /*8f20*/  IADD3 R20, P1, R22, R13, RZ ;  /* 0x0000000d16147210 */ /* 0x000fc40007f3e0ff */
[C---:B------:R-:W-:Y:S01]  /*8f30*/  LOP3.LUT R30, R29.reuse, 0x380038, RZ, 0xc0, !PT ;  /* 0x003800381d1e7812 */ /* 0x040fe200078ec0ff */
[----:B------:R1:W-:Y:S01]  /*8f40*/  STG.E.U16 desc[UR4][R22.64], R19 ;  /* 0x0000001316007986 */ /* 0x0003e2000c101504 */
[----:B------:R-:W-:Y:S02]  /*8f50*/  LOP3.LUT R29, R29, 0x1c001c0, RZ, 0xc0, !PT ;  /* 0x01c001c01d1d7812 */ /* 0x000fe400078ec0ff */
[----:B------:R-:W-:Y:S02]  /*8f60*/  LOP3.LUT R31, R30, 0x64006400, RZ, 0xfc, !PT ;  /* 0x640064001e1f7812 */ /* 0x000fe400078efcff */
[----:B------:R-:W-:Y:S02]  /*8f70*/  LOP3.LUT R29, R29, 0x64006400, RZ, 0xfc, !PT ;  /* 0x640064001d1d7812 */ /* 0x000fe400078efcff */
[----:B-----5:R-:W-:Y:S01]  /*8f80*/  LOP3.LUT R30, R26, 0x70007, RZ, 0xc0, !PT ;  /* 0x000700071a1e7812 */ /* 0x020fe200078ec0ff */
[----:B0-----:R-:W-:Y:S02]  /*8f90*/  HADD2 R25, R21, -1028, -1028 ;  /* 0xe404e40415197430 */ /* 0x001fe40000000000 */
[----:B------:R-:W-:Y:S01]  /*8fa0*/  IMAD.X R21, R23, 0x1, R12, P1 ;  /* 0x0000000117157824 */ /* 0x000fe200008e060c */
[----:B------:R-:W-:Y:S01]  /*8fb0*/  IADD3 R18, P1, R20, R13, RZ ;  /* 0x0000000d14127210 */ /* 0x000fe20007f3e0ff */
[----:B------:R-:W-:Y:S01]  /*8fc0*/  HFMA2 R29, R29, R28.H0_H0, -20, -20 ;  /* 0xcd00cd001d1d7431 */ /* 0x000fe2000004001c */
[----:B-1----:R-:W-:-:S02]  /*8fd0*/  PRMT R23, R19, 0x7632, R23 ;  /* 0x0000763213177816 */ /* 0x002fc40000000017 */
[----:B------:R-:W-:Y:S01]  /*8fe0*/  IADD3.X R19, R21, R12, RZ, P1, !PT ;  /* 0x0000000c15137210 */ /* 0x000fe20000ffe4ff */
[-C--:B------:R-:W-:Y:S01]  /*8ff0*/  HFMA2.MMA R25, R25, R8.reuse, -RZ ;  /* 0x0000000819197235 */ /* 0x080fe200001000ff */
[----:B------:R-:W-:Y:S01]  /*9000*/  IADD3 R22, P1, R18, R13, RZ ;  /* 0x0000000d12167210 */ /* 0x000fe20007f3e0ff */
[----:B------:R0:W-:Y:S01]  /*9010*/  STG.E.U16 desc[UR4][R20.64], R23 ;  /* 0x0000001714007986 */ /* 0x0001e2000c101504 */
[----:B------:R-:W-:Y:S01]  /*9020*/  HFMA2.MMA R29, R29, R8, -RZ ;  /* 0x000000081d1d7235 */ /* 0x000fe200001000ff */
[----:B------:R-:W-:Y:S02]  /*9030*/  LOP3.LUT R30, R30, 0x64006400, RZ, 0xfc, !PT ;  /* 0x640064001e1e7812 */ /* 0x000fe400078efcff */
[----:B------:R-:W-:Y:S01]  /*9040*/  LOP3.LUT R15, R15, 0x10001, RZ, 0xc0, !PT ;  /* 0x000100010f0f7812 */ /* 0x000fe200078ec0ff */
[----:B------:R1:W-:Y:S01]  /*9050*/  STG.E.U16 desc[UR4][R18.64], R25 ;  /* 0x0000001912007986 */ /* 0x0003e2000c101504 */
[----:B------:R-:W-:-:S04]  /*9060*/  IADD3 R16, P2, R16, R14, RZ ;  /* 0x0000000e10107210 */ /* 0x000fc80007f5e0ff */
[----:B------:R-:W-:Y:S01]  /*9070*/  IADD3.X R17, R17, R10, RZ, P2, !PT ;  /* 0x0000000a11117210 */ /* 0x000fe200017fe4ff */
[----:B0-----:R-:W-:Y:S01]  /*9080*/  IMAD.X R23, R19, 0x1, R12, P1 ;  /* 0x0000000113177824 */ /* 0x001fe200008e060c */
[----:B------:R-:W-:Y:S01]  /*9090*/  IADD3 R24, P1, R22, R13, RZ ;  /* 0x0000000d16187210 */ /* 0x000fe20007f3e0ff */
[----:B------:R-:W-:Y:S01]  /*90a0*/  HFMA2 R21, R31, R28.H1_H1, -132, -132 ;  /* 0xd820d8201f157431 */ /* 0x000fe2000006001c */
[----:B-1----:R-:W-:-:S03]  /*90b0*/  PRMT R19, R25, 0x7632, R19 ;  /* 0x0000763219137816 */ /* 0x002fc60000000013 */
[----:B------:R-:W-:Y:S01]  /*90c0*/  IMAD.X R25, R23, 0x1, R12, P1 ;  /* 0x0000000117197824 */ /* 0x000fe200008e060c */
[-C--:B------:R-:W-:Y:S01]  /*90d0*/  IADD3 R18, P1, R24, R13.reuse, RZ ;  /* 0x0000000d18127210 */ /* 0x080fe20007f3e0ff */
[----:B------:R-:W-:Y:S01]  /*90e0*/  HMUL2 R21, R21, R8 ;  /* 0x0000000815157232 */ /* 0x000fe20000000000 */
[----:B------:R0:W-:Y:S04]  /*90f0*/  STG.E.U16 desc[UR4][R22.64], R19 ;  /* 0x0000001316007986 */ /* 0x0001e8000c101504 */
[----:B------:R1:W-:Y:S01]  /*9100*/  STG.E.U16 desc[UR4][R24.64], R21 ;  /* 0x0000001518007986 */ /* 0x0003e2000c101504 */
[----:B0-----:R-:W-:Y:S02]  /*9110*/  IADD3.X R19, R25, R12, RZ, P1, !PT ;  /* 0x0000000c19137210 */ /* 0x001fe40000ffe4ff */
[----:B------:R-:W-:-:S02]  /*9120*/  IADD3 R20, P1, R18, R13, RZ ;  /* 0x0000000d12147210 */ /* 0x000fc40007f3e0ff */
[----:B------:R-:W-:Y:S01]  /*9130*/  PRMT R23, R21, 0x7632, R23 ;  /* 0x0000763215177816 */ /* 0x000fe20000000017 */
[----:B-1----:R-:W-:Y:S01]  /*9140*/  HADD2 R24, R30, -1028, -1028 ;  /* 0xe404e4041e187430 */ /* 0x002fe20000000000 */
[----:B------:R-:W-:Y:S01]  /*9150*/  LOP3.LUT R25, R26, 0x380038, RZ, 0xc0, !PT ;  /* 0x003800381a197812 */ /* 0x000fe200078ec0ff */
[----:B------:R-:W-:Y:S01]  /*9160*/  IMAD.X R21, R19, 0x1, R12, P1 ;  /* 0x0000000113157824 */ /* 0x000fe200008e060c */
[----:B------:R-:W-:Y:S01]  /*9170*/  IADD3 R22, P1, R20, R13, RZ ;  /* 0x0000000d14167210 */ /* 0x000fe20007f3e0ff */
[----:B------:R0:W-:Y:S01]  /*9180*/  STG.E.U16 desc[UR4][R18.64], R23 ;  /* 0x0000001712007986 */ /* 0x0001e2000c101504 */
[----:B------:R-:W-:Y:S01]  /*9190*/  LOP3.LUT R25, R25, 0x64006400, RZ, 0xfc, !PT ;  /* 0x6400640019197812 */ /* 0x000fe200078efcff */
[----:B------:R-:W-:Y:S01]  /*91a0*/  HMUL2 R24, R24, R8 ;  /* 0x0000000818187232 */ /* 0x000fe20000000000 */
[--C-:B------:R-:W-:Y:S01]  /*91b0*/  SHF.R.U32.HI R30, RZ, 0xe, R26.reuse ;  /* 0x0000000eff1e7819 */ /* 0x100fe2000001161a */
[----:B------:R1:W-:Y:S01]  /*91c0*/  STG.E.U16 desc[UR4][R20.64], R29 ;  /* 0x0000001d14007986 */ /* 0x0003e2000c101504 */
[----:B------:R-:W-:Y:S01]  /*91d0*/  SHF.R.U32.HI R26, RZ, 0x6, R26 ;  /* 0x00000006ff1a7819 */ /* 0x000fe2000001161a */
[----:B------:R-:W-:Y:S01]  /*91e0*/  HFMA2 R25, R25, R28.H1_H1, -132, -132 ;  /* 0xd820d82019197431 */ /* 0x000fe2000006001c */
[----:B------:R-:W-:-:S02]  /*91f0*/  LOP3.LUT R15, R15, 0x20002, R30, 0xf8, !PT ;  /* 0x000200020f0f7812 */ /* 0x000fc400078ef81e */
[----:B------:R-:W-:Y:S01]  /*9200*/  LOP3.LUT R30, R26, 0x380038, RZ, 0xc0, !PT ;  /* 0x003800381a1e7812 */ /* 0x000fe200078ec0ff */
[----:B0-----:R-:W-:Y:S01]  /*9210*/  IMAD.X R23, R21, 0x1, R12, P1 ;  /* 0x0000000115177824 */ /* 0x001fe200008e060c */
[----:B------:R-:W-:Y:S01]  /*9220*/  PRMT R19, R29, 0x7632, R19 ;  /* 0x000076321d137816 */ /* 0x000fe20000000013 */
[----:B------:R-:W-:Y:S01]  /*9230*/  HFMA2.MMA R25, R25, R8, -RZ ;  /* 0x0000000819197235 */ /* 0x000fe200001000ff */
[----:B------:R-:W-:Y:S02]  /*9240*/  IADD3 R18, P1, R22, R13, RZ ;  /* 0x0000000d16127210 */ /* 0x000fe40007f3e0ff */
[----:B-1----:R-:W-:Y:S01]  /*9250*/  LOP3.LUT R29, R26, 0x70007, RZ, 0xc0, !PT ;  /* 0x000700071a1d7812 */ /* 0x002fe200078ec0ff */
[----:B------:R0:W-:Y:S01]  /*9260*/  STG.E.U16 desc[UR4][R22.64], R19 ;  /* 0x0000001316007986 */ /* 0x0001e2000c101504 */
[----:B------:R-:W-:Y:S02]  /*9270*/  LOP3.LUT R31, R30, 0x64006400, RZ, 0xfc, !PT ;  /* 0x640064001e1f7812 */ /* 0x000fe400078efcff */
[----:B------:R-:W-:-:S02]  /*9280*/  LOP3.LUT R29, R29, 0x64006400, RZ, 0xfc, !PT ;  /* 0x640064001d1d7812 */ /* 0x000fc400078efcff */
[----:B------:R-:W-:Y:S01]  /*9290*/  LOP3.LUT R26, R26, 0x1c001c0, RZ, 0xc0, !PT ;  /* 0x01c001c01a1a7812 */ /* 0x000fe200078ec0ff */
[----:B------:R-:W-:Y:S02]  /*92a0*/  HFMA2 R31, R31, R28.H1_H1, -132, -132 ;  /* 0xd820d8201f1f7431 */ /* 0x000fe4000006001c */
[----:B------:R-:W-:Y:S01]  /*92b0*/  HADD2 R29, R29, -1028, -1028 ;  /* 0xe404e4041d1d7430 */ /* 0x000fe20000000000 */
[----:B0-----:R-:W-:-:S03]  /*92c0*/  IADD3.X R19, R23, R12, RZ, P1, !PT ;  /* 0x0000000c17137210 */ /* 0x001fc60000ffe4ff */
[----:B------:R-:W-:Y:S01]  /*92d0*/  HMUL2 R29, R29, R8 ;  /* 0x000000081d1d7232 */ /* 0x000fe20000000000 */
[-C--:B------:R-:W-:Y:S01]  /*92e0*/  IADD3 R20, P1, R18, R13.reuse, RZ ;  /* 0x0000000d12147210 */ /* 0x080fe20007f3e0ff */
[----:B------:R-:W-:Y:S01]  /*92f0*/  HFMA2.MMA R31, R31, R8, -RZ ;  /* 0x000000081f1f7235 */ /* 0x000fe200001000ff */
[----:B------:R0:W-:Y:S03]  /*9300*/  STG.E.U16 desc[UR4][R18.64], R24 ;  /* 0x0000001812007986 */ /* 0x0001e6000c101504 */
[----:B------:R-:W-:Y:S01]  /*9310*/  IMAD.X R21, R19, 0x1, R12, P1 ;  /* 0x0000000113157824 */ /* 0x000fe200008e060c */
[----:B------:R-:W-:-:S05]  /*9320*/  IADD3 R22, P1, R20, R13, RZ ;  /* 0x0000000d14167210 */ /* 0x000fca0007f3e0ff */
[----:B------:R-:W-:Y:S01]  /*9330*/  IMAD.X R23, R21, 0x1, R12, P1 ;  /* 0x0000000115177824 */ /* 0x000fe200008e060c */
[----:B0-----:R-:W-:Y:S02]  /*9340*/  PRMT R19, R24, 0x7632, R19 ;  /* 0x0000763218137816 */ /* 0x001fe40000000013 */
[----:B------:R-:W-:-:S03]  /*9350*/  IADD3 R18, P1, R22, R13, RZ ;  /* 0x0000000d16127210 */ /* 0x000fc60007f3e0ff */
[----:B------:R0:W-:Y:S04]  /*9360*/  STG.E.U16 desc[UR4][R20.64], R19 ;  /* 0x0000001314007986 */ /* 0x0001e8000c101504 */
[----:B------:R1:W-:Y:S01]  /*9370*/  STG.E.U16 desc[UR4][R22.64], R25 ;  /* 0x0000001916007986 */ /* 0x0003e2000c101504 */
[----:B0-----:R-:W-:Y:S02]  /*9380*/  IADD3.X R19, R23, R12, RZ, P1, !PT ;  /* 0x0000000c17137210 */ /* 0x001fe40000ffe4ff */
[----:B------:R-:W-:Y:S02]  /*9390*/  IADD3 R24, P1, R18, R13, RZ ;  /* 0x0000000d12187210 */ /* 0x000fe40007f3e0ff */
[----:B------:R-:W-:-:S03]  /*93a0*/  PRMT R21, R25, 0x7632, R21 ;  /* 0x0000763219157816 */ /* 0x000fc60000000015 */
[--C-:B-1----:R-:W-:Y:S01]  /*93b0*/  IMAD.X R25, R19, 0x1, R12.reuse, P1 ;  /* 0x0000000113197824 */ /* 0x102fe200008e060c */
[-C--:B------:R-:W-:Y:S01]  /*93c0*/  IADD3 R20, P1, R24, R13.reuse, RZ ;  /* 0x0000000d18147210 */ /* 0x080fe20007f3e0ff */
[----:B------:R0:W-:Y:S04]  /*93d0*/  STG.E.U16 desc[UR4][R18.64], R21 ;  /* 0x0000001512007986 */ /* 0x0001e8000c101504 */
[----:B------:R1:W-:Y:S01]  /*93e0*/  STG.E.U16 desc[UR4][R24.64], R29 ;  /* 0x0000001d18007986 */ /* 0x0003e2000c101504 */
[----:B0-----:R-:W-:Y:S01]  /*93f0*/  IMAD.X R21, R25, 0x1, R12, P1 ;  /* 0x0000000119157824 */ /* 0x001fe200008e060c */
[----:B------:R-:W-:Y:S02]  /*9400*/  IADD3 R22, P1, R20, R13, RZ ;  /* 0x0000000d14167210 */ /* 0x000fe40007f3e0ff */
[----:B------:R-:W-:-:S02]  /*9410*/  LOP3.LUT R19, R26, 0x64006400, RZ, 0xfc, !PT ;  /* 0x640064001a137812 */ /* 0x000fc400078efcff */
[----:B-1----:R-:W-:Y:S02]  /*9420*/  PRMT R25, R29, 0x7632, R25 ;  /* 0x000076321d197816 */ /* 0x002fe40000000019 */
[----:B------:R-:W-:Y:S02]  /*9430*/  IADD3.X R23, R21, R12, RZ, P1, !PT ;  /* 0x0000000c15177210 */ /* 0x000fe40000ffe4ff */
[----:B------:R-:W-:Y:S01]  /*9440*/  IADD3 R18, P1, R22, R13, RZ ;  /* 0x0000000d16127210 */ /* 0x000fe20007f3e0ff */
[----:B------:R0:W-:Y:S01]  /*9450*/  STG.E.U16 desc[UR4][R20.64], R25 ;  /* 0x0000001914007986 */ /* 0x0001e2000c101504 */
[----:B------:R-:W-:-:S03]  /*9460*/  LOP3.LUT R24, R27, 0x70007, RZ, 0xc0, !PT ;  /* 0x000700071b187812 */ /* 0x000fc600078ec0ff */
[----:B------:R1:W-:Y:S01]  /*9470*/  STG.E.U16 desc[UR4][R22.64], R31 ;  /* 0x0000001f16007986 */ /* 0x0003e2000c101504 */
[----:B------:R-:W-:-:S05]  /*9480*/  LOP3.LUT R26, R24, 0x64006400, RZ, 0xfc, !PT ;  /* 0x64006400181a7812 */ /* 0x000fca00078efcff */
[----:B------:R-:W-:Y:S02]  /*9490*/  HADD2 R26, R26, -1028, -1028 ;  /* 0xe404e4041a1a7430 */ /* 0x000fe40000000000 */
[----:B0-----:R-:W-:Y:S02]  /*94a0*/  HFMA2 R21, R19, R28.H0_H0, -20, -20 ;  /* 0xcd00cd0013157431 */ /* 0x001fe4000004001c */
[----:B------:R-:W-:Y:S01]  /*94b0*/  IMAD.X R19, R23, 0x1, R12, P1 ;  /* 0x0000000117137824 */ /* 0x000fe200008e060c */
[----:B------:R-:W-:Y:S01]  /*94c0*/  IADD3 R24, P1, R18, R13, RZ ;  /* 0x0000000d12187210 */ /* 0x000fe20007f3e0ff */
[----:B------:R-:W-:Y:S01]  /*94d0*/  HMUL2 R21, R21, R8 ;  /* 0x0000000815157232 */ /* 0x000fe20000000000 */
[----:B-1----:R-:W-:-:S03]  /*94e0*/  PRMT R23, R31, 0x7632, R23 ;  /* 0x000076321f177816 */ /* 0x002fc60000000017 */
[----:B------:R-:W-:Y:S01]  /*94f0*/  IMAD.X R25, R19, 0x1, R12, P1 ;  /* 0x0000000113197824 */ /* 0x000fe200008e060c */
[-C--:B------:R-:W-:Y:S02]  /*9500*/  IADD3 R20, P1, R24, R13.reuse, RZ ;  /* 0x0000000d18147210 */ /* 0x080fe40007f3e0ff */
[C---:B------:R-:W-:Y:S01]  /*9510*/  PRMT R29, R21.reuse, 0x7610, R29 ;  /* 0x00007610151d7816 */ /* 0x040fe2000000001d */
[----:B------:R0:W-:Y:S01]  /*9520*/  STG.E.U16 desc[UR4][R18.64], R23 ;  /* 0x0000001712007986 */ /* 0x0001e2000c101504 */
[----:B------:R-:W-:Y:S02]  /*9530*/  PRMT R30, R21, 0x7632, R30 ;  /* 0x00007632151e7816 */ /* 0x000fe4000000001e */
[----:B------:R-:W-:Y:S01]  /*9540*/  IADD3.X R21, R25, R12, RZ, P1, !PT ;  /* 0x0000000c19157210 */ /* 0x000fe20000ffe4ff */
[----:B------:R1:W-:Y:S01]  /*9550*/  STG.E.U16 desc[UR4][R24.64], R29 ;  /* 0x0000001d18007986 */ /* 0x0003e2000c101504 */
[----:B------:R-:W-:-:S03]  /*9560*/  IADD3 R22, P1, R20, R13, RZ ;  /* 0x0000000d14167210 */ /* 0x000fc60007f3e0ff */
[----:B------:R2:W-:Y:S01]  /*9570*/  STG.E.U16 desc[UR4][R20.64], R30 ;  /* 0x0000001e14007986 */ /* 0x0005e2000c101504 */
[----:B0-----:R-:W-:Y:S01]  /*9580*/  LOP3.LUT R18, R27, 0x380038, RZ, 0xc0, !PT ;  /* 0x003800381b127812 */ /* 0x001fe200078ec0ff */
[--C-:B------:R-:W-:Y:S01]  /*9590*/  IMAD.X R23, R21, 0x1, R12.reuse, P1 ;  /* 0x0000000115177824 */ /* 0x100fe200008e060c */
[----:B-1----:R-:W-:Y:S02]  /*95a0*/  HFMA2.MMA R25, R26, R8, -RZ ;  /* 0x000000081a197235 */ /* 0x002fe400001000ff */
[----:B------:R-:W-:Y:S02]  /*95b0*/  LOP3.LUT R19, R18, 0x64006400, RZ, 0xfc, !PT ;  /* 0x6400640012137812 */ /* 0x000fe400078efcff */
[-C--:B------:R-:W-:Y:S02]  /*95c0*/  IADD3 R18, P1, R22, R13.reuse, RZ ;  /* 0x0000000d16127210 */ /* 0x080fe40007f3e0ff */
[--C-:B------:R-:W-:Y:S01]  /*95d0*/  SHF.R.U32.HI R26, RZ, 0xd, R27.reuse ;  /* 0x0000000dff1a7819 */ /* 0x100fe2000001161b */
[----:B--2---:R-:W-:Y:S01]  /*95e0*/  HFMA2 R21, R19, R28.H1_H1, -132, -132 ;  /* 0xd820d82013157431 */ /* 0x004fe2000006001c */
[----:B------:R-:W-:Y:S01]  /*95f0*/  SHF.R.U32.HI R27, RZ, 0x6, R27 ;  /* 0x00000006ff1b7819 */ /* 0x000fe2000001161b */
[----:B------:R-:W-:Y:S01]  /*9600*/  IMAD.X R19, R23, 0x1, R12, P1 ;  /* 0x0000000117137824 */ /* 0x000fe200008e060c */
[----:B------:R-:W-:-:S02]  /*9610*/  IADD3 R20, P1, R18, R13, RZ ;  /* 0x0000000d12147210 */ /* 0x000fc40007f3e0ff */
[C---:B------:R-:W-:Y:S02]  /*9620*/  PRMT R31, R25.reuse, 0x7610, R31 ;  /* 0x00007610191f7816 */ /* 0x040fe4000000001f */
[----:B------:R-:W-:Y:S02]  /*9630*/  PRMT R29, R25, 0x7632, R29 ;  /* 0x00007632191d7816 */ /* 0x000fe4000000001d */
[----:B------:R-:W-:Y:S01]  /*9640*/  LOP3.LUT R25, R27, 0x70007, RZ, 0xc0, !PT ;  /* 0x000700071b197812 */ /* 0x000fe200078ec0ff */
[----:B------:R0:W-:Y:S01]  /*9650*/  STG.E.U16 desc[UR4][R22.64], R31 ;  /* 0x0000001f16007986 */ /* 0x0001e2000c101504 */
[----:B------:R-:W-:Y:S01]  /*9660*/  LOP3.LUT R15, R15, 0x40004, R26, 0xf8, !PT ;  /* 0x000400040f0f7812 */ /* 0x000fe200078ef81a */
[----:B------:R-:W-:Y:S01]  /*9670*/  HMUL2 R26, R21, R8 ;  /* 0x00000008151a7232 */ /* 0x000fe20000000000 */
[----:B------:R-:W-:Y:S01]  /*9680*/  IADD3.X R21, R19, R12, RZ, P1, !PT ;  /* 0x0000000c13157210 */ /* 0x000fe20000ffe4ff */
[----:B------:R1:W-:Y:S01]  /*9690*/  STG.E.U16 desc[UR4][R18.64], R29 ;  /* 0x0000001d12007986 */ /* 0x0003e2000c101504 */
[----:B------:R-:W-:-:S02]  /*96a0*/  IADD3 R24, P1, R20, R13, RZ ;  /* 0x0000000d14187210 */ /* 0x000fc40007f3e0ff */
[----:B------:R-:W-:Y:S01]  /*96b0*/  LOP3.LUT R15, R15, 0x64006400, RZ, 0xfc, !PT ;  /* 0x640064000f0f7812 */ /* 0x000fe200078efcff */
[----:B------:R2:W-:Y:S01]  /*96c0*/  STG.E.U16 desc[UR4][R20.64], R26 ;  /* 0x0000001a14007986 */ /* 0x0005e2000c101504 */
[----:B0-----:R-:W-:Y:S01]  /*96d0*/  LOP3.LUT R22, R25, 0x64006400, RZ, 0xfc, !PT ;  /* 0x6400640019167812 */ /* 0x001fe200078efcff */
[----:B------:R-:W-:Y:S01]  /*96e0*/  IMAD.X R25, R21, 0x1, R12, P1 ;  /* 0x0000000115197824 */ /* 0x000fe200008e060c */
[----:B------:R-:W-:Y:S01]  /*96f0*/  LOP3.LUT R23, R27, 0x380038, RZ, 0xc0, !PT ;  /* 0x003800381b177812 */ /* 0x000fe200078ec0ff */
[----:B------:R-:W-:Y:S01]  /*9700*/  HADD2 R15, R15, -1028, -1028 ;  /* 0xe404e4040f0f7430 */ /* 0x000fe20000000000 */
[----:B-1----:R-:W-:Y:S01]  /*9710*/  PRMT R19, R26, 0x7632, R19 ;  /* 0x000076321a137816 */ /* 0x002fe20000000013 */
[----:B------:R-:W-:Y:S01]  /*9720*/  HADD2 R22, R22, -1028, -1028 ;  /* 0xe404e40416167430 */ /* 0x000fe20000000000 */
[----:B------:R-:W-:Y:S01]  /*9730*/  LOP3.LUT R23, R23, 0x64006400, RZ, 0xfc, !PT ;  /* 0x6400640017177812 */ /* 0x000fe200078efcff */
[----:B------:R-:W-:Y:S01]  /*9740*/  HMUL2 R15, R15, R8 ;  /* 0x000000080f0f7232 */ /* 0x000fe20000000000 */
[----:B------:R-:W-:Y:S01]  /*9750*/  IADD3 R18, P1, R24, R13, RZ ;  /* 0x0000000d18127210 */ /* 0x000fe20007f3e0ff */
[----:B------:R0:W-:Y:S01]  /*9760*/  STG.E.U16 desc[UR4][R24.64], R19 ;  /* 0x0000001318007986 */ /* 0x0001e2000c101504 */
[----:B------:R-:W-:Y:S01]  /*9770*/  LOP3.LUT R27, R27, 0x1c001c0, RZ, 0xc0, !PT ;  /* 0x01c001c01b1b7812 */ /* 0x000fe200078ec0ff */
[----:B--2---:R-:W-:Y:S01]  /*9780*/  HFMA2.MMA R21, R22, R8, -RZ ;  /* 0x0000000816157235 */ /* 0x004fe200001000ff */
[----:B------:R-:W-:-:S02]  /*9790*/  HFMA2 R23, R23, R28.H1_H1, -132, -132 ;  /* 0xd820d82017177431 */ /* 0x000fc4000006001c */
[----:B------:R-:W-:-:S05]  /*97a0*/  LOP3.LUT R27, R27, 0x64006400, RZ, 0xfc, !PT ;  /* 0x640064001b1b7812 */ /* 0x000fca00078efcff */
[----:B------:R-:W-:Y:S02]  /*97b0*/  HFMA2 R28, R27, R28.H0_H0, -20, -20 ;  /* 0xcd00cd001b1c7431 */ /* 0x000fe4000004001c */
[----:B0-----:R-:W-:Y:S01]  /*97c0*/  IMAD.X R19, R25, 0x1, R12, P1 ;  /* 0x0000000119137824 */ /* 0x001fe200008e060c */
[-C--:B------:R-:W-:Y:S01]  /*97d0*/  IADD3 R22, P1, R18, R13.reuse, RZ ;  /* 0x0000000d12167210 */ /* 0x080fe20007f3e0ff */
[----:B------:R-:W-:Y:S02]  /*97e0*/  HMUL2 R25, R23, R8 ;  /* 0x0000000817197232 */ /* 0x000fe40000000000 */
[----:B------:R-:W-:Y:S01]  /*97f0*/  HFMA2.MMA R28, R28, R8, -RZ ;  /* 0x000000081c1c7235 */ /* 0x000fe200001000ff */
[----:B------:R-:W-:Y:S01]  /*9800*/  IADD3.X R23, R19, R12, RZ, P1, !PT ;  /* 0x0000000c13177210 */ /* 0x000fe20000ffe4ff */
[----:B------:R0:W-:Y:S01]  /*9810*/  STG.E.U16 desc[UR4][R18.64], R21 ;  /* 0x0000001512007986 */ /* 0x0001e2000c101504 */
[----:B------:R-:W-:Y:S02]  /*9820*/  IADD3 R20, P1, R22, R13, RZ ;  /* 0x0000000d16147210 */ /* 0x000fe40007f3e0ff */
[----:B0-----:R-:W-:-:S03]  /*9830*/  PRMT R19, R21, 0x7632, R19 ;  /* 0x0000763215137816 */ /* 0x001fc60000000013 */
[--C-:B------:R-:W-:Y:S01]  /*9840*/  IMAD.X R21, R23, 0x1, R12.reuse, P1 ;  /* 0x0000000117157824 */ /* 0x100fe200008e060c */
[-C--:B------:R-:W-:Y:S01]  /*9850*/  IADD3 R26, P1, R20, R13.reuse, RZ ;  /* 0x0000000d141a7210 */ /* 0x080fe20007f3e0ff */
[----:B------:R-:W-:Y:S04]  /*9860*/  STG.E.U16 desc[UR4][R22.64], R19 ;  /* 0x0000001316007986 */ /* 0x000fe8000c101504 */
[----:B------:R-:W-:Y:S01]  /*9870*/  IMAD.X R27, R21, 0x1, R12, P1 ;  /* 0x00000001151b7824 */ /* 0x000fe200008e060c */
[----:B------:R-:W-:Y:S01]  /*9880*/  IADD3 R24, P1, R26, R13, RZ ;  /* 0x0000000d1a187210 */ /* 0x000fe20007f3e0ff */
[----:B------:R0:W-:Y:S02]  /*9890*/  STG.E.U16 desc[UR4][R20.64], R25 ;  /* 0x0000001914007986 */ /* 0x0001e4000c101504 */
[----:B0-----:R-:W-:-:S02]  /*98a0*/  PRMT R21, R25, 0x7632, R21 ;  /* 0x0000763219157816 */ /* 0x001fc40000000015 */
[----:B------:R-:W-:Y:S02]  /*98b0*/  IADD3.X R25, R27, R12, RZ, P1, !PT ;  /* 0x0000000c1b197210 */ /* 0x000fe40000ffe4ff */
[-C--:B------:R-:W-:Y:S01]  /*98c0*/  IADD3 R18, P1, R24, R13.reuse, RZ ;  /* 0x0000000d18127210 */ /* 0x080fe20007f3e0ff */
[----:B------:R0:W-:Y:S04]  /*98d0*/  STG.E.U16 desc[UR4][R26.64], R21 ;  /* 0x000000151a007986 */ /* 0x0001e8000c101504 */
[--C-:B------:R-:W-:Y:S01]  /*98e0*/  IMAD.X R19, R25, 0x1, R12.reuse, P1 ;  /* 0x0000000119137824 */ /* 0x100fe200008e060c */
[-C--:B------:R-:W-:Y:S01]  /*98f0*/  IADD3 R20, P1, R18, R13.reuse, RZ ;  /* 0x0000000d12147210 */ /* 0x080fe20007f3e0ff */
[----:B------:R1:W-:Y:S04]  /*9900*/  STG.E.U16 desc[UR4][R24.64], R28 ;  /* 0x0000001c18007986 */ /* 0x0003e8000c101504 */
[----:B0-----:R-:W-:Y:S01]  /*9910*/  IMAD.X R21, R19, 0x1, R12, P1 ;  /* 0x0000000113157824 */ /* 0x001fe200008e060c */
[----:B------:R-:W-:-:S02]  /*9920*/  IADD3 R22, P1, R20, R13, RZ ;  /* 0x0000000d14167210 */ /* 0x000fc40007f3e0ff */
[----:B------:R-:W-:Y:S02]  /*9930*/  PRMT R26, R15, 0x7632, R26 ;  /* 0x000076320f1a7816 */ /* 0x000fe4000000001a */
[----:B------:R-:W-:Y:S02]  /*9940*/  IADD3.X R23, R21, R12, RZ, P1, !PT ;  /* 0x0000000c15177210 */ /* 0x000fe40000ffe4ff */
[----:B-1----:R-:W-:Y:S02]  /*9950*/  PRMT R25, R28, 0x7632, R25 ;  /* 0x000076321c197816 */ /* 0x002fe40000000019 */
[----:B------:R-:W-:-:S03]  /*9960*/  ISETP.GE.AND P1, PT, R0, UR7, PT ;  /* 0x0000000700007c0c */ /* 0x000fc6000bf26270 */
[----:B------:R2:W-:Y:S04]  /*9970*/  STG.E.U16 desc[UR4][R18.64], R25 ;  /* 0x0000001912007986 */ /* 0x0005e8000c101504 */
[----:B------:R2:W-:Y:S04]  /*9980*/  STG.E.U16 desc[UR4][R20.64], R15 ;  /* 0x0000000f14007986 */ /* 0x0005e8000c101504 */
[----:B------:R2:W-:Y:S02]  /*9990*/  STG.E.U16 desc[UR4][R22.64], R26 ;  /* 0x0000001a16007986 */ /* 0x0005e4000c101504 */
[----:B------:R-:W-:Y:S05]  /*99a0*/  @!P1 BRA P3, `(.L_x_33) ;  /* 0xfffffff000689947 */ /* 0x000fea000183ffff */
.L_x_28:
[----:B------:R-:W-:Y:S01]  /*99b0*/  ISETP.GE.AND P1, PT, R0, R7, PT ;  /* 0x000000070000720c */ /* 0x000fe20003f26270 */
[----:B------:R-:W-:-:S03]  /*99c0*/  ULDC UR8, c[0x0][0x264] ;  /* 0x0000990000087ab9 */ /* 0x000fc60000000800 */
[----:B------:R-:W-:-:S13]  /*99d0*/  ISETP.GE.OR P1, PT, R0, UR8, P1 ;  /* 0x0000000800007c0c */ /* 0x000fda0008f26670 */
[----:B------:R-:W-:Y:S05]  /*99e0*/  @P1 EXIT ;  /* 0x000000000000194d */ /* 0x000fea0003800000 */
[----:B01----:R-:W-:Y:S01]  /*99f0*/  SHF.R.S32.HI R10, RZ, 0x1f, R3 ;  /* 0x0000001fff0a7819 */ /* 0x003fe20000011403 */
[----:B------:R-:W-:Y:S06]  /*9a00*/  @!P0 BRA `(.L_x_34) ;  /* 0x00000008006c8947 */ /* 0x000fec0003800000 */
[C---:B------:R-:W-:Y:S01]  /*9a10*/  SHF.L.U64.HI R10, R3.reuse, 0x2, R10 ;  /* 0x00000002030a7819 */ /* 0x040fe2000001020a */
[----:B------:R-:W-:Y:S01]  /*9a20*/  IMAD.SHL.U32 R3, R3, 0x4, RZ ;  /* 0x0000000403037824 */ /* 0x000fe200078e00ff */
[----:B------:R-:W-:Y:S01]  /*9a30*/  ULDC UR6, c[0x0][0x23c] ;  /* 0x00008f0000067ab9 */ /* 0x000fe20000000800 */
[----:B------:R-:W-:-:S05]  /*9a40*/  ULDC UR7, c[0x0][0x264] ;  /* 0x0000990000077ab9 */ /* 0x000fca0000000800 */
.L_x_36:
[----:B0-23--:R-:W2:Y:S01]  /*9a50*/  LDG.E.CONSTANT R26, desc[UR4][R16.64] ;  /* 0x00000004101a7981 */ /* 0x00dea2000c1e9900 */
[----:B------:R-:W-:Y:S02]  /*9a60*/  MOV R12, 0x400 ;  /* 0x00000400000c7802 */ /* 0x000fe40000000f00 */
[----:B------:R-:W-:Y:S01]  /*9a70*/  ISETP.NE.AND P0, PT, R0, R11, PT ;  /* 0x0000000b0000720c */ /* 0x000fe20003f05270 */
[----:B------:R-:W0:Y:S02]  /*9a80*/  S2R R13, SR_CgaCtaId ;  /* 0x00000000000d7919 */ /* 0x000e240000008800 */
[----:B0-----:R-:W-:-:S05]  /*9a90*/  LEA R12, R13, R12, 0x18 ;  /* 0x0000000c0d0c7211 */ /* 0x001fca00078ec0ff */
[----:B------:R-:W-:Y:S02]  /*9aa0*/  IMAD R23, R9, 0x2, R12 ;  /* 0x0000000209177824 */ /* 0x000fe400078e020c */
[----:B------:R-:W0:Y:S03]  /*9ab0*/  LDC.64 R12, c[0x0][0x248] ;  /* 0x00009200ff0c7b82 */ /* 0x000e260000000a00 */
[----:B------:R1:W3:Y:S04]  /*9ac0*/  LDS.U16 R25, [R23] ;  /* 0x0000000017197984 */ /* 0x0002e80000000400 */
[----:B------:R1:W4:Y:S04]  /*9ad0*/  LDS.U16 R27, [R23+0x2] ;  /* 0x00000200171b7984 */ /* 0x0003280000000400 */
[----:B------:R1:W0:Y:S04]  /*9ae0*/  LDS.U16 R33, [R23+0x4] ;  /* 0x0000040017217984 */ /* 0x0002280000000400 */
[----:B------:R1:W0:Y:S04]  /*9af0*/  LDS.U16 R29, [R23+0x6] ;  /* 0x00000600171d7984 */ /* 0x0002280000000400 */
[----:B------:R1:W0:Y:S01]  /*9b00*/  LDS.U16 R31, [R23+0x8] ;  /* 0x00000800171f7984 */ /* 0x0002220000000400 */
[----:B--2---:R-:W-:-:S04]  /*9b10*/  LOP3.LUT R14, R26, 0x30003, RZ, 0xc0, !PT ;  /* 0x000300031a0e7812 */ /* 0x004fc800078ec0ff */
[----:B------:R-:W-:-:S05]  /*9b20*/  LOP3.LUT R14, R14, 0x64006400, RZ, 0xfc, !PT ;  /* 0x640064000e0e7812 */ /* 0x000fca00078efcff */
[----:B------:R-:W-:Y:S01]  /*9b30*/  HADD2 R22, R14, -1026, -1026 ;  /* 0xe402e4020e167430 */ /* 0x000fe20000000000 */
[----:B01-34-:R-:W-:Y:S06]  /*9b40*/  @P0 BRA `(.L_x_35) ;  /* 0x0000000000580947 */ /* 0x01bfec0003800000 */
        /* <DEDUP_REMOVED lines=22> */
.L_x_35:
[----:B------:R-:W-:Y:S01]  /*9cb0*/  IMAD R21, R25, UR6, R2 ;  /* 0x0000000619157c24 */ /* 0x000fe2000f8e0202 */
[----:B------:R-:W-:Y:S01]  /*9cc0*/  HFMA2.MMA R24, R22, R8, -RZ ;  /* 0x0000000816187235 */ /* 0x000fe200001000ff */
[----:B------:R-:W0:Y:S01]  /*9cd0*/  LDS.U16 R35, [R23+0xa] ;  /* 0x00000a0017237984 */ /* 0x000e220000000400 */
[----:B------:R-:W-:Y:S01]  /*9ce0*/  MOV R22, 0x3400 ;  /* 0x0000340000167802 */ /* 0x000fe20000000f00 */
[----:B------:R-:W-:Y:S01]  /*9cf0*/  IMAD.WIDE R20, R21, 0x2, R12 ;  /* 0x0000000215147825 */ /* 0x000fe200078e020c */
[----:B------:R-:W-:Y:S01]  /*9d00*/  LOP3.LUT R14, R26, 0xc000c, RZ, 0xc0, !PT ;  /* 0x000c000c1a0e7812 */ /* 0x000fe200078ec0ff */
[----:B------:R-:W1:Y:S01]  /*9d10*/  LDS.U16 R25, [R23+0xc] ;  /* 0x00000c0017197984 */ /* 0x000e620000000400 */
[----:B------:R-:W-:Y:S01]  /*9d20*/  PRMT R22, R22, 0x5410, R22 ;  /* 0x0000541016167816 */ /* 0x000fe20000000016 */
[----:B------:R-:W-:Y:S01]  /*9d30*/  IMAD.MOV.U32 R28, RZ, RZ, 0x2c00 ;  /* 0x00002c00ff1c7424 */ /* 0x000fe200078e00ff */
[----:B------:R-:W-:Y:S01]  /*9d40*/  LOP3.LUT R15, R14, 0x64006400, RZ, 0xfc, !PT ;  /* 0x640064000e0f7812 */ /* 0x000fe200078efcff */
[----:B------:R2:W-:Y:S01]  /*9d50*/  STG.E.U16 desc[UR4][R20.64], R24 ;  /* 0x0000001814007986 */ /* 0x0005e2000c101504 */
[--C-:B------:R-:W-:Y:S01]  /*9d60*/  IMAD R19, R33, UR6, R2.reuse ;  /* 0x0000000621137c24 */ /* 0x100fe2000f8e0202 */
[----:B------:R-:W-:Y:S01]  /*9d70*/  IADD3 R0, R0, 0x10, RZ ;  /* 0x0000001000007810 */ /* 0x000fe20007ffe0ff */
[----:B------:R-:W-:Y:S01]  /*9d80*/  IMAD R29, R29, UR6, R2 ;  /* 0x000000061d1d7c24 */ /* 0x000fe2000f8e0202 */
[----:B------:R-:W-:Y:S01]  /*9d90*/  LDS.U16 R37, [R23+0x10] ;  /* 0x0000100017257984 */ /* 0x000fe20000000400 */
[----:B------:R-:W-:Y:S01]  /*9da0*/  IMAD.WIDE R18, R19, 0x2, R12 ;  /* 0x0000000213127825 */ /* 0x000fe200078e020c */
[----:B------:R-:W-:-:S02]  /*9db0*/  ISETP.GE.AND P0, PT, R0, R7, PT ;  /* 0x000000070000720c */ /* 0x000fc40003f06270 */
[----:B------:R-:W-:Y:S01]  /*9dc0*/  LDS.U16 R30, [R23+0x14] ;  /* 0x00001400171e7984 */ /* 0x000fe20000000400 */
[--C-:B------:R-:W-:Y:S01]  /*9dd0*/  IMAD R31, R31, UR6, R2.reuse ;  /* 0x000000061f1f7c24 */ /* 0x100fe2000f8e0202 */
[----:B------:R-:W-:Y:S01]  /*9de0*/  IADD3 R16, P1, R16, R3, RZ ;  /* 0x0000000310107210 */ /* 0x000fe20007f3e0ff */
[----:B------:R-:W-:Y:S02]  /*9df0*/  IMAD.MOV.U32 R34, RZ, RZ, 0x2400 ;  /* 0x00002400ff227424 */ /* 0x000fe400078e00ff */
[----:B--2---:R-:W-:Y:S02]  /*9e00*/  HFMA2 R21, R15, R22.H1_H1, -258, -258 ;  /* 0xdc08dc080f157431 */ /* 0x004fe40000060016 */
[----:B------:R-:W-:Y:S01]  /*9e10*/  IMAD R15, R27, UR6, R2 ;  /* 0x000000061b0f7c24 */ /* 0x000fe2000f8e0202 */
[----:B------:R-:W-:Y:S01]  /*9e20*/  LOP3.LUT R20, R26, 0x300030, RZ, 0xc0, !PT ;  /* 0x003000301a147812 */ /* 0x000fe200078ec0ff */
[----:B------:R-:W2:Y:S01]  /*9e30*/  LDS.U16 R27, [R23+0xe] ;  /* 0x00000e00171b7984 */ /* 0x000ea20000000400 */
[----:B------:R-:W-:Y:S01]  /*9e40*/  PRMT R24, R24, 0x7632, R24 ;  /* 0x0000763218187816 */ /* 0x000fe20000000018 */
[----:B------:R-:W-:Y:S01]  /*9e50*/  IMAD.WIDE R14, R15, 0x2, R12 ;  /* 0x000000020f0e7825 */ /* 0x000fe200078e020c */
[----:B------:R-:W-:-:S03]  /*9e60*/  PRMT R22, R28, 0x7610, R22 ;  /* 0x000076101c167816 */ /* 0x000fc60000000016 */
[----:B------:R-:W-:Y:S01]  /*9e70*/  HMUL2 R21, R21, R8 ;  /* 0x0000000815157232 */ /* 0x000fe20000000000 */
[----:B------:R-:W-:Y:S01]  /*9e80*/  LOP3.LUT R33, R20, 0x64006400, RZ, 0xfc, !PT ;  /* 0x6400640014217812 */ /* 0x000fe200078efcff */
[----:B------:R-:W-:Y:S01]  /*9e90*/  LDS.U16 R28, [R23+0x12] ;  /* 0x00001200171c7984 */ /* 0x000fe20000000400 */
[----:B------:R-:W-:Y:S01]  /*9ea0*/  LOP3.LUT R20, R26, 0xc000c0, RZ, 0xc0, !PT ;  /* 0x00c000c01a147812 */ /* 0x000fe200078ec0ff */
[----:B------:R-:W-:Y:S01]  /*9eb0*/  IMAD.X R17, R17, 0x1, R10, P1 ;  /* 0x0000000111117824 */ /* 0x000fe200008e060a */
[----:B------:R-:W-:Y:S01]  /*9ec0*/  PRMT R32, R21, 0x7632, R32 ;  /* 0x0000763215207816 */ /* 0x000fe20000000020 */
[----:B------:R3:W-:Y:S01]  /*9ed0*/  STG.E.U16 desc[UR4][R14.64], R24 ;  /* 0x000000180e007986 */ /* 0x0007e2000c101504 */
[----:B------:R-:W-:-:S03]  /*9ee0*/  SHF.R.U32.HI R26, RZ, 0x8, R26 ;  /* 0x00000008ff1a7819 */ /* 0x000fc6000001161a */
[----:B------:R4:W-:Y:S01]  /*9ef0*/  STG.E.U16 desc[UR4][R18.64], R21 ;  /* 0x0000001512007986 */ /* 0x0009e2000c101504 */
[--C-:B0-----:R-:W-:Y:S02]  /*9f00*/  IMAD R35, R35, UR6, R2.reuse ;  /* 0x0000000623237c24 */ /* 0x101fe4000f8e0202 */
[----:B-1----:R-:W-:Y:S02]  /*9f10*/  IMAD R25, R25, UR6, R2 ;  /* 0x0000000619197c24 */ /* 0x002fe4000f8e0202 */
[----:B---3--:R-:W-:Y:S01]  /*9f20*/  HFMA2 R15, R33, R22.H0_H0, -66, -66 ;  /* 0xd420d420210f7431 */ /* 0x008fe20000040016 */
[----:B------:R-:W-:Y:S01]  /*9f30*/  LOP3.LUT R33, R20, 0x64006400, RZ, 0xfc, !PT ;  /* 0x6400640014217812 */ /* 0x000fe200078efcff */
[----:B----4-:R-:W-:-:S04]  /*9f40*/  IMAD.WIDE R18, R31, 0x2, R12 ;  /* 0x000000021f127825 */ /* 0x010fc800078e020c */
[----:B------:R-:W-:Y:S01]  /*9f50*/  HFMA2.MMA R20, R15, R8, -RZ ;  /* 0x000000080f147235 */ /* 0x000fe200001000ff */
[----:B------:R-:W-:Y:S01]  /*9f60*/  LDS.U16 R31, [R23+0x18] ;  /* 0x00001800171f7984 */ /* 0x000fe20000000400 */
[----:B------:R-:W-:-:S03]  /*9f70*/  IMAD.WIDE R14, R29, 0x2, R12 ;  /* 0x000000021d0e7825 */ /* 0x000fc600078e020c */
[----:B------:R-:W0:Y:S04]  /*9f80*/  LDS.U16 R29, [R23+0x1a] ;  /* 0x00001a00171d7984 */ /* 0x000e280000000400 */
[----:B------:R2:W-:Y:S01]  /*9f90*/  STG.E.U16 desc[UR4][R14.64], R32 ;  /* 0x000000200e007986 */ /* 0x0005e2000c101504 */
[C---:B------:R-:W-:Y:S02]  /*9fa0*/  PRMT R36, R20.reuse, 0x7610, R36 ;  /* 0x0000761014247816 */ /* 0x040fe40000000024 */
[----:B------:R-:W-:Y:S01]  /*9fb0*/  PRMT R24, R20, 0x7632, R24 ;  /* 0x0000763214187816 */ /* 0x000fe20000000018 */
[----:B------:R-:W-:Y:S01]  /*9fc0*/  IMAD.WIDE R20, R35, 0x2, R12 ;  /* 0x0000000223147825 */ /* 0x000fe200078e020c */
[----:B------:R-:W-:Y:S04]  /*9fd0*/  LDS.U16 R32, [R23+0x1e] ;  /* 0x00001e0017207984 */ /* 0x000fe80000000400 */
[----:B------:R1:W-:Y:S01]  /*9fe0*/  STG.E.U16 desc[UR4][R18.64], R36 ;  /* 0x0000002412007986 */ /* 0x0003e2000c101504 */
[----:B--2---:R-:W-:-:S03]  /*9ff0*/  IMAD R15, R27, UR6, R2 ;  /* 0x000000061b0f7c24 */ /* 0x004fc6000f8e0202 */
[----:B------:R-:W-:Y:S01]  /*a000*/  LDS.U16 R35, [R23+0x1c] ;  /* 0x00001c0017237984 */ /* 0x000fe20000000400 */
[C---:B------:R-:W-:Y:S01]  /*a010*/  LOP3.LUT R27, R26.reuse, 0xc000c0, RZ, 0xc0, !PT ;  /* 0x00c000c01a1b7812 */ /* 0x040fe200078ec0ff */
[----:B------:R-:W-:Y:S02]  /*a020*/  IMAD.WIDE R14, R15, 0x2, R12 ;  /* 0x000000020f0e7825 */ /* 0x000fe400078e020c */
[----:B------:R2:W-:Y:S01]  /*a030*/  STG.E.U16 desc[UR4][R20.64], R24 ;  /* 0x0000001814007986 */ /* 0x0005e2000c101504 */
[----:B------:R-:W-:Y:S01]  /*a040*/  LOP3.LUT R27, R27, 0x64006400, RZ, 0xfc, !PT ;  /* 0x640064001b1b7812 */ /* 0x000fe200078efcff */
[-C--:B-1----:R-:W-:Y:S01]  /*a050*/  HFMA2 R19, R33, R34.reuse.H0_H0, -18, -18 ;  /* 0xcc80cc8021137431 */ /* 0x082fe20000040022 */
[----:B------:R-:W-:Y:S01]  /*a060*/  LOP3.LUT R18, R26, 0x30003, RZ, 0xc0, !PT ;  /* 0x000300031a127812 */ /* 0x000fe200078ec0ff */
[----:B------:R1:W3:Y:S02]  /*a070*/  LDS.U16 R33, [R23+0x16] ;  /* 0x0000160017217984 */ /* 0x0002e40000000400 */
[----:B------:R-:W-:-:S02]  /*a080*/  HFMA2 R27, R27, R34.H0_H0, -18, -18 ;  /* 0xcc80cc801b1b7431 */ /* 0x000fc40000040022 */
[-C--:B------:R-:W-:Y:S01]  /*a090*/  HMUL2 R19, R19, R8.reuse ;  /* 0x0000000813137232 */ /* 0x080fe20000000000 */
[----:B------:R-:W-:Y:S01]  /*a0a0*/  LOP3.LUT R18, R18, 0x64006400, RZ, 0xfc, !PT ;  /* 0x6400640012127812 */ /* 0x000fe200078efcff */
[----:B------:R-:W-:Y:S01]  /*a0b0*/  HMUL2 R27, R27, R8 ;  /* 0x000000081b1b7232 */ /* 0x000fe20000000000 */
[----:B--2---:R-:W-:Y:S01]  /*a0c0*/  LOP3.LUT R20, R26, 0xc000c, RZ, 0xc0, !PT ;  /* 0x000c000c1a147812 */ /* 0x004fe200078ec0ff */
[----:B------:R-:W-:Y:S01]  /*a0d0*/  IMAD.WIDE R24, R25, 0x2, R12 ;  /* 0x0000000219187825 */ /* 0x000fe200078e020c */
[----:B------:R-:W-:-:S03]  /*a0e0*/  PRMT R21, R19, 0x7610, R21 ;  /* 0x0000761013157816 */ /* 0x000fc60000000015 */
[----:B------:R-:W-:Y:S01]  /*a0f0*/  HADD2 R18, R18, -1026, -1026 ;  /* 0xe402e40212127430 */ /* 0x000fe20000000000 */
[----:B------:R-:W-:Y:S02]  /*a100*/  PRMT R36, R19, 0x7632, R36 ;  /* 0x0000763213247816 */ /* 0x000fe40000000024 */
[----:B------:R-:W-:Y:S01]  /*a110*/  LOP3.LUT R19, R20, 0x64006400, RZ, 0xfc, !PT ;  /* 0x6400640014137812 */ /* 0x000fe200078efcff */
[----:B------:R2:W-:Y:S01]  /*a120*/  STG.E.U16 desc[UR4][R24.64], R21 ;  /* 0x0000001518007986 */ /* 0x0005e2000c101504 */
[----:B-1----:R-:W-:Y:S01]  /*a130*/  LOP3.LUT R23, R26, 0x300030, RZ, 0xc0, !PT ;  /* 0x003000301a177812 */ /* 0x002fe200078ec0ff */
[--C-:B0-----:R-:W-:Y:S02]  /*a140*/  IMAD R29, R29, UR6, R2.reuse ;  /* 0x000000061d1d7c24 */ /* 0x101fe4000f8e0202 */
[----:B------:R0:W-:Y:S01]  /*a150*/  STG.E.U16 desc[UR4][R14.64], R36 ;  /* 0x000000240e007986 */ /* 0x0001e2000c101504 */
[----:B------:R-:W-:Y:S01]  /*a160*/  LOP3.LUT R23, R23, 0x64006400, RZ, 0xfc, !PT ;  /* 0x6400640017177812 */ /* 0x000fe200078efcff */
[--C-:B--2---:R-:W-:Y:S01]  /*a170*/  IMAD R21, R28, UR6, R2.reuse ;  /* 0x000000061c157c24 */ /* 0x104fe2000f8e0202 */
[----:B------:R-:W-:Y:S01]  /*a180*/  HFMA2.MMA R28, R18, R8, -RZ ;  /* 0x00000008121c7235 */ /* 0x000fe200001000ff */
[----:B------:R-:W-:-:S02]  /*a190*/  IMAD R25, R30, UR6, R2 ;  /* 0x000000061e197c24 */ /* 0x000fc4000f8e0202 */
[----:B0-----:R-:W-:Y:S02]  /*a1a0*/  HFMA2 R15, R19, R22.H1_H1, -258, -258 ;  /* 0xdc08dc08130f7431 */ /* 0x001fe40000060016 */
[----:B------:R-:W-:Y:S02]  /*a1b0*/  IMAD R19, R37, UR6, R2 ;  /* 0x0000000625137c24 */ /* 0x000fe4000f8e0202 */
[----:B------:R-:W-:-:S04]  /*a1c0*/  IMAD.WIDE R20, R21, 0x2, R12 ;  /* 0x0000000215147825 */ /* 0x000fc800078e020c */
[----:B------:R-:W-:Y:S02]  /*a1d0*/  HMUL2 R26, R15, R8 ;  /* 0x000000080f1a7232 */ /* 0x000fe40000000000 */
[----:B------:R-:W-:Y:S01]  /*a1e0*/  IMAD.WIDE R18, R19, 0x2, R12 ;  /* 0x0000000213127825 */ /* 0x000fe200078e020c */
[----:B------:R-:W-:-:S03]  /*a1f0*/  PRMT R30, R28, 0x7632, R30 ;  /* 0x000076321c1e7816 */ /* 0x000fc6000000001e */
[----:B------:R-:W-:Y:S01]  /*a200*/  IMAD.WIDE R24, R25, 0x2, R12 ;  /* 0x0000000219187825 */ /* 0x000fe200078e020c */
[----:B------:R0:W-:Y:S03]  /*a210*/  STG.E.U16 desc[UR4][R18.64], R28 ;  /* 0x0000001c12007986 */ /* 0x0001e6000c101504 */
[--C-:B---3--:R-:W-:Y:S01]  /*a220*/  IMAD R15, R33, UR6, R2.reuse ;  /* 0x00000006210f7c24 */ /* 0x108fe2000f8e0202 */
[----:B------:R-:W-:Y:S01]  /*a230*/  STG.E.U16 desc[UR4][R20.64], R30 ;  /* 0x0000001e14007986 */ /* 0x000fe2000c101504 */
[----:B------:R-:W-:Y:S02]  /*a240*/  IMAD R35, R35, UR6, R2 ;  /* 0x0000000623237c24 */ /* 0x000fe4000f8e0202 */
[----:B------:R-:W-:Y:S01]  /*a250*/  IMAD.WIDE R14, R15, 0x2, R12 ;  /* 0x000000020f0e7825 */ /* 0x000fe200078e020c */
[----:B------:R1:W-:Y:S03]  /*a260*/  STG.E.U16 desc[UR4][R24.64], R26 ;  /* 0x0000001a18007986 */ /* 0x0003e6000c101504 */
[----:B0-----:R-:W-:-:S02]  /*a270*/  HFMA2 R19, R23, R22.H0_H0, -66, -66 ;  /* 0xd420d42017137431 */ /* 0x001fc40000040016 */
[----:B------:R-:W-:Y:S01]  /*a280*/  IMAD R23, R31, UR6, R2 ;  /* 0x000000061f177c24 */ /* 0x000fe2000f8e0202 */
[----:B------:R-:W-:Y:S01]  /*a290*/  PRMT R28, R27, 0x7632, R28 ;  /* 0x000076321b1c7816 */ /* 0x000fe2000000001c */
[----:B------:R-:W-:Y:S02]  /*a2a0*/  IMAD R31, R32, UR6, R2 ;  /* 0x00000006201f7c24 */ /* 0x000fe4000f8e0202 */
[----:B------:R-:W-:Y:S01]  /*a2b0*/  IMAD.WIDE R22, R23, 0x2, R12 ;  /* 0x0000000217167825 */ /* 0x000fe200078e020c */
[----:B-1----:R-:W-:Y:S01]  /*a2c0*/  HFMA2.MMA R24, R19, R8, -RZ ;  /* 0x0000000813187235 */ /* 0x002fe200001000ff */
[----:B------:R-:W-:Y:S02]  /*a2d0*/  PRMT R25, R26, 0x7632, R25 ;  /* 0x000076321a197816 */ /* 0x000fe40000000019 */
[----:B------:R-:W-:-:S04]  /*a2e0*/  IMAD.WIDE R20, R29, 0x2, R12 ;  /* 0x000000021d147825 */ /* 0x000fc800078e020c */
[----:B------:R-:W-:Y:S01]  /*a2f0*/  IMAD.WIDE R18, R35, 0x2, R12 ;  /* 0x0000000223127825 */ /* 0x000fe200078e020c */
[----:B------:R0:W-:Y:S02]  /*a300*/  STG.E.U16 desc[UR4][R14.64], R25 ;  /* 0x000000190e007986 */ /* 0x0001e4000c101504 */
[----:B------:R-:W-:Y:S01]  /*a310*/  PRMT R26, R24, 0x7632, R26 ;  /* 0x00007632181a7816 */ /* 0x000fe2000000001a */
[----:B------:R-:W-:Y:S01]  /*a320*/  IMAD.WIDE R12, R31, 0x2, R12 ;  /* 0x000000021f0c7825 */ /* 0x000fe200078e020c */
[----:B------:R0:W-:Y:S04]  /*a330*/  STG.E.U16 desc[UR4][R22.64], R24 ;  /* 0x0000001816007986 */ /* 0x0001e8000c101504 */
[----:B------:R0:W-:Y:S04]  /*a340*/  STG.E.U16 desc[UR4][R20.64], R26 ;  /* 0x0000001a14007986 */ /* 0x0001e8000c101504 */
[----:B------:R0:W-:Y:S04]  /*a350*/  STG.E.U16 desc[UR4][R18.64], R27 ;  /* 0x0000001b12007986 */ /* 0x0001e8000c101504 */
[----:B------:R0:W-:Y:S01]  /*a360*/  STG.E.U16 desc[UR4][R12.64], R28 ;  /* 0x0000001c0c007986 */ /* 0x0001e2000c101504 */
[----:B------:R-:W-:Y:S05]  /*a370*/  @P0 EXIT ;  /* 0x000000000000094d */ /* 0x000fea0003800000 */
[----:B------:R-:W-:Y:S01]  /*a380*/  ISETP.GE.AND P0, PT, R0, UR7, PT ;  /* 0x0000000700007c0c */ /* 0x000fe2000bf06270 */
[----:B------:R-:W-:-:S12]  /*a390*/  VIADD R9, R9, 0x10 ;  /* 0x0000001009097836 */ /* 0x000fd80000000000 */
[----:B------:R-:W-:Y:S05]  /*a3a0*/  @!P0 BRA `(.L_x_36) ;  /* 0xfffffff400a88947 */ /* 0x000fea000383ffff */
[----:B------:R-:W-:Y:S05]  /*a3b0*/  EXIT ;  /* 0x000000000000794d */ /* 0x000fea0003800000 */
.L_x_34:
[C---:B--23--:R-:W-:Y:S01]  /*a3c0*/  SHF.L.U32 R25, R3.reuse, 0x1, RZ ;  /* 0x0000000103197819 */ /* 0x04cfe200000006ff */
[----:B------:R-:W-:Y:S01]  /*a3d0*/  ULDC UR6, c[0x0][0x23c] ;  /* 0x00008f0000067ab9 */ /* 0x000fe20000000800 */
[----:B------:R-:W-:Y:S01]  /*a3e0*/  SHF.L.U64.HI R3, R3, 0x1, R10 ;  /* 0x0000000103037819 */ /* 0x000fe2000001020a */
[----:B------:R-:W-:-:S06]  /*a3f0*/  ULDC UR7, c[0x0][0x264] ;  /* 0x0000990000077ab9 */ /* 0x000fcc0000000800 */
.L_x_38:
[----:B------:R-:W2:Y:S01]  /*a400*/  LDG.E.CONSTANT R28, desc[UR4][R16.64] ;  /* 0x00000004101c7981 */ /* 0x000ea2000c1e9900 */
[----:B0-----:R-:W0:Y:S01]  /*a410*/  LDC R27, c[0x0][0x23c] ;  /* 0x00008f00ff1b7b82 */ /* 0x001e220000000800 */
[----:B------:R-:W-:Y:S01]  /*a420*/  ISETP.NE.AND P0, PT, R0, R11, PT ;  /* 0x0000000b0000720c */ /* 0x000fe20003f05270 */
[----:B------:R-:W-:-:S06]  /*a430*/  IMAD.MOV.U32 R26, RZ, RZ, 0x3400 ;  /* 0x00003400ff1a7424 */ /* 0x000fcc00078e00ff */
[----:B------:R-:W1:Y:S01]  /*a440*/  LDC.64 R20, c[0x0][0x248] ;  /* 0x00009200ff147b82 */ /* 0x000e620000000a00 */
[----:B0-----:R-:W-:-:S04]  /*a450*/  IMAD R13, R9, R27, R2 ;  /* 0x0000001b090d7224 */ /* 0x001fc800078e0202 */
[----:B-1----:R-:W-:Y:S01]  /*a460*/  IMAD.WIDE R20, R13, 0x2, R20 ;  /* 0x000000020d147825 */ /* 0x002fe200078e0214 */
[C---:B--2---:R-:W-:Y:S02]  /*a470*/  LOP3.LUT R12, R28.reuse, 0x30003, RZ, 0xc0, !PT ;  /* 0x000300031c0c7812 */ /* 0x044fe400078ec0ff */
[----:B------:R-:W-:Y:S02]  /*a480*/  LOP3.LUT R22, R28, 0xc000c, RZ, 0xc0, !PT ;  /* 0x000c000c1c167812 */ /* 0x000fe400078ec0ff */
[----:B------:R-:W-:-:S05]  /*a490*/  LOP3.LUT R12, R12, 0x64006400, RZ, 0xfc, !PT ;  /* 0x640064000c0c7812 */ /* 0x000fca00078efcff */
[----:B------:R-:W-:Y:S01]  /*a4a0*/  HADD2 R23, R12, -1026, -1026 ;  /* 0xe402e4020c177430 */ /* 0x000fe20000000000 */
        /* <DEDUP_REMOVED lines=20> */
[----:B------:R-:W4:Y:S01]  /*a5f0*/  I2F.F16 R19, R18 ;  /* 0x0000001200137306 */ /* 0x000f220000200c00 */
[----:B---3--:R-:W-:Y:S02]  /*a600*/  IMAD.IADD R11, R15, 0x1, R0 ;  /* 0x000000010f0b7824 */ /* 0x008fe400078e0200 */
[----:B----4-:R-:W-:-:S07]  /*a610*/  HMUL2 R8, R19.H0_H0, R12.H0_H0 ;  /* 0x2000000c13087232 */ /* 0x010fce0000000800 */
.L_x_37:
[----:B------:R-:W-:Y:S01]  /*a620*/  LOP3.LUT R13, R22, 0x64006400, RZ, 0xfc, !PT ;  /* 0x64006400160d7812 */ /* 0x000fe200078efcff */
[----:B------:R-:W-:Y:S01]  /*a630*/  IMAD.MOV.U32 R24, RZ, RZ, 0x2c00 ;  /* 0x00002c00ff187424 */ /* 0x000fe200078e00ff */
[----:B------:R-:W-:Y:S01]  /*a640*/  MOV R12, 0x2400 ;  /* 0x00002400000c7802 */ /* 0x000fe20000000f00 */
[----:B------:R-:W-:Y:S01]  /*a650*/  HFMA2.MMA R23, R23, R8, -RZ ;  /* 0x0000000817177235 */ /* 0x000fe200001000ff */
[-C--:B------:R-:W-:Y:S01]  /*a660*/  IADD3 R14, P0, R20, R25.reuse, RZ ;  /* 0x00000019140e7210 */ /* 0x080fe20007f1e0ff */
[----:B------:R-:W-:Y:S01]  /*a670*/  HFMA2 R18, R13, R26.H0_H0, -258, -258 ;  /* 0xdc08dc080d127431 */ /* 0x000fe2000004001a */
[----:B------:R-:W-:Y:S01]  /*a680*/  LOP3.LUT R13, R28, 0x300030, RZ, 0xc0, !PT ;  /* 0x003000301c0d7812 */ /* 0x000fe200078ec0ff */
[----:B------:R-:W-:Y:S01]  /*a690*/  VIADD R0, R0, 0x10 ;  /* 0x0000001000007836 */ /* 0x000fe20000000000 */
[----:B------:R-:W-:Y:S01]  /*a6a0*/  PRMT R24, R12, 0x5410, R24 ;  /* 0x000054100c187816 */ /* 0x000fe20000000018 */
[----:B------:R-:W-:Y:S01]  /*a6b0*/  IMAD.X R15, R21, 0x1, R3, P0 ;  /* 0x00000001150f7824 */ /* 0x000fe200000e0603 */
[----:B------:R-:W-:Y:S01]  /*a6c0*/  LOP3.LUT R19, R13, 0x64006400, RZ, 0xfc, !PT ;  /* 0x640064000d137812 */ /* 0x000fe200078efcff */
[----:B------:R0:W-:Y:S01]  /*a6d0*/  STG.E.U16 desc[UR4][R20.64], R23 ;  /* 0x0000001714007986 */ /* 0x0001e2000c101504 */
[----:B------:R-:W-:-:S02]  /*a6e0*/  IADD3 R12, P0, R14, R25, RZ ;  /* 0x000000190e0c7210 */ /* 0x000fc40007f1e0ff */
[----:B------:R-:W-:Y:S01]  /*a6f0*/  PRMT R30, R23, 0x7632, R30 ;  /* 0x00007632171e7816 */ /* 0x000fe2000000001e */
[----:B------:R-:W-:Y:S01]  /*a700*/  HFMA2 R19, R19, R24.H1_H1, -66, -66 ;  /* 0xd420d42013137431 */ /* 0x000fe20000060018 */
[----:B------:R-:W-:Y:S01]  /*a710*/  LEA R16, P1, R27, R16, 0x2 ;  /* 0x000000101b107211 */ /* 0x000fe200078210ff */
[----:B------:R-:W-:Y:S02]  /*a720*/  IMAD.X R13, R15, 0x1, R3, P0 ;  /* 0x000000010f0d7824 */ /* 0x000fe400000e0603 */
[----:B------:R1:W-:Y:S01]  /*a730*/  STG.E.U16 desc[UR4][R14.64], R30 ;  /* 0x0000001e0e007986 */ /* 0x0003e2000c101504 */
[----:B------:R-:W-:Y:S01]  /*a740*/  LEA.HI.X R17, R27, R17, R10, 0x2, P1 ;  /* 0x000000111b117211 */ /* 0x000fe200008f140a */
[----:B------:R-:W-:Y:S01]  /*a750*/  HFMA2.MMA R29, R19, R8, -RZ ;  /* 0x00000008131d7235 */ /* 0x000fe200001000ff */
[----:B0-----:R-:W-:Y:S01]  /*a760*/  HMUL2 R21, R18, R8 ;  /* 0x0000000812157232 */ /* 0x001fe20000000000 */
[----:B------:R-:W-:Y:S02]  /*a770*/  IADD3 R18, P0, R12, R25, RZ ;  /* 0x000000190c127210 */ /* 0x000fe40007f1e0ff */
[----:B------:R-:W-:-:S02]  /*a780*/  LOP3.LUT R20, R28, 0xc000c0, RZ, 0xc0, !PT ;  /* 0x00c000c01c147812 */ /* 0x000fc400078ec0ff */
[----:B------:R-:W-:Y:S01]  /*a790*/  IADD3.X R19, R13, R3, RZ, P0, !PT ;  /* 0x000000030d137210 */ /* 0x000fe200007fe4ff */
[----:B------:R0:W-:Y:S01]  /*a7a0*/  STG.E.U16 desc[UR4][R12.64], R21 ;  /* 0x000000150c007986 */ /* 0x0001e2000c101504 */
[-C--:B------:R-:W-:Y:S02]  /*a7b0*/  IADD3 R22, P0, R18, R25.reuse, RZ ;  /* 0x0000001912167210 */ /* 0x080fe40007f1e0ff */
[----:B------:R-:W-:Y:S02]  /*a7c0*/  SHF.R.U32.HI R28, RZ, 0x8, R28 ;  /* 0x00000008ff1c7819 */ /* 0x000fe4000001161c */
[----:B------:R-:W-:Y:S01]  /*a7d0*/  PRMT R31, R21, 0x7632, R31 ;  /* 0x00007632151f7816 */ /* 0x000fe2000000001f */
[----:B------:R-:W-:Y:S01]  /*a7e0*/  IMAD.X R23, R19, 0x1, R3, P0 ;  /* 0x0000000113177824 */ /* 0x000fe200000e0603 */
[----:B-1----:R-:W-:Y:S02]  /*a7f0*/  LOP3.LUT R15, R20, 0x64006400, RZ, 0xfc, !PT ;  /* 0x64006400140f7812 */ /* 0x002fe400078efcff */
[----:B------:R-:W-:Y:S01]  /*a800*/  IADD3 R14, P0, R22, R25, RZ ;  /* 0x00000019160e7210 */ /* 0x000fe20007f1e0ff */
[----:B------:R1:W-:Y:S01]  /*a810*/  STG.E.U16 desc[UR4][R18.64], R31 ;  /* 0x0000001f12007986 */ /* 0x0003e2000c101504 */
[----:B0-----:R-:W-:-:S02]  /*a820*/  LOP3.LUT R12, R28, 0x30003, RZ, 0xc0, !PT ;  /* 0x000300031c0c7812 */ /* 0x001fc400078ec0ff */
[----:B------:R-:W-:Y:S01]  /*a830*/  LOP3.LUT R13, R28, 0xc000c, RZ, 0xc0, !PT ;  /* 0x000c000c1c0d7812 */ /* 0x000fe200078ec0ff */
[----:B------:R0:W-:Y:S01]  /*a840*/  STG.E.U16 desc[UR4][R22.64], R29 ;  /* 0x0000001d16007986 */ /* 0x0001e2000c101504 */
[----:B------:R-:W-:Y:S02]  /*a850*/  PRMT R21, R29, 0x7632, R21 ;  /* 0x000076321d157816 */ /* 0x000fe40000000015 */
[----:B------:R-:W-:Y:S01]  /*a860*/  LOP3.LUT R12, R12, 0x64006400, RZ, 0xfc, !PT ;  /* 0x640064000c0c7812 */ /* 0x000fe200078efcff */
[----:B-1----:R-:W-:Y:S02]  /*a870*/  HFMA2 R19, R15, R24.H0_H0, -18, -18 ;  /* 0xcc80cc800f137431 */ /* 0x002fe40000040018 */
[----:B------:R-:W-:Y:S01]  /*a880*/  IMAD.X R15, R23, 0x1, R3, P0 ;  /* 0x00000001170f7824 */ /* 0x000fe200000e0603 */
[----:B------:R-:W-:Y:S01]  /*a890*/  IADD3 R20, P0, R14, R25, RZ ;  /* 0x000000190e147210 */ /* 0x000fe20007f1e0ff */
[----:B0-----:R-:W-:Y:S01]  /*a8a0*/  HMUL2 R23, R19, R8 ;  /* 0x0000000813177232 */ /* 0x001fe20000000000 */
[----:B------:R-:W-:-:S02]  /*a8b0*/  LOP3.LUT R19, R13, 0x64006400, RZ, 0xfc, !PT ;  /* 0x640064000d137812 */ /* 0x000fc400078efcff */
[----:B------:R0:W-:Y:S01]  /*a8c0*/  STG.E.U16 desc[UR4][R14.64], R21 ;  /* 0x000000150e007986 */ /* 0x0001e2000c101504 */
[----:B------:R-:W-:Y:S02]  /*a8d0*/  HADD2 R13, R12, -1026, -1026 ;  /* 0xe402e4020c0d7430 */ /* 0x000fe40000000000 */
[----:B------:R-:W-:-:S04]  /*a8e0*/  HFMA2 R26, R19, R26.H0_H0, -258, -258 ;  /* 0xdc08dc08131a7431 */ /* 0x000fc8000004001a */
[----:B------:R-:W-:Y:S01]  /*a8f0*/  HFMA2.MMA R22, R13, R8, -RZ ;  /* 0x000000080d167235 */ /* 0x000fe200001000ff */
[----:B------:R-:W-:Y:S01]  /*a900*/  HMUL2 R26, R26, R8 ;  /* 0x000000081a1a7232 */ /* 0x000fe20000000000 */
[----:B0-----:R-:W-:Y:S02]  /*a910*/  IADD3.X R21, R15, R3, RZ, P0, !PT ;  /* 0x000000030f157210 */ /* 0x001fe400007fe4ff */
[-C--:B------:R-:W-:Y:S02]  /*a920*/  IADD3 R12, P0, R20, R25.reuse, RZ ;  /* 0x00000019140c7210 */ /* 0x080fe40007f1e0ff */
[----:B------:R-:W-:Y:S01]  /*a930*/  PRMT R15, R23, 0x7632, R15 ;  /* 0x00007632170f7816 */ /* 0x000fe2000000000f */
[----:B------:R0:W-:Y:S03]  /*a940*/  STG.E.U16 desc[UR4][R20.64], R23 ;  /* 0x0000001714007986 */ /* 0x0001e6000c101504 */
[----:B------:R-:W-:Y:S01]  /*a950*/  PRMT R29, R22, 0x7632, R29 ;  /* 0x00007632161d7816 */ /* 0x000fe2000000001d */
[----:B------:R-:W-:Y:S01]  /*a960*/  IMAD.X R13, R21, 0x1, R3, P0 ;  /* 0x00000001150d7824 */ /* 0x000fe200000e0603 */
[----:B------:R-:W-:-:S04]  /*a970*/  IADD3 R18, P0, R12, R25, RZ ;  /* 0x000000190c127210 */ /* 0x000fc80007f1e0ff */
[----:B------:R1:W-:Y:S01]  /*a980*/  STG.E.U16 desc[UR4][R12.64], R15 ;  /* 0x0000000f0c007986 */ /* 0x0003e2000c101504 */
[----:B------:R-:W-:Y:S01]  /*a990*/  IMAD.X R19, R13, 0x1, R3, P0 ;  /* 0x000000010d137824 */ /* 0x000fe200000e0603 */
[----:B------:R-:W-:Y:S02]  /*a9a0*/  IADD3 R14, P0, R18, R25, RZ ;  /* 0x00000019120e7210 */ /* 0x000fe40007f1e0ff */
[----:B0-----:R-:W-:Y:S02]  /*a9b0*/  PRMT R21, R22, 0x7610, R21 ;  /* 0x0000761016157816 */ /* 0x001fe40000000015 */
[C---:B------:R-:W-:Y:S02]  /*a9c0*/  LOP3.LUT R22, R28.reuse, 0x300030, RZ, 0xc0, !PT ;  /* 0x003000301c167812 */ /* 0x040fe400078ec0ff */
[----:B------:R-:W-:Y:S01]  /*a9d0*/  LOP3.LUT R28, R28, 0xc000c0, RZ, 0xc0, !PT ;  /* 0x00c000c01c1c7812 */ /* 0x000fe200078ec0ff */
[----:B------:R0:W-:Y:S01]  /*a9e0*/  STG.E.U16 desc[UR4][R18.64], R21 ;  /* 0x0000001512007986 */ /* 0x0001e2000c101504 */
[----:B------:R-:W-:-:S02]  /*a9f0*/  LOP3.LUT R23, R22, 0x64006400, RZ, 0xfc, !PT ;  /* 0x6400640016177812 */ /* 0x000fc400078efcff */
[----:B-1----:R-:W-:Y:S02]  /*aa00*/  IADD3.X R15, R19, R3, RZ, P0, !PT ;  /* 0x00000003130f7210 */ /* 0x002fe400007fe4ff */
[-C--:B------:R-:W-:Y:S01]  /*aa10*/  IADD3 R20, P0, R14, R25.reuse, RZ ;  /* 0x000000190e147210 */ /* 0x080fe20007f1e0ff */
[----:B------:R-:W-:Y:S02]  /*aa20*/  HFMA2 R13, R23, R24.H1_H1, -66, -66 ;  /* 0xd420d420170d7431 */ /* 0x000fe40000060018 */
[----:B------:R1:W-:Y:S02]  /*aa30*/  STG.E.U16 desc[UR4][R14.64], R29 ;  /* 0x0000001d0e007986 */ /* 0x0003e4000c101504 */
[----:B0-----:R-:W-:Y:S01]  /*aa40*/  IMAD.X R21, R15, 0x1, R3, P0 ;  /* 0x000000010f157824 */ /* 0x001fe200000e0603 */
[----:B------:R-:W-:Y:S02]  /*aa50*/  IADD3 R22, P0, R20, R25, RZ ;  /* 0x0000001914167210 */ /* 0x000fe40007f1e0ff */
[----:B------:R-:W-:-:S02]  /*aa60*/  LOP3.LUT R19, R28, 0x64006400, RZ, 0xfc, !PT ;  /* 0x640064001c137812 */ /* 0x000fc400078efcff */
[----:B------:R-:W-:Y:S01]  /*aa70*/  IADD3.X R23, R21, R3, RZ, P0, !PT ;  /* 0x0000000315177210 */ /* 0x000fe200007fe4ff */
[----:B------:R0:W-:Y:S01]  /*aa80*/  STG.E.U16 desc[UR4][R20.64], R26 ;  /* 0x0000001a14007986 */ /* 0x0001e2000c101504 */
[----:B------:R-:W-:Y:S01]  /*aa90*/  IADD3 R12, P0, R22, R25, RZ ;  /* 0x00000019160c7210 */ /* 0x000fe20007f1e0ff */
[----:B------:R-:W-:Y:S01]  /*aaa0*/  HFMA2 R19, R19, R24.H0_H0, -18, -18 ;  /* 0xcc80cc8013137431 */ /* 0x000fe20000040018 */
[----:B-1----:R-:W-:-:S05]  /*aab0*/  PRMT R15, R26, 0x7632, R15 ;  /* 0x000076321a0f7816 */ /* 0x002fca000000000f */
[----:B------:R1:W-:Y:S01]  /*aac0*/  STG.E.U16 desc[UR4][R22.64], R15 ;  /* 0x0000000f16007986 */ /* 0x0003e2000c101504 */
[----:B0-----:R-:W-:Y:S01]  /*aad0*/  HFMA2.MMA R21, R13, R8, -RZ ;  /* 0x000000080d157235 */ /* 0x001fe200001000ff */
[----:B------:R-:W-:Y:S01]  /*aae0*/  IMAD.X R13, R23, 0x1, R3, P0 ;  /* 0x00000001170d7824 */ /* 0x000fe200000e0603 */
[----:B------:R-:W-:-:S05]  /*aaf0*/  IADD3 R14, P0, R12, R25, RZ ;  /* 0x000000190c0e7210 */ /* 0x000fca0007f1e0ff */
[----:B------:R0:W-:Y:S01]  /*ab00*/  STG.E.U16 desc[UR4][R12.64], R21 ;  /* 0x000000150c007986 */ /* 0x0001e2000c101504 */
[----:B-1----:R-:W-:Y:S01]  /*ab10*/  IADD3.X R15, R13, R3, RZ, P0, !PT ;  /* 0x000000030d0f7210 */ /* 0x002fe200007fe4ff */
[----:B------:R-:W-:Y:S01]  /*ab20*/  HMUL2 R23, R19, R8 ;  /* 0x0000000813177232 */ /* 0x000fe20000000000 */
[----:B------:R-:W-:-:S04]  /*ab30*/  IADD3 R18, P0, R14, R25, RZ ;  /* 0x000000190e127210 */ /* 0x000fc80007f1e0ff */
[----:B------:R-:W-:Y:S01]  /*ab40*/  PRMT R22, R23, 0x7632, R22 ;  /* 0x0000763217167816 */ /* 0x000fe20000000016 */
[----:B------:R-:W-:Y:S01]  /*ab50*/  IMAD.X R19, R15, 0x1, R3, P0 ;  /* 0x000000010f137824 */ /* 0x000fe200000e0603 */
[----:B------:R-:W-:Y:S02]  /*ab60*/  IADD3 R20, P0, R18, R25, RZ ;  /* 0x0000001912147210 */ /* 0x000fe40007f1e0ff */
[----:B0-----:R-:W-:Y:S02]  /*ab70*/  PRMT R13, R21, 0x7632, R13 ;  /* 0x00007632150d7816 */ /* 0x001fe4000000000d */
[----:B------:R-:W-:Y:S02]  /*ab80*/  IADD3.X R21, R19, R3, RZ, P0, !PT ;  /* 0x0000000313157210 */ /* 0x000fe400007fe4ff */
[----:B------:R-:W-:Y:S01]  /*ab90*/  ISETP.GE.AND P0, PT, R0, R7, PT ;  /* 0x000000070000720c */ /* 0x000fe20003f06270 */
[----:B------:R0:W-:Y:S04]  /*aba0*/  STG.E.U16 desc[UR4][R14.64], R13 ;  /* 0x0000000d0e007986 */ /* 0x0001e8000c101504 */
[----:B------:R0:W-:Y:S04]  /*abb0*/  STG.E.U16 desc[UR4][R18.64], R23 ;  /* 0x0000001712007986 */ /* 0x0001e8000c101504 */
[----:B------:R0:W-:Y:S04]  /*abc0*/  STG.E.U16 desc[UR4][R20.64], R22 ;  /* 0x0000001614007986 */ /* 0x0001e8000c101504 */
[----:B------:R-:W-:Y:S05]  /*abd0*/  @P0 EXIT ;  /* 0x000000000000094d */ /* 0x000fea0003800000 */
[----:B------:R-:W-:Y:S02]  /*abe0*/  ISETP.GE.AND P0, PT, R0, UR7, PT ;  /* 0x0000000700007c0c */ /* 0x000fe4000bf06270 */
[----:B------:R-:W-:-:S11]  /*abf0*/  IADD3 R9, R9, 0x10, RZ ;  /* 0x0000001009097810 */ /* 0x000fd60007ffe0ff */
[----:B------:R-:W-:Y:S05]  /*ac00*/  @!P0 BRA `(.L_x_38) ;  /* 0xfffffff400fc8947 */ /* 0x000fea000383ffff */
[----:B------:R-:W-:Y:S05]  /*ac10*/  EXIT ;  /* 0x000000000000794d */ /* 0x000fea0003800000 */
.L_x_39:
        /* <DEDUP_REMOVED lines=14> */
.L_x_71:


//--------------------- .text._Z23reconstruct_gptq_kernelPKjPKtS0_PK6__halfiiiiPS3_iii --------------------------
	.section	.text._Z23reconstruct_gptq_kernelPKjPKtS0_PK6__halfiiiiPS3_iii,"ax",@progbits
	.align	128
        .global         _Z23reconstruct_gptq_kernelPKjPKtS0_PK6__halfiiiiPS3_iii
        .type           _Z23reconstruct_gptq_kernelPKjPKtS0_PK6__halfiiiiPS3_iii,@function
        .size           _Z23reconstruct_gptq_kernelPKjPKtS0_PK6__halfiiiiPS3_iii,(.L_x_72 - _Z23reconstruct_gptq_kernelPKjPKtS0_PK6__halfiiiiPS3_iii)
        .other          _Z23reconstruct_gptq_kernelPKjPKtS0_PK6__halfiiiiPS3_iii,@"STO_CUDA_ENTRY STV_DEFAULT"
_Z23reconstruct_gptq_kernelPKjPKtS0_PK6__halfiiiiPS3_iii:
.text._Z23reconstruct_gptq_kernelPKjPKtS0_PK6__halfiiiiPS3_iii:
[----:B------:R-:W-:Y:S01]  /*0000*/  LDC R1, c[0x0][0x28] ;  /* 0x00000a00ff017b82 */ /* 0x000fe20000000800 */
[----:B------:R-:W0:Y:S01]  /*0010*/  S2R R5, SR_TID.X ;  /* 0x0000000000057919 */ /* 0x000e220000002100 */
[----:B------:R-:W-:-:S06]  /*0020*/  ULDC.64 UR4, c[0x0][0x218] ;  /* 0x0000860000047ab9 */ /* 0x000fcc0000000a00 */
[----:B------:R-:W1:Y:S01]  /*0030*/  LDC R21, c[0x0][0x230] ;  /* 0x00008c00ff157b82 */ /* 0x000e620000000800 */
[----:B------:R-:W-:Y:S01]  /*0040*/  ISETP.NE.U32.AND P0, PT, RZ, UR4, PT ;  /* 0x00000004ff007c0c */ /* 0x000fe2000bf05070 */
[----:B------:R-:W0:Y:S01]  /*0050*/  S2R R0, SR_CTAID.X ;  /* 0x0000000000007919 */ /* 0x000e220000002500 */
[----:B------:R-:W-:Y:S01]  /*0060*/  ULDC UR6, c[0x0][0x234] ;  /* 0x00008d0000067ab9 */ /* 0x000fe20000000800 */
[----:B------:R-:W-:Y:S01]  /*0070*/  ULDC.64 UR8, c[0x0][0x208] ;  /* 0x0000820000087ab9 */ /* 0x000fe20000000a00 */
[----:B------:R-:W-:Y:S01]  /*0080*/  ISETP.NE.AND.EX P0, PT, RZ, UR5, PT, P0 ;  /* 0x00000005ff007c0c */ /* 0x000fe2000bf05300 */
[----:B------:R-:W2:Y:S01]  /*0090*/  S2R R24, SR_CTAID.Y ;  /* 0x0000000000187919 */ /* 0x000ea20000002600 */
[----:B0-----:R-:W-:-:S04]  /*00a0*/  IMAD R0, R0, 0x80, R5 ;  /* 0x0000008000007824 */ /* 0x001fc800078e0205 */
[----:B------:R-:W-:Y:S02]  /*00b0*/  IMAD.SHL.U32 R25, R0, 0x4, RZ ;  /* 0x0000000400197824 */ /* 0x000fe400078e00ff */
[----:B--2---:R-:W-:-:S03]  /*00c0*/  IMAD.SHL.U32 R24, R24, 0x80, RZ ;  /* 0x0000008018187824 */ /* 0x004fc600078e00ff */
[----:B------:R-:W-:Y:S02]  /*00d0*/  ISETP.GE.AND P2, PT, R25, UR6, PT ;  /* 0x0000000619007c0c */ /* 0x000fe4000bf46270 */
[----:B------:R-:W-:Y:S11]  /*00e0*/  @!P0 BRA `(.L_x_40) ;  /* 0x0000000000348947 */ /* 0x000ff60003800000 */
[----:B------:R-:W-:Y:S01]  /*00f0*/  IMAD.IADD R0, R24, 0x1, R5 ;  /* 0x0000000118007824 */ /* 0x000fe200078e0205 */
[----:B------:R-:W-:Y:S04]  /*0100*/  BSSY B0, `(.L_x_40) ;  /* 0x000000b000007945 */ /* 0x000fe80003800000 */
[----:B-1----:R-:W-:-:S13]  /*0110*/  ISETP.GE.AND P1, PT, R0, R21, PT ;  /* 0x000000150000720c */ /* 0x002fda0003f26270 */
[----:B------:R-:W-:Y:S05]  /*0120*/  @P1 BRA `(.L_x_41) ;  /* 0x0000000000201947 */ /* 0x000fea0003800000 */
[----:B------:R-:W0:Y:S02]  /*0130*/  LDC.64 R2, c[0x0][0x218] ;  /* 0x00008600ff027b82 */ /* 0x000e240000000a00 */
[----:B0-----:R-:W-:-:S06]  /*0140*/  IMAD.WIDE R2, R0, 0x2, R2 ;  /* 0x0000000200027825 */ /* 0x001fcc00078e0202 */
[----:B------:R-:W2:Y:S01]  /*0150*/  LDG.E.U16.CONSTANT R2, desc[UR8][R2.64] ;  /* 0x0000000802027981 */ /* 0x000ea2000c1e9500 */
[----:B------:R-:W0:Y:S01]  /*0160*/  S2UR UR5, SR_CgaCtaId ;  /* 0x00000000000579c3 */ /* 0x000e220000008800 */
[----:B------:R-:W-:Y:S02]  /*0170*/  UMOV UR4, 0x400 ;  /* 0x0000040000047882 */ /* 0x000fe40000000000 */
[----:B0-----:R-:W-:-:S06]  /*0180*/  ULEA UR4, UR5, UR4, 0x18 ;  /* 0x0000000405047291 */ /* 0x001fcc000f8ec03f */
[----:B------:R-:W-:-:S05]  /*0190*/  LEA R5, R5, UR4, 0x1 ;  /* 0x0000000405057c11 */ /* 0x000fca000f8e08ff */
[----:B--2---:R0:W-:Y:S02]  /*01a0*/  STS.U16 [R5], R2 ;  /* 0x0000000205007388 */ /* 0x0041e40000000400 */
.L_x_41:
[----:B------:R-:W-:Y:S05]  /*01b0*/  BSYNC B0 ;  /* 0x0000000000007941 */ /* 0x000fea0003800000 */
.L_x_40:
[----:B------:R-:W-:Y:S06]  /*01c0*/  BAR.SYNC.DEFER_BLOCKING 0x0 ;  /* 0x0000000000007b1d */ /* 0x000fec0000010000 */
[----:B------:R-:W-:Y:S05]  /*01d0*/  @P2 EXIT ;  /* 0x000000000000294d */ /* 0x000fea0003800000 */
[----:B------:R-:W2:Y:S02]  /*01e0*/  LDC R3, c[0x0][0x238] ;  /* 0x00008e00ff037b82 */ /* 0x000ea40000000800 */
[----:B--2---:R-:W-:-:S04]  /*01f0*/  IABS R7, R3 ;  /* 0x0000000300077213 */ /* 0x004fc80000000000 */
[----:B------:R-:W2:Y:S08]  /*0200*/  I2F.RP R0, R7 ;  /* 0x0000000700007306 */ /* 0x000eb00000209400 */
[----:B--2---:R-:W2:Y:S02]  /*0210*/  MUFU.RCP R0, R0 ;  /* 0x0000000000007308 */ /* 0x004ea40000001000 */
[----:B--2---:R-:W-:-:S06]  /*0220*/  VIADD R4, R0, 0xffffffe ;  /* 0x0ffffffe00047836 */ /* 0x004fcc0000000000 */
[----:B0-----:R0:W2:Y:S02]  /*0230*/  F2I.FTZ.U32.TRUNC.NTZ R5, R4 ;  /* 0x0000000400057305 */ /* 0x0010a4000021f000 */
[----:B0-----:R-:W-:Y:S02]  /*0240*/  IMAD.MOV.U32 R4, RZ, RZ, RZ ;  /* 0x000000ffff047224 */ /* 0x001fe400078e00ff */
[----:B--2---:R-:W-:-:S04]  /*0250*/  IMAD.MOV R2, RZ, RZ, -R5 ;  /* 0x000000ffff027224 */ /* 0x004fc800078e0a05 */
[----:B------:R-:W-:Y:S01]  /*0260*/  IMAD R9, R2, R7, RZ ;  /* 0x0000000702097224 */ /* 0x000fe200078e02ff */
[----:B------:R-:W-:-:S03]  /*0270*/  IABS R2, R24 ;  /* 0x0000001800027213 */ /* 0x000fc60000000000 */
[----:B------:R-:W-:-:S06]  /*0280*/  IMAD.HI.U32 R5, R5, R9, R4 ;  /* 0x0000000905057227 */ /* 0x000fcc00078e0004 */
[----:B------:R-:W-:Y:S02]  /*0290*/  IMAD.HI.U32 R19, R5, R2, RZ ;  /* 0x0000000205137227 */ /* 0x000fe400078e00ff */
[----:B------:R-:W0:Y:S02]  /*02a0*/  LDC.64 R4, c[0x0][0x220] ;  /* 0x00008800ff047b82 */ /* 0x000e240000000a00 */
[----:B------:R-:W-:-:S04]  /*02b0*/  IMAD.MOV R0, RZ, RZ, -R19 ;  /* 0x000000ffff007224 */ /* 0x000fc800078e0a13 */
[----:B------:R-:W-:Y:S01]  /*02c0*/  IMAD R0, R7, R0, R2 ;  /* 0x0000000007007224 */ /* 0x000fe200078e0202 */
[----:B------:R-:W-:-:S04]  /*02d0*/  SHF.R.S32.HI R2, RZ, 0x1f, R25 ;  /* 0x0000001fff027819 */ /* 0x000fc80000011419 */
[----:B------:R-:W-:Y:S02]  /*02e0*/  ISETP.GT.U32.AND P3, PT, R7, R0, PT ;  /* 0x000000000700720c */ /* 0x000fe40003f64070 */
[----:B------:R-:W-:-:S04]  /*02f0*/  LEA.HI R2, R2, R25, RZ, 0x3 ;  /* 0x0000001902027211 */ /* 0x000fc800078f18ff */
[----:B------:R-:W-:-:S07]  /*0300*/  SHF.R.S32.HI R23, RZ, 0x3, R2 ;  /* 0x00000003ff177819 */ /* 0x000fce0000011402 */
[----:B------:R-:W-:Y:S02]  /*0310*/  @!P3 IMAD.IADD R0, R0, 0x1, -R7 ;  /* 0x000000010000b824 */ /* 0x000fe400078e0a07 */
[----:B------:R-:W-:Y:S01]  /*0320*/  @!P3 VIADD R19, R19, 0x1 ;  /* 0x000000011313b836 */ /* 0x000fe20000000000 */
[----:B------:R-:W-:Y:S02]  /*0330*/  ISETP.NE.AND P3, PT, R3, RZ, PT ;  /* 0x000000ff0300720c */ /* 0x000fe40003f65270 */
[----:B------:R-:W-:Y:S02]  /*0340*/  ISETP.GE.U32.AND P1, PT, R0, R7, PT ;  /* 0x000000070000720c */ /* 0x000fe40003f26070 */
[----:B------:R-:W-:-:S04]  /*0350*/  LOP3.LUT R0, R24, R3, RZ, 0x3c, !PT ;  /* 0x0000000318007212 */ /* 0x000fc800078e3cff */
[----:B------:R-:W-:-:S07]  /*0360*/  ISETP.GE.AND P2, PT, R0, RZ, PT ;  /* 0x000000ff0000720c */ /* 0x000fce0003f46270 */
[----:B------:R-:W-:-:S06]  /*0370*/  @P1 IADD3 R19, R19, 0x1, RZ ;  /* 0x0000000113131810 */ /* 0x000fcc0007ffe0ff */
[----:B------:R-:W-:Y:S01]  /*0380*/  @!P2 IMAD.MOV R19, RZ, RZ, -R19 ;  /* 0x000000ffff13a224 */ /* 0x000fe200078e0a13 */
[----:B------:R-:W-:-:S05]  /*0390*/  @!P3 LOP3.LUT R19, RZ, R3, RZ, 0x33, !PT ;  /* 0x00000003ff13b212 */ /* 0x000fca00078e33ff */
[----:B------:R-:W-:-:S05]  /*03a0*/  IMAD R0, R19, UR6, RZ ;  /* 0x0000000613007c24 */ /* 0x000fca000f8e02ff */
[----:B------:R-:W-:-:S04]  /*03b0*/  SHF.R.S32.HI R7, RZ, 0x1f, R0 ;  /* 0x0000001fff077819 */ /* 0x000fc80000011400 */
[----:B------:R-:W-:-:S04]  /*03c0*/  LEA.HI R2, R7, R0, RZ, 0x3 ;  /* 0x0000000007027211 */ /* 0x000fc800078f18ff */
[----:B------:R-:W-:-:S05]  /*03d0*/  LEA.HI.SX32 R7, R2, R23, 0x1d ;  /* 0x0000001702077211 */ /* 0x000fca00078feaff */
[----:B0-----:R-:W-:Y:S02]  /*03e0*/  IMAD.WIDE R4, R7, 0x4, R4 ;  /* 0x0000000407047825 */ /* 0x001fe400078e0204 */
[----:B------:R-:W0:Y:S04]  /*03f0*/  LDC.64 R6, c[0x0][0x228] ;  /* 0x00008a00ff067b82 */ /* 0x000e280000000a00 */
[----:B------:R-:W2:Y:S01]  /*0400*/  LDG.E.CONSTANT R5, desc[UR8][R4.64] ;  /* 0x0000000804057981 */ /* 0x000ea2000c1e9900 */
[C---:B------:R-:W-:Y:S02]  /*0410*/  IMAD.SHL.U32 R22, R25.reuse, 0x4, RZ ;  /* 0x0000000419167824 */ /* 0x040fe400078e00ff */
[----:B------:R-:W-:-:S03]  /*0420*/  IMAD.IADD R9, R25, 0x1, R0 ;  /* 0x0000000119097824 */ /* 0x000fc600078e0200 */
[----:B------:R-:W-:Y:S02]  /*0430*/  LOP3.LUT R22, R22, 0x10, RZ, 0xc0, !PT ;  /* 0x0000001016167812 */ /* 0x000fe400078ec0ff */
[C---:B-1----:R-:W-:Y:S01]  /*0440*/  VIADDMNMX R21, R24.reuse, 0x80, R21, PT ;  /* 0x0000008018157846 */ /* 0x042fe20003800115 */
[----:B------:R-:W1:Y:S03]  /*0450*/  I2F.F16 R10, -0x40 ;  /* 0xffffffc0000a7906 */ /* 0x000e660000200c00 */
[----:B------:R-:W-:Y:S01]  /*0460*/  ISETP.GE.AND P1, PT, R24, R21, PT ;  /* 0x000000151800720c */ /* 0x000fe20003f26270 */
[----:B0-----:R-:W-:-:S05]  /*0470*/  IMAD.WIDE R6, R9, 0x2, R6 ;  /* 0x0000000209067825 */ /* 0x001fca00078e0206 */
[----:B------:R-:W5:Y:S04]  /*0480*/  LDG.E.CONSTANT R8, desc[UR8][R6.64] ;  /* 0x0000000806087981 */ /* 0x000f68000c1e9900 */
[----:B------:R0:W5:Y:S01]  /*0490*/  LDG.E.CONSTANT R9, desc[UR8][R6.64+0x4] ;  /* 0x0000040806097981 */ /* 0x000162000c1e9900 */
[----:B--2---:R-:W-:-:S04]  /*04a0*/  SHF.R.U32.HI R0, RZ, R22, R5 ;  /* 0x00000016ff007219 */ /* 0x004fc80000011605 */
[----:B------:R-:W-:Y:S02]  /*04b0*/  LOP3.LUT R2, R0, 0xf, RZ, 0xc0, !PT ;  /* 0x0000000f00027812 */ /* 0x000fe400078ec0ff */
[----:B------:R-:W-:-:S03]  /*04c0*/  SHF.R.U32.HI R4, RZ, 0x4, R0 ;  /* 0x00000004ff047819 */ /* 0x000fc60000011600 */
[----:B------:R-:W-:Y:S01]  /*04d0*/  VIADD R5, R2, 0x1 ;  /* 0x0000000102057836 */ /* 0x000fe20000000000 */
[----:B------:R-:W-:-:S03]  /*04e0*/  LOP3.LUT R4, R4, 0xf, RZ, 0xc0, !PT ;  /* 0x0000000f04047812 */ /* 0x000fc600078ec0ff */
[----:B0-----:R0:W2:Y:S01]  /*04f0*/  I2F.F16 R7, R5 ;  /* 0x0000000500077306 */ /* 0x0010a20000200c00 */
[----:B-1----:R-:W-:Y:S05]  /*0500*/  @P1 EXIT ;  /* 0x000000000000194d */ /* 0x002fea0003800000 */
[----:B------:R-:W-:Y:S01]  /*0510*/  SHF.R.S32.HI R11, RZ, 0x1f, R24 ;  /* 0x0000001fff0b7819 */ /* 0x000fe20000011418 */
[C---:B------:R-:W-:Y:S01]  /*0520*/  VIADD R6, R4.reuse, 0x1 ;  /* 0x0000000104067836 */ /* 0x040fe20000000000 */
[--C-:B0-----:R-:W-:Y:S01]  /*0530*/  SHF.R.U32.HI R5, RZ, 0x8, R0.reuse ;  /* 0x00000008ff057819 */ /* 0x101fe20000011600 */
[----:B------:R-:W-:Y:S01]  /*0540*/  ULDC.64 UR4, c[0x0][0x210] ;  /* 0x0000840000047ab9 */ /* 0x000fe20000000a00 */
[----:B------:R-:W-:Y:S01]  /*0550*/  LEA.HI R12, R11, R24, RZ, 0x3 ;  /* 0x000000180b0c7211 */ /* 0x000fe200078f18ff */
[----:B--2---:R-:W-:Y:S01]  /*0560*/  HADD2 R7, R10.H0_H0, -R7.H0_H0 ;  /* 0xa00000070a077230 */ /* 0x004fe20000000800 */
[----:B------:R-:W-:Y:S01]  /*0570*/  SHF.R.U32.HI R0, RZ, 0xc, R0 ;  /* 0x0000000cff007819 */ /* 0x000fe20000011600 */
[----:B------:R-:W0:Y:S01]  /*0580*/  I2F.F16 R11, R6 ;  /* 0x00000006000b7306 */ /* 0x000e220000200c00 */
[----:B------:R-:W-:Y:S01]  /*0590*/  SHF.R.S32.HI R14, RZ, 0x3, R12 ;  /* 0x00000003ff0e7819 */ /* 0x000fe2000001140c */
[----:B------:R-:W-:Y:S01]  /*05a0*/  VIADD R4, R4, 0xe401 ;  /* 0x0000e40104047836 */ /* 0x000fe20000000000 */
[----:B------:R-:W-:Y:S01]  /*05b0*/  LOP3.LUT R5, R5, 0xf, RZ, 0xc0, !PT ;  /* 0x0000000f05057812 */ /* 0x000fe200078ec0ff */
[----:B------:R-:W-:Y:S01]  /*05c0*/  IMAD.IADD R20, R24, 0x1, R3 ;  /* 0x0000000118147824 */ /* 0x000fe200078e0203 */
[----:B------:R-:W-:Y:S01]  /*05d0*/  LOP3.LUT R0, R0, 0xf, RZ, 0xc0, !PT ;  /* 0x0000000f00007812 */ /* 0x000fe200078ec0ff */
[----:B------:R-:W-:Y:S01]  /*05e0*/  IMAD R16, R14, UR6, RZ ;  /* 0x000000060e107c24 */ /* 0x000fe2000f8e02ff */
[----:B------:R-:W-:Y:S01]  /*05f0*/  IADD3 R2, R2, 0xe401, RZ ;  /* 0x0000e40102027810 */ /* 0x000fe20007ffe0ff */
[----:B------:R-:W-:Y:S01]  /*0600*/  VIADD R12, R5, 0x1 ;  /* 0x00000001050c7836 */ /* 0x000fe20000000000 */
[----:B-----5:R-:W-:Y:S01]  /*0610*/  PRMT R17, R8, 0x7632, R8 ;  /* 0x0000763208117816 */ /* 0x020fe20000000008 */
[----:B------:R-:W-:Y:S01]  /*0620*/  VIADD R14, R0, 0x1 ;  /* 0x00000001000e7836 */ /* 0x000fe20000000000 */
[----:B------:R-:W-:Y:S01]  /*0630*/  SHF.R.S32.HI R18, RZ, 0x1f, R16 ;  /* 0x0000001fff127819 */ /* 0x000fe20000011410 */
[----:B------:R0:W1:Y:S01]  /*0640*/  I2F.F16 R13, R12 ;  /* 0x0000000c000d7306 */ /* 0x0000620000200c00 */
[----:B------:R-:W-:Y:S01]  /*0650*/  IADD3 R16, P1, R25, R16, RZ ;  /* 0x0000001019107210 */ /* 0x000fe20007f3e0ff */
[----:B------:R-:W-:-:S02]  /*0660*/  VIADD R5, R5, 0xe401 ;  /* 0x0000e40105057836 */ /* 0x000fc40000000000 */
[----:B------:R-:W-:Y:S01]  /*0670*/  VIADD R0, R0, 0xe401 ;  /* 0x0000e40100007836 */ /* 0x000fe20000000000 */
[----:B------:R-:W-:Y:S02]  /*0680*/  LEA.HI.X.SX32 R27, R25, R18, 0x1, P1 ;  /* 0x00000012191b7211 */ /* 0x000fe400008f0eff */
[C---:B------:R-:W-:Y:S01]  /*0690*/  LEA R26, P1, R16.reuse, UR4, 0x2 ;  /* 0x00000004101a7c11 */ /* 0x040fe2000f8210ff */
[----:B------:R-:W2:Y:S01]  /*06a0*/  I2F.F16 R15, R14 ;  /* 0x0000000e000f7306 */ /* 0x000ea20000200c00 */
[----:B------:R-:W-:Y:S01]  /*06b0*/  PRMT R5, R5, 0x5410, R5 ;  /* 0x0000541005057816 */ /* 0x000fe20000000005 */
[C---:B0-----:R-:W-:Y:S01]  /*06c0*/  HADD2 R12, R10.reuse.H0_H0, -R11.H0_H0 ;  /* 0xa000000b0a0c7230 */ /* 0x041fe20000000800 */
[----:B------:R-:W-:Y:S01]  /*06d0*/  LEA.HI.X R27, R16, UR5, R27, 0x2, P1 ;  /* 0x00000005101b7c11 */ /* 0x000fe200088f141b */
[----:B------:R-:W-:Y:S01]  /*06e0*/  UMOV UR4, URZ ;  /* 0x0000003f00047c82 */ /* 0x000fe20008000000 */
[C-C-:B------:R-:W-:Y:S01]  /*06f0*/  PRMT R16, R9.reuse, 0x5410, R9.reuse ;  /* 0x0000541009107816 */ /* 0x140fe20000000009 */
[C---:B-1----:R-:W-:Y:S01]  /*0700*/  HADD2 R13, R10.reuse.H0_H0, -R13.H0_H0 ;  /* 0xa000000d0a0d7230 */ /* 0x042fe20000000800 */
[----:B------:R-:W-:Y:S01]  /*0710*/  PRMT R11, R9, 0x7632, R9 ;  /* 0x00007632090b7816 */ /* 0x000fe20000000009 */
[----:B------:R-:W-:Y:S01]  /*0720*/  IMAD.MOV.U32 R9, RZ, RZ, R7 ;  /* 0x000000ffff097224 */ /* 0x000fe200078e0007 */
[----:B------:R-:W-:Y:S01]  /*0730*/  PRMT R18, R8, 0x5410, R8 ;  /* 0x0000541008127816 */ /* 0x000fe20000000008 */
[----:B------:R-:W-:Y:S01]  /*0740*/  IMAD.MOV.U32 R7, RZ, RZ, R5 ;  /* 0x000000ffff077224 */ /* 0x000fe200078e0005 */
[----:B------:R-:W-:Y:S01]  /*0750*/  PRMT R8, R4, 0x5410, R4 ;  /* 0x0000541004087816 */ /* 0x000fe20000000004 */
[----:B------:R-:W-:Y:S01]  /*0760*/  IMAD.MOV.U32 R5, RZ, RZ, R12 ;  /* 0x000000ffff057224 */ /* 0x000fe200078e000c */
[----:B------:R-:W-:Y:S01]  /*0770*/  PRMT R6, R0, 0x5410, R0 ;  /* 0x0000541000067816 */ /* 0x000fe20000000000 */
[----:B--2---:R-:W-:Y:S01]  /*0780*/  HADD2 R15, R10.H0_H0, -R15.H0_H0 ;  /* 0xa000000f0a0f7230 */ /* 0x004fe20000000800 */
[----:B------:R-:W-:Y:S01]  /*0790*/  PRMT R10, R2, 0x5410, R2 ;  /* 0x00005410020a7816 */ /* 0x000fe20000000002 */
[----:B------:R-:W-:-:S03]  /*07a0*/  IMAD.MOV.U32 R4, RZ, RZ, R13 ;  /* 0x000000ffff047224 */ /* 0x000fc600078e000d */
[----:B------:R-:W-:-:S07]  /*07b0*/  IMAD.MOV.U32 R3, RZ, RZ, R15 ;  /* 0x000000ffff037224 */ /* 0x000fce00078e000f */
.L_x_46:
[----:B------:R-:W0:Y:S01]  /*07c0*/  S2UR UR5, SR_CTAID.Y ;  /* 0x00000000000579c3 */ /* 0x000e220000002600 */
[----:B------:R-:W-:Y:S01]  /*07d0*/  ISETP.NE.AND P1, PT, R24, R20, PT ;  /* 0x000000141800720c */ /* 0x000fe20003f25270 */
[----:B------:R-:W-:-:S06]  /*07e0*/  HFMA2.MMA R2, -RZ, RZ, 0, 4.76837158203125e-07 ;  /* 0x00000008ff027435 */ /* 0x000fcc00000001ff */
[----:B-1----:R-:W1:Y:S01]  /*07f0*/  LDC R0, c[0x0][0x234] ;  /* 0x00008d00ff007b82 */ /* 0x002e620000000800 */
[----:B0-----:R-:W-:-:S05]  /*0800*/  ULEA UR5, UR5, UR4, 0x7 ;  /* 0x0000000405057291 */ /* 0x001fca000f8e383f */
[----:B--2---:R-:W-:Y:S07]  /*0810*/  @P1 BRA `(.L_x_42) ;  /* 0x0000000000c41947 */ /* 0x004fee0003800000 */
[----:B------:R-:W0:Y:S01]  /*0820*/  LDC.64 R4, c[0x0][0x220] ;  /* 0x00008800ff047b82 */ /* 0x000e220000000a00 */
[----:B------:R-:W-:Y:S01]  /*0830*/  VIADD R19, R19, 0x1 ;  /* 0x0000000113137836 */ /* 0x000fe20000000000 */
[----:B------:R-:W-:-:S03]  /*0840*/  ULDC UR6, c[0x0][0x234] ;  /* 0x00008d0000067ab9 */ /* 0x000fc60000000800 */
[----:B------:R-:W-:-:S05]  /*0850*/  IMAD R8, R19, UR6, RZ ;  /* 0x0000000613087c24 */ /* 0x000fca000f8e02ff */
[----:B------:R-:W-:-:S04]  /*0860*/  SHF.R.S32.HI R3, RZ, 0x1f, R8 ;  /* 0x0000001fff037819 */ /* 0x000fc80000011408 */
[----:B------:R-:W-:-:S04]  /*0870*/  LEA.HI R6, R3, R8, RZ, 0x3 ;  /* 0x0000000803067211 */ /* 0x000fc800078f18ff */
[----:B------:R-:W-:Y:S02]  /*0880*/  LEA.HI.SX32 R3, R6, R23, 0x1d ;  /* 0x0000001706037211 */ /* 0x000fe400078feaff */
[----:B------:R-:W2:Y:S03]  /*0890*/  LDC.64 R6, c[0x0][0x228] ;  /* 0x00008a00ff067b82 */ /* 0x000ea60000000a00 */
[----:B0-----:R-:W-:-:S06]  /*08a0*/  IMAD.WIDE R4, R3, 0x4, R4 ;  /* 0x0000000403047825 */ /* 0x001fcc00078e0204 */
[----:B------:R-:W3:Y:S01]  /*08b0*/  LDG.E.CONSTANT R5, desc[UR8][R4.64] ;  /* 0x0000000804057981 */ /* 0x000ee2000c1e9900 */
[----:B------:R-:W-:-:S04]  /*08c0*/  IMAD.IADD R3, R25, 0x1, R8 ;  /* 0x0000000119037824 */ /* 0x000fc800078e0208 */
[----:B--2---:R-:W-:-:S05]  /*08d0*/  IMAD.WIDE R6, R3, 0x2, R6 ;  /* 0x0000000203067825 */ /* 0x004fca00078e0206 */
[----:B------:R-:W2:Y:S04]  /*08e0*/  LDG.E.CONSTANT R17, desc[UR8][R6.64] ;  /* 0x0000000806117981 */ /* 0x000ea8000c1e9900 */
[----:B------:R0:W4:Y:S01]  /*08f0*/  LDG.E.CONSTANT R12, desc[UR8][R6.64+0x4] ;  /* 0x00000408060c7981 */ /* 0x000122000c1e9900 */
[----:B------:R-:W-:Y:S01]  /*0900*/  I2F.F16 R18, -0x40 ;  /* 0xffffffc000127906 */ /* 0x000fe20000200c00 */
[----:B0-----:R-:W0:Y:S02]  /*0910*/  LDC R7, c[0x0][0x238] ;  /* 0x00008e00ff077b82 */ /* 0x001e240000000800 */
[----:B0-----:R-:W-:Y:S01]  /*0920*/  IMAD.IADD R20, R24, 0x1, R7 ;  /* 0x0000000118147824 */ /* 0x001fe200078e0207 */
[----:B---3--:R-:W-:-:S04]  /*0930*/  SHF.R.U32.HI R3, RZ, R22, R5 ;  /* 0x00000016ff037219 */ /* 0x008fc80000011605 */
[----:B------:R-:W-:Y:S02]  /*0940*/  LOP3.LUT R8, R3, 0xf, RZ, 0xc0, !PT ;  /* 0x0000000f03087812 */ /* 0x000fe400078ec0ff */
[--C-:B------:R-:W-:Y:S02]  /*0950*/  SHF.R.U32.HI R9, RZ, 0x4, R3.reuse ;  /* 0x00000004ff097819 */ /* 0x100fe40000011603 */
[--C-:B------:R-:W-:Y:S01]  /*0960*/  SHF.R.U32.HI R4, RZ, 0x8, R3.reuse ;  /* 0x00000008ff047819 */ /* 0x100fe20000011603 */
[C---:B------:R-:W-:Y:S01]  /*0970*/  VIADD R13, R8.reuse, 0x1 ;  /* 0x00000001080d7836 */ /* 0x040fe20000000000 */
[----:B------:R-:W-:Y:S01]  /*0980*/  SHF.R.U32.HI R3, RZ, 0xc, R3 ;  /* 0x0000000cff037819 */ /* 0x000fe20000011603 */
[----:B------:R-:W-:Y:S01]  /*0990*/  VIADD R8, R8, 0xe401 ;  /* 0x0000e40108087836 */ /* 0x000fe20000000000 */
[----:B------:R-:W-:Y:S02]  /*09a0*/  LOP3.LUT R10, R9, 0xf, RZ, 0xc0, !PT ;  /* 0x0000000f090a7812 */ /* 0x000fe400078ec0ff */
[----:B------:R-:W-:Y:S01]  /*09b0*/  LOP3.LUT R11, R4, 0xf, RZ, 0xc0, !PT ;  /* 0x0000000f040b7812 */ /* 0x000fe200078ec0ff */
[----:B------:R0:W3:Y:S01]  /*09c0*/  I2F.F16 R9, R13 ;  /* 0x0000000d00097306 */ /* 0x0000e20000200c00 */
[----:B------:R-:W-:Y:S01]  /*09d0*/  LOP3.LUT R6, R3, 0xf, RZ, 0xc0, !PT ;  /* 0x0000000f03067812 */ /* 0x000fe200078ec0ff */
[C---:B------:R-:W-:Y:S01]  /*09e0*/  VIADD R14, R10.reuse, 0x1 ;  /* 0x000000010a0e7836 */ /* 0x040fe20000000000 */
[----:B------:R-:W-:Y:S01]  /*09f0*/  IADD3 R7, R10, 0xe401, RZ ;  /* 0x0000e4010a077810 */ /* 0x000fe20007ffe0ff */
[----:B------:R-:W-:Y:S01]  /*0a00*/  VIADD R15, R11, 0x1 ;  /* 0x000000010b0f7836 */ /* 0x000fe20000000000 */
[----:B------:R-:W-:Y:S01]  /*0a10*/  PRMT R10, R8, 0x5410, R8 ;  /* 0x00005410080a7816 */ /* 0x000fe20000000008 */
[----:B------:R-:W-:Y:S01]  /*0a20*/  VIADD R16, R6, 0x1 ;  /* 0x0000000106107836 */ /* 0x000fe20000000000 */
[----:B------:R-:W-:Y:S01]  /*0a30*/  PRMT R8, R7, 0x5410, R7 ;  /* 0x0000541007087816 */ /* 0x000fe20000000007 */
[----:B------:R-:W5:Y:S01]  /*0a40*/  I2F.F16 R5, R14 ;  /* 0x0000000e00057306 */ /* 0x000f620000200c00 */
[----:B0-----:R-:W-:Y:S01]  /*0a50*/  VIADD R13, R11, 0xe401 ;  /* 0x0000e4010b0d7836 */ /* 0x001fe20000000000 */
[----:B----4-:R-:W-:Y:S01]  /*0a60*/  PRMT R11, R12, 0x7632, R12 ;  /* 0x000076320c0b7816 */ /* 0x010fe2000000000c */
[----:B------:R-:W-:-:S03]  /*0a70*/  VIADD R6, R6, 0xe401 ;  /* 0x0000e40106067836 */ /* 0x000fc60000000000 */
[----:B------:R-:W-:Y:S01]  /*0a80*/  PRMT R7, R13, 0x5410, R13 ;  /* 0x000054100d077816 */ /* 0x000fe2000000000d */
[C---:B---3--:R-:W-:Y:S01]  /*0a90*/  HADD2 R9, R18.reuse.H0_H0, -R9.H0_H0 ;  /* 0xa000000912097230 */ /* 0x048fe20000000800 */
[----:B------:R-:W0:Y:S01]  /*0aa0*/  I2F.F16 R4, R15 ;  /* 0x0000000f00047306 */ /* 0x000e220000200c00 */
[----:B------:R-:W-:Y:S01]  /*0ab0*/  PRMT R6, R6, 0x5410, R6 ;  /* 0x0000541006067816 */ /* 0x000fe20000000006 */
[----:B-----5:R-:W-:-:S06]  /*0ac0*/  HADD2 R5, R18.H0_H0, -R5.H0_H0 ;  /* 0xa000000512057230 */ /* 0x020fcc0000000800 */
[----:B------:R3:W4:Y:S01]  /*0ad0*/  I2F.F16 R3, R16 ;  /* 0x0000001000037306 */ /* 0x0007220000200c00 */
[C---:B0-----:R-:W-:Y:S01]  /*0ae0*/  HADD2 R4, R18.reuse.H0_H0, -R4.H0_H0 ;  /* 0xa000000412047230 */ /* 0x041fe20000000800 */
[----:B---3--:R-:W-:Y:S01]  /*0af0*/  PRMT R16, R12, 0x5410, R12 ;  /* 0x000054100c107816 */ /* 0x008fe2000000000c */
[----:B----4-:R-:W-:Y:S01]  /*0b00*/  HADD2 R3, R18.H0_H0, -R3.H0_H0 ;  /* 0xa000000312037230 */ /* 0x010fe20000000800 */
[C-C-:B--2---:R-:W-:Y:S02]  /*0b10*/  PRMT R18, R17.reuse, 0x5410, R17.reuse ;  /* 0x0000541011127816 */ /* 0x144fe40000000011 */
[----:B------:R-:W-:-:S07]  /*0b20*/  PRMT R17, R17, 0x7632, R17 ;  /* 0x0000763211117816 */ /* 0x000fce0000000011 */
.L_x_42:
[----:B------:R-:W-:Y:S01]  /*0b30*/  IMAD.MOV.U32 R28, RZ, RZ, R26 ;  /* 0x000000ffff1c7224 */ /* 0x000fe200078e001a */
[----:B------:R-:W-:Y:S01]  /*0b40*/  ULDC UR10, c[0x0][0x234] ;  /* 0x00008d00000a7ab9 */ /* 0x000fe20000000800 */
[----:B------:R-:W-:Y:S02]  /*0b50*/  IMAD.MOV.U32 R29, RZ, RZ, R27 ;  /* 0x000000ffff1d7224 */ /* 0x000fe400078e001b */
[----:B-1----:R-:W-:Y:S01]  /*0b60*/  IMAD R0, R0, UR5, R25 ;  /* 0x0000000500007c24 */ /* 0x002fe2000f8e0219 */
[----:B------:R-:W-:-:S06]  /*0b70*/  UMOV UR5, UR4 ;  /* 0x0000000400057c82 */ /* 0x000fcc0008000000 */
.L_x_45:
[----:B-12---:R-:W2:Y:S02]  /*0b80*/  LDG.E.128.CONSTANT R12, desc[UR8][R28.64] ;  /* 0x000000081c0c7981 */ /* 0x006ea4000c1e9d00 */
[----:B--2---:R-:W-:Y:S02]  /*0b90*/  LOP3.LUT R30, R12, 0xf000f, RZ, 0xc0, !PT ;  /* 0x000f000f0c1e7812 */ /* 0x004fe400078ec0ff */
[----:B------:R-:W-:Y:S02]  /*0ba0*/  LOP3.LUT R35, R14, 0xf000f, RZ, 0xc0, !PT ;  /* 0x000f000f0e237812 */ /* 0x000fe400078ec0ff */
[C---:B------:R-:W-:Y:S02]  /*0bb0*/  LOP3.LUT R33, R13.reuse, 0xf000f, RZ, 0xc0, !PT ;  /* 0x000f000f0d217812 */ /* 0x040fe400078ec0ff */
[----:B------:R-:W-:Y:S02]  /*0bc0*/  LOP3.LUT R46, R13, 0xf000f0, RZ, 0xc0, !PT ;  /* 0x00f000f00d2e7812 */ /* 0x000fe400078ec0ff */
[----:B------:R-:W-:-:S02]  /*0bd0*/  SHF.R.U32.HI R34, RZ, 0x8, R13 ;  /* 0x00000008ff227819 */ /* 0x000fc4000001160d */
[----:B------:R-:W-:Y:S02]  /*0be0*/  LOP3.LUT R31, R12, 0xf000f0, RZ, 0xc0, !PT ;  /* 0x00f000f00c1f7812 */ /* 0x000fe400078ec0ff */
[----:B------:R-:W-:Y:S02]  /*0bf0*/  LOP3.LUT R13, R30, 0x64006400, RZ, 0xfc, !PT ;  /* 0x640064001e0d7812 */ /* 0x000fe400078efcff */
[----:B------:R-:W-:Y:S02]  /*0c00*/  SHF.R.U32.HI R32, RZ, 0x8, R12 ;  /* 0x00000008ff207819 */ /* 0x000fe4000001160c */
[----:B------:R-:W-:Y:S02]  /*0c10*/  SHF.R.U32.HI R37, RZ, 0x8, R14 ;  /* 0x00000008ff257819 */ /* 0x000fe4000001160e */
[----:B------:R-:W-:Y:S01]  /*0c20*/  LOP3.LUT R30, R35, 0x64006400, RZ, 0xfc, !PT ;  /* 0x64006400231e7812 */ /* 0x000fe200078efcff */
[----:B------:R-:W-:Y:S01]  /*0c30*/  HFMA2.MMA R43, R13, 1, 1, R10 ;  /* 0x3c003c000d2b7835 */ /* 0x000fe2000000000a */
[----:B------:R-:W-:-:S02]  /*0c40*/  SHF.R.U32.HI R41, RZ, 0x8, R15 ;  /* 0x00000008ff297819 */ /* 0x000fc4000001160f */
[----:B------:R-:W-:Y:S02]  /*0c50*/  LOP3.LUT R45, R14, 0xf000f0, RZ, 0xc0, !PT ;  /* 0x00f000f00e2d7812 */ /* 0x000fe400078ec0ff */
[----:B------:R-:W-:Y:S02]  /*0c60*/  LOP3.LUT R40, R15, 0xf000f, RZ, 0xc0, !PT ;  /* 0x000f000f0f287812 */ /* 0x000fe400078ec0ff */
[----:B------:R-:W-:Y:S02]  /*0c70*/  LOP3.LUT R12, R31, 0x64006400, RZ, 0xfc, !PT ;  /* 0x640064001f0c7812 */ /* 0x000fe400078efcff */
[C---:B------:R-:W-:Y:S01]  /*0c80*/  LOP3.LUT R31, R32.reuse, 0xf000f, RZ, 0xc0, !PT ;  /* 0x000f000f201f7812 */ /* 0x040fe200078ec0ff */
[----:B------:R-:W-:Y:S01]  /*0c90*/  HMUL2 R43, R18, R43 ;  /* 0x0000002b122b7232 */ /* 0x000fe20000000000 */
[----:B------:R-:W-:Y:S02]  /*0ca0*/  LOP3.LUT R14, R32, 0xf000f0, RZ, 0xc0, !PT ;  /* 0x00f000f0200e7812 */ /* 0x000fe400078ec0ff */
[C---:B------:R-:W-:Y:S01]  /*0cb0*/  LOP3.LUT R39, R34.reuse, 0xf000f, RZ, 0xc0, !PT ;  /* 0x000f000f22277812 */ /* 0x040fe200078ec0ff */
[----:B------:R-:W-:Y:S01]  /*0cc0*/  HFMA2.MMA R47, R12, 0.0625, 0.0625, R9 ;  /* 0x2c002c000c2f7835 */ /* 0x000fe20000000009 */
[----:B------:R-:W-:-:S02]  /*0cd0*/  LOP3.LUT R36, R34, 0xf000f0, RZ, 0xc0, !PT ;  /* 0x00f000f022247812 */ /* 0x000fc400078ec0ff */
[C---:B------:R-:W-:Y:S02]  /*0ce0*/  LOP3.LUT R38, R37.reuse, 0xf000f, RZ, 0xc0, !PT ;  /* 0x000f000f25267812 */ /* 0x040fe400078ec0ff */
[----:B------:R-:W-:Y:S02]  /*0cf0*/  LOP3.LUT R35, R37, 0xf000f0, RZ, 0xc0, !PT ;  /* 0x00f000f025237812 */ /* 0x000fe400078ec0ff */
[----:B------:R-:W-:Y:S02]  /*0d00*/  LOP3.LUT R44, R15, 0xf000f0, RZ, 0xc0, !PT ;  /* 0x00f000f00f2c7812 */ /* 0x000fe400078ec0ff */
[C---:B------:R-:W-:Y:S02]  /*0d10*/  LOP3.LUT R37, R41.reuse, 0xf000f, RZ, 0xc0, !PT ;  /* 0x000f000f29257812 */ /* 0x040fe400078ec0ff */
[----:B------:R-:W-:Y:S01]  /*0d20*/  LOP3.LUT R34, R41, 0xf000f0, RZ, 0xc0, !PT ;  /* 0x00f000f029227812 */ /* 0x000fe200078ec0ff */
[----:B------:R-:W-:Y:S01]  /*0d30*/  HFMA2.MMA R41, R30, 1, 1, R7 ;  /* 0x3c003c001e297835 */ /* 0x000fe20000000007 */
[----:B------:R-:W-:-:S02]  /*0d40*/  LOP3.LUT R15, R33, 0x64006400, RZ, 0xfc, !PT ;  /* 0x64006400210f7812 */ /* 0x000fc400078efcff */
[----:B------:R-:W-:Y:S02]  /*0d50*/  LOP3.LUT R33, R40, 0x64006400, RZ, 0xfc, !PT ;  /* 0x6400640028217812 */ /* 0x000fe400078efcff */
[----:B------:R-:W-:Y:S01]  /*0d60*/  LOP3.LUT R45, R45, 0x64006400, RZ, 0xfc, !PT ;  /* 0x640064002d2d7812 */ /* 0x000fe200078efcff */
[----:B------:R-:W-:Y:S01]  /*0d70*/  HADD2 R48, R15, R8 ;  /* 0x000000080f307230 */ /* 0x000fe20000000000 */
[----:B------:R-:W-:Y:S01]  /*0d80*/  LOP3.LUT R31, R31, 0x64006400, RZ, 0xfc, !PT ;  /* 0x640064001f1f7812 */ /* 0x000fe200078efcff */
[----:B------:R-:W-:Y:S01]  /*0d90*/  HADD2 R42, R33, R6 ;  /* 0x00000006212a7230 */ /* 0x000fe20000000000 */
[----:B------:R-:W-:Y:S01]  /*0da0*/  LOP3.LUT R14, R14, 0x64006400, RZ, 0xfc, !PT ;  /* 0x640064000e0e7812 */ /* 0x000fe200078efcff */
[----:B------:R-:W-:Y:S01]  /*0db0*/  HFMA2.MMA R41, R16, R41, -RZ ;  /* 0x0000002910297235 */ /* 0x000fe200001000ff */
[----:B------:R-:W-:Y:S01]  /*0dc0*/  LOP3.LUT R35, R35, 0x64006400, RZ, 0xfc, !PT ;  /* 0x6400640023237812 */ /* 0x000fe200078efcff */
[----:B------:R-:W-:Y:S01]  /*0dd0*/  HFMA2.MMA R45, R45, 0.0625, 0.0625, R4 ;  /* 0x2c002c002d2d7835 */ /* 0x000fe20000000004 */
[----:B------:R-:W-:Y:S01]  /*0de0*/  LOP3.LUT R46, R46, 0x64006400, RZ, 0xfc, !PT ;  /* 0x640064002e2e7812 */ /* 0x000fe200078efcff */
[----:B------:R-:W-:Y:S01]  /*0df0*/  HFMA2.MMA R40, R31, 1, 1, R10 ;  /* 0x3c003c001f287835 */ /* 0x000fe2000000000a */
[----:B------:R-:W-:Y:S01]  /*0e00*/  LOP3.LUT R44, R44, 0x64006400, RZ, 0xfc, !PT ;  /* 0x640064002c2c7812 */ /* 0x000fe200078efcff */
[----:B------:R-:W-:Y:S01]  /*0e10*/  HFMA2.MMA R33, R14, 0.0625, 0.0625, R9 ;  /* 0x2c002c000e217835 */ /* 0x000fe20000000009 */
[----:B------:R-:W-:Y:S01]  /*0e20*/  LOP3.LUT R39, R39, 0x64006400, RZ, 0xfc, !PT ;  /* 0x6400640027277812 */ /* 0x000fe200078efcff */
[----:B------:R-:W-:Y:S01]  /*0e30*/  HFMA2.MMA R35, R35, 0.0625, 0.0625, R4 ;  /* 0x2c002c0023237835 */ /* 0x000fe20000000004 */
[----:B------:R-:W-:Y:S01]  /*0e40*/  LOP3.LUT R36, R36, 0x64006400, RZ, 0xfc, !PT ;  /* 0x6400640024247812 */ /* 0x000fe200078efcff */
[----:B------:R-:W-:Y:S01]  /*0e50*/  HFMA2 R46, R46, 0.0625, 0.0625, R5 ;  /* 0x2c002c002e2e7831 */ /* 0x000fe20000000005 */
[----:B------:R-:W-:Y:S01]  /*0e60*/  LOP3.LUT R38, R38, 0x64006400, RZ, 0xfc, !PT ;  /* 0x6400640026267812 */ /* 0x000fe200078efcff */
[----:B------:R-:W-:Y:S01]  /*0e70*/  HFMA2 R44, R44, 0.0625, 0.0625, R3 ;  /* 0x2c002c002c2c7831 */ /* 0x000fe20000000003 */
[----:B------:R-:W-:Y:S01]  /*0e80*/  LOP3.LUT R37, R37, 0x64006400, RZ, 0xfc, !PT ;  /* 0x6400640025257812 */ /* 0x000fe200078efcff */
[----:B------:R-:W-:Y:S01]  /*0e90*/  HMUL2 R48, R17, R48 ;  /* 0x0000003011307232 */ /* 0x000fe20000000000 */
[----:B------:R-:W-:Y:S01]  /*0ea0*/  LOP3.LUT R34, R34, 0x64006400, RZ, 0xfc, !PT ;  /* 0x6400640022227812 */ /* 0x000fe200078efcff */
[----:B------:R-:W-:-:S02]  /*0eb0*/  HADD2 R39, R39, R8 ;  /* 0x0000000827277230 */ /* 0x000fc40000000000 */
[----:B------:R-:W-:Y:S02]  /*0ec0*/  HFMA2 R36, R36, 0.0625, 0.0625, R5 ;  /* 0x2c002c0024247831 */ /* 0x000fe40000000005 */
[----:B------:R-:W-:Y:S02]  /*0ed0*/  HADD2 R38, R38, R7 ;  /* 0x0000000726267230 */ /* 0x000fe40000000000 */
[----:B------:R-:W-:Y:S02]  /*0ee0*/  HMUL2 R42, R11, R42 ;  /* 0x0000002a0b2a7232 */ /* 0x000fe40000000000 */
[----:B------:R-:W-:Y:S02]  /*0ef0*/  HADD2 R37, R37, R6 ;  /* 0x0000000625257230 */ /* 0x000fe40000000000 */
[----:B------:R-:W-:Y:S01]  /*0f00*/  HFMA2 R34, R34, 0.0625, 0.0625, R3 ;  /* 0x2c002c0022227831 */ /* 0x000fe20000000003 */
[----:B------:R-:W-:Y:S06]  /*0f10*/  @!P0 BRA `(.L_x_43) ;  /* 0x0000000400388947 */ /* 0x000fec0003800000 */
[----:B------:R-:W0:Y:S01]  /*0f20*/  S2UR UR7, SR_CgaCtaId ;  /* 0x00000000000779c3 */ /* 0x000e220000008800 */
[----:B------:R-:W-:Y:S01]  /*0f30*/  UMOV UR6, 0x400 ;  /* 0x0000040000067882 */ /* 0x000fe20000000000 */
[----:B------:R-:W-:Y:S01]  /*0f40*/  IMAD.U32 R32, RZ, RZ, UR10 ;  /* 0x0000000aff207e24 */ /* 0x000fe2000f8e00ff */
[C-C-:B------:R-:W-:Y:S01]  /*0f50*/  PRMT R53, R43.reuse, 0x5410, R48.reuse ;  /* 0x000054102b357816 */ /* 0x140fe20000000030 */
[----:B------:R-:W-:Y:S01]  /*0f60*/  HMUL2 R46, R17, R46 ;  /* 0x0000002e112e7232 */ /* 0x000fe20000000000 */
[----:B------:R-:W-:Y:S01]  /*0f70*/  PRMT R48, R43, 0x7632, R48 ;  /* 0x000076322b307816 */ /* 0x000fe20000000030 */
[----:B------:R-:W-:Y:S01]  /*0f80*/  IMAD.MOV.U32 R43, RZ, RZ, R45 ;  /* 0x000000ffff2b7224 */ /* 0x000fe200078e002d */
[----:B------:R-:W-:Y:S01]  /*0f90*/  HFMA2.MMA R45, R18, R47, -RZ ;  /* 0x0000002f122d7235 */ /* 0x000fe200001000ff */
[----:B------:R-:W1:Y:S01]  /*0fa0*/  LDC.64 R12, c[0x0][0x240] ;  /* 0x00009000ff0c7b82 */ /* 0x000e620000000a00 */
[----:B------:R-:W-:-:S03]  /*0fb0*/  HMUL2 R44, R11, R44 ;  /* 0x0000002c0b2c7232 */ /* 0x000fc60000000000 */
[----:B------:R-:W-:-:S05]  /*0fc0*/  HFMA2.MMA R43, R16, R43, -RZ ;  /* 0x0000002b102b7235 */ /* 0x000fca00001000ff */
[----:B------:R-:W-:Y:S01]  /*0fd0*/  PRMT R47, R45, 0x5410, R46 ;  /* 0x000054102d2f7816 */ /* 0x000fe2000000002e */
[----:B0-----:R-:W-:-:S04]  /*0fe0*/  ULEA UR6, UR7, UR6, 0x18 ;  /* 0x0000000607067291 */ /* 0x001fc8000f8ec03f */
[----:B------:R-:W-:-:S09]  /*0ff0*/  ULEA UR6, UR4, UR6, 0x1 ;  /* 0x0000000604067291 */ /* 0x000fd2000f8e083f */
[----:B------:R-:W0:Y:S04]  /*1000*/  LDS.U16 R14, [R2+UR6+-0x8] ;  /* 0xfffff806020e7984 */ /* 0x000e280008000400 */
[----:B------:R-:W2:Y:S04]  /*1010*/  LDS.U16 R30, [R2+UR6+-0x6] ;  /* 0xfffffa06021e7984 */ /* 0x000ea80008000400 */
[----:B------:R-:W-:Y:S04]  /*1020*/  LDS.U16 R52, [R2+UR6+-0x4] ;  /* 0xfffffc0602347984 */ /* 0x000fe80008000400 */
[----:B------:R-:W-:Y:S04]  /*1030*/  LDS.U16 R49, [R2+UR6+-0x2] ;  /* 0xfffffe0602317984 */ /* 0x000fe80008000400 */
[----:B------:R-:W-:Y:S04]  /*1040*/  LDS.U16 R50, [R2+UR6] ;  /* 0x0000000602327984 */ /* 0x000fe80008000400 */
[----:B------:R-:W3:Y:S01]  /*1050*/  LDS.U16 R51, [R2+UR6+0x2] ;  /* 0x0000020602337984 */ /* 0x000ee20008000400 */
[----:B0-----:R-:W-:-:S04]  /*1060*/  IMAD R15, R14, R32, R25 ;  /* 0x000000200e0f7224 */ /* 0x001fc800078e0219 */
[----:B-1----:R-:W-:-:S04]  /*1070*/  IMAD.WIDE R14, R15, 0x2, R12 ;  /* 0x000000020f0e7825 */ /* 0x002fc800078e020c */
[----:B--2---:R-:W-:Y:S01]  /*1080*/  IMAD R31, R30, R32, R25 ;  /* 0x000000201e1f7224 */ /* 0x004fe200078e0219 */
[----:B------:R0:W-:Y:S03]  /*1090*/  STG.E desc[UR8][R14.64], R53 ;  /* 0x000000350e007986 */ /* 0x0001e6000c101908 */
[----:B------:R-:W-:-:S04]  /*10a0*/  IMAD.WIDE R30, R31, 0x2, R12 ;  /* 0x000000021f1e7825 */ /* 0x000fc800078e020c */
[-CC-:B---3--:R-:W-:Y:S01]  /*10b0*/  IMAD R51, R51, R32.reuse, R25.reuse ;  /* 0x0000002033337224 */ /* 0x188fe200078e0219 */
[C-C-:B0-----:R-:W-:Y:S02]  /*10c0*/  PRMT R53, R41.reuse, 0x5410, R42.reuse ;  /* 0x0000541029357816 */ /* 0x141fe4000000002a */
[----:B------:R-:W-:Y:S02]  /*10d0*/  PRMT R41, R41, 0x7632, R42 ;  /* 0x0000763229297816 */ /* 0x000fe4000000002a */
[----:B------:R-:W-:Y:S04]  /*10e0*/  LDS.U16 R42, [R2+UR6+0x4] ;  /* 0x00000406022a7984 */ /* 0x000fe80008000400 */
[----:B------:R0:W-:Y:S04]  /*10f0*/  STG.E desc[UR8][R14.64+0x4], R53 ;  /* 0x000004350e007986 */ /* 0x0001e8000c101908 */
[----:B------:R-:W-:Y:S04]  /*1100*/  STG.E desc[UR8][R30.64+0x4], R41 ;  /* 0x000004291e007986 */ /* 0x000fe8000c101908 */
[----:B------:R-:W1:Y:S01]  /*1110*/  LDS.U16 R41, [R2+UR6+0x6] ;  /* 0x0000060602297984 */ /* 0x000e620008000400 */
[----:B0-----:R-:W-:-:S03]  /*1120*/  IMAD R15, R52, R32, R25 ;  /* 0x00000020340f7224 */ /* 0x001fc600078e0219 */
[----:B------:R0:W-:Y:S01]  /*1130*/  STG.E desc[UR8][R30.64], R48 ;  /* 0x000000301e007986 */ /* 0x0001e2000c101908 */
[----:B------:R-:W-:-:S05]  /*1140*/  IMAD.WIDE R14, R15, 0x2, R12 ;  /* 0x000000020f0e7825 */ /* 0x000fca00078e020c */
[----:B------:R2:W-:Y:S01]  /*1150*/  STG.E desc[UR8][R14.64], R47 ;  /* 0x0000002f0e007986 */ /* 0x0005e2000c101908 */
[----:B0-----:R-:W-:-:S04]  /*1160*/  IMAD R31, R49, R32, R25 ;  /* 0x00000020311f7224 */ /* 0x001fc800078e0219 */
[----:B------:R-:W-:Y:S01]  /*1170*/  IMAD.WIDE R30, R31, 0x2, R12 ;  /* 0x000000021f1e7825 */ /* 0x000fe200078e020c */
[C-C-:B--2---:R-:W-:Y:S02]  /*1180*/  PRMT R47, R43.reuse, 0x5410, R44.reuse ;  /* 0x000054102b2f7816 */ /* 0x144fe4000000002c */
[----:B------:R-:W-:-:S03]  /*1190*/  PRMT R44, R43, 0x7632, R44 ;  /* 0x000076322b2c7816 */ /* 0x000fc6000000002c */
[----:B------:R0:W-:Y:S04]  /*11a0*/  STG.E desc[UR8][R14.64+0x4], R47 ;  /* 0x0000042f0e007986 */ /* 0x0001e8000c101908 */
[----:B------:R-:W-:Y:S01]  /*11b0*/  STG.E desc[UR8][R30.64+0x4], R44 ;  /* 0x0000042c1e007986 */ /* 0x000fe2000c101908 */
[----:B-1----:R-:W-:Y:S01]  /*11c0*/  IMAD R41, R41, R32, R25 ;  /* 0x0000002029297224 */ /* 0x002fe200078e0219 */
[----:B0-----:R-:W-:Y:S01]  /*11d0*/  PRMT R15, R45, 0x7632, R46 ;  /* 0x000076322d0f7816 */ /* 0x001fe2000000002e */
[----:B------:R-:W-:Y:S01]  /*11e0*/  HFMA2.MMA R45, R18, R40, -RZ ;  /* 0x00000028122d7235 */ /* 0x000fe200001000ff */
[----:B------:R-:W-:Y:S02]  /*11f0*/  IMAD.MOV.U32 R14, RZ, RZ, R37 ;  /* 0x000000ffff0e7224 */ /* 0x000fe400078e0025 */
[----:B------:R-:W-:-:S02]  /*1200*/  HMUL2 R46, R17, R39 ;  /* 0x00000027112e7232 */ /* 0x000fc40000000000 */
[----:B------:R-:W-:Y:S01]  /*1210*/  IMAD R39, R50, R32, R25 ;  /* 0x0000002032277224 */ /* 0x000fe200078e0219 */
[----:B------:R-:W-:Y:S01]  /*1220*/  HFMA2.MMA R37, R16, R38, -RZ ;  /* 0x0000002610257235 */ /* 0x000fe200001000ff */
[----:B------:R0:W-:Y:S01]  /*1230*/  STG.E desc[UR8][R30.64], R15 ;  /* 0x0000000f1e007986 */ /* 0x0001e2000c101908 */
[----:B------:R-:W-:Y:S02]  /*1240*/  HMUL2 R40, R11, R14 ;  /* 0x0000000e0b287232 */ /* 0x000fe40000000000 */
[----:B0-----:R-:W-:Y:S01]  /*1250*/  IMAD.WIDE R14, R39, 0x2, R12 ;  /* 0x00000002270e7825 */ /* 0x001fe200078e020c */
[----:B------:R-:W-:Y:S01]  /*1260*/  PRMT R31, R45, 0x5410, R46 ;  /* 0x000054102d1f7816 */ /* 0x000fe2000000002e */
[----:B------:R-:W-:Y:S02]  /*1270*/  HFMA2.MMA R30, R18, R33, -RZ ;  /* 0x00000021121e7235 */ /* 0x000fe400001000ff */
[----:B------:R-:W-:Y:S02]  /*1280*/  HMUL2 R33, R17, R36 ;  /* 0x0000002411217232 */ /* 0x000fe40000000000 */
[----:B------:R-:W-:Y:S01]  /*1290*/  IMAD.WIDE R38, R51, 0x2, R12 ;  /* 0x0000000233267825 */ /* 0x000fe200078e020c */
[----:B------:R-:W-:Y:S01]  /*12a0*/  PRMT R46, R45, 0x7632, R46 ;  /* 0x000076322d2e7816 */ /* 0x000fe2000000002e */
[----:B------:R0:W-:Y:S02]  /*12b0*/  STG.E desc[UR8][R14.64], R31 ;  /* 0x0000001f0e007986 */ /* 0x0001e4000c101908 */
[----:B0-----:R-:W-:-:S02]  /*12c0*/  PRMT R31, R37, 0x5410, R40 ;  /* 0x00005410251f7816 */ /* 0x001fc40000000028 */
[----:B------:R-:W-:-:S03]  /*12d0*/  PRMT R40, R37, 0x7632, R40 ;  /* 0x0000763225287816 */ /* 0x000fc60000000028 */
[----:B------:R0:W-:Y:S04]  /*12e0*/  STG.E desc[UR8][R14.64+0x4], R31 ;  /* 0x0000041f0e007986 */ /* 0x0001e8000c101908 */
[----:B------:R1:W-:Y:S04]  /*12f0*/  STG.E desc[UR8][R38.64], R46 ;  /* 0x0000002e26007986 */ /* 0x0003e8000c101908 */
[----:B------:R1:W-:Y:S01]  /*1300*/  STG.E desc[UR8][R38.64+0x4], R40 ;  /* 0x0000042826007986 */ /* 0x0003e2000c101908 */
[----:B0-----:R-:W-:Y:S01]  /*1310*/  IMAD.MOV.U32 R14, RZ, RZ, R34 ;  /* 0x000000ffff0e7224 */ /* 0x001fe200078e0022 */
[----:B------:R-:W-:Y:S01]  /*1320*/  HFMA2.MMA R34, R16, R35, -RZ ;  /* 0x0000002310227235 */ /* 0x000fe200001000ff */
[----:B------:R-:W-:-:S03]  /*1330*/  IMAD R35, R42, R32, R25 ;  /* 0x000000202a237224 */ /* 0x000fc600078e0219 */
[----:B------:R-:W-:Y:S02]  /*1340*/  HMUL2 R31, R11, R14 ;  /* 0x0000000e0b1f7232 */ /* 0x000fe40000000000 */
[----:B------:R-:W-:Y:S01]  /*1350*/  IMAD.WIDE R14, R35, 0x2, R12 ;  /* 0x00000002230e7825 */ /* 0x000fe200078e020c */
[C-C-:B------:R-:W-:Y:S02]  /*1360*/  PRMT R35, R30.reuse, 0x5410, R33.reuse ;  /* 0x000054101e237816 */ /* 0x140fe40000000021 */
[----:B------:R-:W-:Y:S01]  /*1370*/  PRMT R33, R30, 0x7632, R33 ;  /* 0x000076321e217816 */ /* 0x000fe20000000021 */
[----:B------:R-:W-:Y:S01]  /*1380*/  IMAD.WIDE R12, R41, 0x2, R12 ;  /* 0x00000002290c7825 */ /* 0x000fe200078e020c */
[C-C-:B------:R-:W-:Y:S01]  /*1390*/  PRMT R37, R34.reuse, 0x5410, R31.reuse ;  /* 0x0000541022257816 */ /* 0x140fe2000000001f */
[----:B------:R1:W-:Y:S01]  /*13a0*/  STG.E desc[UR8][R14.64], R35 ;  /* 0x000000230e007986 */ /* 0x0003e2000c101908 */
[----:B------:R-:W-:-:S03]  /*13b0*/  PRMT R31, R34, 0x7632, R31 ;  /* 0x00007632221f7816 */ /* 0x000fc6000000001f */
[----:B------:R1:W-:Y:S04]  /*13c0*/  STG.E desc[UR8][R14.64+0x4], R37 ;  /* 0x000004250e007986 */ /* 0x0003e8000c101908 */
[----:B------:R1:W-:Y:S04]  /*13d0*/  STG.E desc[UR8][R12.64], R33 ;  /* 0x000000210c007986 */ /* 0x0003e8000c101908 */
[----:B------:R1:W-:Y:S01]  /*13e0*/  STG.E desc[UR8][R12.64+0x4], R31 ;  /* 0x0000041f0c007986 */ /* 0x0003e2000c101908 */
[----:B------:R-:W-:Y:S05]  /*13f0*/  BRA `(.L_x_44) ;  /* 0x0000000000e87947 */ /* 0x000fea0003800000 */
.L_x_43:
[----:B------:R-:W0:Y:S01]  /*1400*/  LDC.64 R12, c[0x0][0x240] ;  /* 0x00009000ff0c7b82 */ /* 0x000e220000000a00 */
[C-C-:B------:R-:W-:Y:S01]  /*1410*/  PRMT R31, R43.reuse, 0x5410, R48.reuse ;  /* 0x000054102b1f7816 */ /* 0x140fe20000000030 */
[----:B------:R-:W-:Y:S01]  /*1420*/  HMUL2 R46, R17, R46 ;  /* 0x0000002e112e7232 */ /* 0x000fe20000000000 */
[----:B------:R-:W-:Y:S01]  /*1430*/  PRMT R48, R43, 0x7632, R48 ;  /* 0x000076322b307816 */ /* 0x000fe20000000030 */
[----:B------:R-:W-:Y:S01]  /*1440*/  HMUL2 R44, R11, R44 ;  /* 0x0000002c0b2c7232 */ /* 0x000fe20000000000 */
[----:B------:R-:W-:Y:S01]  /*1450*/  MOV R43, R45 ;  /* 0x0000002d002b7202 */ /* 0x000fe20000000f00 */
[C---:B------:R-:W-:Y:S01]  /*1460*/  HFMA2.MMA R45, R18.reuse, R47, -RZ ;  /* 0x0000002f122d7235 */ /* 0x040fe200001000ff */
[C-C-:B------:R-:W-:Y:S01]  /*1470*/  PRMT R49, R41.reuse, 0x5410, R42.reuse ;  /* 0x0000541029317816 */ /* 0x140fe2000000002a */
[----:B------:R-:W1:Y:S01]  /*1480*/  LDC R32, c[0x0][0x234] ;  /* 0x00008d00ff207b82 */ /* 0x000e620000000800 */
[----:B------:R-:W-:Y:S01]  /*1490*/  PRMT R42, R41, 0x7632, R42 ;  /* 0x00007632292a7816 */ /* 0x000fe2000000002a */
[----:B------:R-:W-:Y:S01]  /*14a0*/  HFMA2.MMA R40, R18, R40, -RZ ;  /* 0x0000002812287235 */ /* 0x000fe200001000ff */
[C---:B------:R-:W-:Y:S01]  /*14b0*/  HMUL2 R39, R17.reuse, R39 ;  /* 0x0000002711277232 */ /* 0x040fe20000000000 */
[----:B------:R-:W-:Y:S01]  /*14c0*/  HFMA2.MMA R43, R16, R43, -RZ ;  /* 0x0000002b102b7235 */ /* 0x000fe200001000ff */
[----:B------:R-:W-:Y:S01]  /*14d0*/  HMUL2 R36, R17, R36 ;  /* 0x0000002411247232 */ /* 0x000fe20000000000 */
[----:B------:R-:W-:-:S08]  /*14e0*/  HFMA2.MMA R33, R18, R33, -RZ ;  /* 0x0000002112217235 */ /* 0x000fd000001000ff */
[C---:B------:R-:W-:Y:S01]  /*14f0*/  PRMT R41, R43.reuse, 0x5410, R44 ;  /* 0x000054102b297816 */ /* 0x040fe2000000002c */
[----:B0-----:R-:W-:Y:S01]  /*1500*/  IMAD.WIDE R12, R0, 0x2, R12 ;  /* 0x00000002000c7825 */ /* 0x001fe200078e020c */
[----:B------:R-:W-:-:S04]  /*1510*/  PRMT R44, R43, 0x7632, R44 ;  /* 0x000076322b2c7816 */ /* 0x000fc8000000002c */
[----:B------:R-:W-:Y:S01]  /*1520*/  STG.E desc[UR8][R12.64], R31 ;  /* 0x0000001f0c007986 */ /* 0x000fe2000c101908 */
[----:B-1----:R-:W-:-:S03]  /*1530*/  IMAD.WIDE R14, R32, 0x2, R12 ;  /* 0x00000002200e7825 */ /* 0x002fc600078e020c */
[----:B------:R0:W-:Y:S04]  /*1540*/  STG.E desc[UR8][R12.64+0x4], R49 ;  /* 0x000004310c007986 */ /* 0x0001e8000c101908 */
[----:B------:R-:W-:Y:S04]  /*1550*/  STG.E desc[UR8][R14.64], R48 ;  /* 0x000000300e007986 */ /* 0x000fe8000c101908 */
[----:B------:R1:W-:Y:S01]  /*1560*/  STG.E desc[UR8][R14.64+0x4], R42 ;  /* 0x0000042a0e007986 */ /* 0x0003e2000c101908 */
[----:B0-----:R-:W-:-:S05]  /*1570*/  IMAD.WIDE R12, R32, 0x2, R14 ;  /* 0x00000002200c7825 */ /* 0x001fca00078e020e */
[----:B------:R-:W-:Y:S01]  /*1580*/  STG.E desc[UR8][R12.64+0x4], R41 ;  /* 0x000004290c007986 */ /* 0x000fe2000c101908 */
[----:B------:R-:W-:Y:S01]  /*1590*/  IMAD.WIDE R30, R32, 0x2, R12 ;  /* 0x00000002201e7825 */ /* 0x000fe200078e020c */
[C-C-:B-1----:R-:W-:Y:S02]  /*15a0*/  PRMT R15, R45.reuse, 0x5410, R46.reuse ;  /* 0x000054102d0f7816 */ /* 0x142fe4000000002e */
[----:B------:R-:W-:Y:S01]  /*15b0*/  PRMT R46, R45, 0x7632, R46 ;  /* 0x000076322d2e7816 */ /* 0x000fe2000000002e */
[----:B------:R-:W-:Y:S02]  /*15c0*/  IMAD.MOV.U32 R14, RZ, RZ, R34 ;  /* 0x000000ffff0e7224 */ /* 0x000fe400078e0022 */
[----:B------:R0:W-:Y:S04]  /*15d0*/  STG.E desc[UR8][R12.64], R15 ;  /* 0x0000000f0c007986 */ /* 0x0001e8000c101908 */
[----:B------:R-:W-:Y:S04]  /*15e0*/  STG.E desc[UR8][R30.64], R46 ;  /* 0x0000002e1e007986 */ /* 0x000fe8000c101908 */
[----:B------:R1:W-:Y:S01]  /*15f0*/  STG.E desc[UR8][R30.64+0x4], R44 ;  /* 0x0000042c1e007986 */ /* 0x0003e2000c101908 */
[----:B0-----:R-:W-:Y:S01]  /*1600*/  IMAD.MOV.U32 R12, RZ, RZ, R37 ;  /* 0x000000ffff0c7224 */ /* 0x001fe200078e0025 */
[----:B------:R-:W-:Y:S01]  /*1610*/  HFMA2.MMA R37, R16, R38, -RZ ;  /* 0x0000002610257235 */ /* 0x000fe200001000ff */
[----:B------:R-:W-:-:S02]  /*1620*/  PRMT R15, R40, 0x5410, R39 ;  /* 0x00005410280f7816 */ /* 0x000fc40000000027 */
[----:B------:R-:W-:Y:S01]  /*1630*/  PRMT R39, R40, 0x7632, R39 ;  /* 0x0000763228277816 */ /* 0x000fe20000000027 */
[----:B------:R-:W-:Y:S02]  /*1640*/  HMUL2 R38, R11, R12 ;  /* 0x0000000c0b267232 */ /* 0x000fe40000000000 */
[----:B------:R-:W-:-:S04]  /*1650*/  IMAD.WIDE R12, R32, 0x2, R30 ;  /* 0x00000002200c7825 */ /* 0x000fc800078e021e */
[----:B------:R-:W-:Y:S01]  /*1660*/  HMUL2 R40, R11, R14 ;  /* 0x0000000e0b287232 */ /* 0x000fe20000000000 */
[----:B------:R0:W-:Y:S01]  /*1670*/  STG.E desc[UR8][R12.64], R15 ;  /* 0x0000000f0c007986 */ /* 0x0001e2000c101908 */
[C-C-:B-1----:R-:W-:Y:S02]  /*1680*/  PRMT R31, R37.reuse, 0x5410, R38.reuse ;  /* 0x00005410251f7816 */ /* 0x142fe40000000026 */
[----:B------:R-:W-:-:S03]  /*1690*/  PRMT R38, R37, 0x7632, R38 ;  /* 0x0000763225267816 */ /* 0x000fc60000000026 */
[----:B------:R1:W-:Y:S01]  /*16a0*/  STG.E desc[UR8][R12.64+0x4], R31 ;  /* 0x0000041f0c007986 */ /* 0x0003e2000c101908 */
[----:B0-----:R-:W-:Y:S02]  /*16b0*/  IMAD.MOV.U32 R15, RZ, RZ, R35 ;  /* 0x000000ffff0f7224 */ /* 0x001fe400078e0023 */
[----:B------:R-:W-:-:S04]  /*16c0*/  IMAD.WIDE R34, R32, 0x2, R12 ;  /* 0x0000000220227825 */ /* 0x000fc800078e020c */
[----:B------:R-:W-:Y:S01]  /*16d0*/  HFMA2.MMA R30, R16, R15, -RZ ;  /* 0x0000000f101e7235 */ /* 0x000fe200001000ff */
[----:B------:R-:W-:Y:S01]  /*16e0*/  STG.E desc[UR8][R34.64], R39 ;  /* 0x0000002722007986 */ /* 0x000fe2000c101908 */
[C---:B------:R-:W-:Y:S01]  /*16f0*/  IMAD.WIDE R14, R32.reuse, 0x2, R34 ;  /* 0x00000002200e7825 */ /* 0x040fe200078e0222 */
[C-C-:B-1----:R-:W-:Y:S02]  /*1700*/  PRMT R31, R33.reuse, 0x5410, R36.reuse ;  /* 0x00005410211f7816 */ /* 0x142fe40000000024 */
[----:B------:R0:W-:Y:S01]  /*1710*/  STG.E desc[UR8][R34.64+0x4], R38 ;  /* 0x0000042622007986 */ /* 0x0001e2000c101908 */
[----:B------:R-:W-:Y:S01]  /*1720*/  PRMT R36, R33, 0x7632, R36 ;  /* 0x0000763221247816 */ /* 0x000fe20000000024 */
[----:B------:R-:W-:Y:S02]  /*1730*/  IMAD.WIDE R12, R32, 0x2, R14 ;  /* 0x00000002200c7825 */ /* 0x000fe400078e020e */
[----:B------:R2:W-:Y:S01]  /*1740*/  STG.E desc[UR8][R14.64], R31 ;  /* 0x0000001f0e007986 */ /* 0x0005e2000c101908 */
[----:B0-----:R-:W-:-:S02]  /*1750*/  PRMT R35, R30, 0x5410, R40 ;  /* 0x000054101e237816 */ /* 0x001fc40000000028 */
[----:B------:R-:W-:-:S03]  /*1760*/  PRMT R40, R30, 0x7632, R40 ;  /* 0x000076321e287816 */ /* 0x000fc60000000028 */
[----:B------:R2:W-:Y:S04]  /*1770*/  STG.E desc[UR8][R14.64+0x4], R35 ;  /* 0x000004230e007986 */ /* 0x0005e8000c101908 */
[----:B------:R2:W-:Y:S04]  /*1780*/  STG.E desc[UR8][R12.64], R36 ;  /* 0x000000240c007986 */ /* 0x0005e8000c101908 */
[----:B------:R2:W-:Y:S02]  /*1790*/  STG.E desc[UR8][R12.64+0x4], R40 ;  /* 0x000004280c007986 */ /* 0x0005e4000c101908 */
.L_x_44:
[----:B------:R-:W-:Y:S01]  /*17a0*/  VIADD R2, R2, 0x10 ;  /* 0x0000001002027836 */ /* 0x000fe20000000000 */
[----:B------:R-:W-:Y:S01]  /*17b0*/  UIADD3 UR5, UR5, 0x8, URZ ;  /* 0x0000000805057890 */ /* 0x000fe2000fffe03f */
[C---:B------:R-:W-:Y:S02]  /*17c0*/  IMAD R0, R32.reuse, 0x8, R0 ;  /* 0x0000000820007824 */ /* 0x040fe400078e0200 */
[----:B------:R-:W-:Y:S01]  /*17d0*/  IMAD.WIDE R28, R32, 0x4, R28 ;  /* 0x00000004201c7825 */ /* 0x000fe200078e021c */
[----:B------:R-:W-:-:S13]  /*17e0*/  ISETP.NE.AND P1, PT, R2, 0x48, PT ;  /* 0x000000480200780c */ /* 0x000fda0003f25270 */
[----:B------:R-:W-:Y:S05]  /*17f0*/  @P1 BRA `(.L_x_45) ;  /* 0xfffffff000e01947 */ /* 0x000fea000383ffff */
[----:B------:R-:W-:Y:S01]  /*1800*/  VIADD R24, R24, 0x20 ;  /* 0x0000002018187836 */ /* 0x000fe20000000000 */
[----:B------:R-:W-:Y:S01]  /*1810*/  UMOV UR4, UR5 ;  /* 0x0000000500047c82 */ /* 0x000fe20008000000 */
[----:B------:R-:W-:-:S03]  /*1820*/  IMAD.WIDE R26, R32, 0x10, R26 ;  /* 0x00000010201a7825 */ /* 0x000fc600078e021a */
[----:B------:R-:W-:-:S13]  /*1830*/  ISETP.GE.AND P1, PT, R24, R21, PT ;  /* 0x000000151800720c */ /* 0x000fda0003f26270 */
[----:B------:R-:W-:Y:S05]  /*1840*/  @!P1 BRA `(.L_x_46) ;  /* 0xffffffec00dc9947 */ /* 0x000fea000383ffff */
[----:B------:R-:W-:Y:S05]  /*1850*/  EXIT ;  /* 0x000000000000794d */ /* 0x000fea0003800000 */
.L_x_47:
        /* <DEDUP_REMOVED lines=10> */
.L_x_72:


//--------------------- .text._Z14shuffle_kernelPjiiiiiiii --------------------------
	.section	.text._Z14shuffle_kernelPjiiiiiiii,"ax",@progbits
	.align	128
        .global         _Z14shuffle_kernelPjiiiiiiii
        .type           _Z14shuffle_kernelPjiiiiiiii,@function
        .size           _Z14shuffle_kernelPjiiiiiiii,(.L_x_73 - _Z14shuffle_kernelPjiiiiiiii)
        .other          _Z14shuffle_kernelPjiiiiiiii,@"STO_CUDA_ENTRY STV_DEFAULT"
_Z14shuffle_kernelPjiiiiiiii:
.text._Z14shuffle_kernelPjiiiiiiii:
[----:B------:R-:W-:Y:S01]  /*0000*/  LDC R1, c[0x0][0x28] ;  /* 0x00000a00ff017b82 */ /* 0x000fe20000000800 */
[----:B------:R-:W0:Y:S07]  /*0010*/  S2R R0, SR_CTAID.X ;  /* 0x0000000000007919 */ /* 0x000e2e0000002500 */
[----:B------:R-:W1:Y:S01]  /*0020*/  LDC R19, c[0x0][0x21c] ;  /* 0x00008700ff137b82 */ /* 0x000e620000000800 */
[----:B------:R-:W0:Y:S02]  /*0030*/  S2R R3, SR_TID.X ;  /* 0x0000000000037919 */ /* 0x000e240000002100 */
[----:B0-----:R-:W-:-:S05]  /*0040*/  IMAD R0, R0, 0x20, R3 ;  /* 0x0000002000007824 */ /* 0x001fca00078e0203 */
[----:B-1----:R-:W-:-:S13]  /*0050*/  ISETP.GE.AND P0, PT, R0, R19, PT ;  /* 0x000000130000720c */ /* 0x002fda0003f06270 */
[----:B------:R-:W-:Y:S05]  /*0060*/  @P0 EXIT ;  /* 0x000000000000094d */ /* 0x000fea0003800000 */
[----:B------:R-:W0:Y:S01]  /*0070*/  LDC R2, c[0x0][0x220] ;  /* 0x00008800ff027b82 */ /* 0x000e220000000800 */
[----:B------:R-:W-:-:S07]  /*0080*/  IMAD.MOV.U32 R17, RZ, RZ, RZ ;  /* 0x000000ffff117224 */ /* 0x000fce00078e00ff */
[----:B------:R-:W1:Y:S01]  /*0090*/  LDC.64 R12, c[0x0][0x210] ;  /* 0x00008400ff0c7b82 */ /* 0x000e620000000a00 */
[----:B0-----:R-:W-:Y:S01]  /*00a0*/  ISETP.GE.AND P0, PT, R2, 0x1, PT ;  /* 0x000000010200780c */ /* 0x001fe20003f06270 */
[----:B-1----:R-:W-:-:S12]  /*00b0*/  IMAD.WIDE R12, R0, 0x4, R12 ;  /* 0x00000004000c7825 */ /* 0x002fd800078e020c */
[----:B------:R-:W-:Y:S05]  /*00c0*/  @!P0 BRA `(.L_x_48) ;  /* 0x0000000000c88947 */ /* 0x000fea0003800000 */
[----:B------:R-:W-:Y:S01]  /*00d0*/  VIADD R0, R2, 0xffffffff ;  /* 0xffffffff02007836 */ /* 0x000fe20000000000 */
[----:B------:R-:W-:Y:S01]  /*00e0*/  SHF.R.S32.HI R4, RZ, 0x1f, R19 ;  /* 0x0000001fff047819 */ /* 0x000fe20000011413 */
[----:B------:R-:W-:-:S03]  /*00f0*/  IMAD.MOV.U32 R17, RZ, RZ, RZ ;  /* 0x000000ffff117224 */ /* 0x000fc600078e00ff */
[C---:B------:R-:W-:Y:S02]  /*0100*/  ISETP.GE.U32.AND P0, PT, R0.reuse, 0xc, PT ;  /* 0x0000000c0000780c */ /* 0x040fe40003f06070 */
[----:B------:R-:W-:-:S04]  /*0110*/  LEA.HI R2, R0, 0x1, RZ, 0x1e ;  /* 0x0000000100027811 */ /* 0x000fc800078ff0ff */
[----:B------:R-:W-:-:S07]  /*0120*/  LOP3.LUT R3, R2, 0x3, RZ, 0xc0, !PT ;  /* 0x0000000302037812 */ /* 0x000fce00078ec0ff */
[----:B------:R-:W-:Y:S05]  /*0130*/  @!P0 BRA `(.L_x_49) ;  /* 0x0000000000888947 */ /* 0x000fea0003800000 */
[----:B------:R-:W-:Y:S01]  /*0140*/  LEA.HI R0, R0, -R3, RZ, 0x1e ;  /* 0x8000000300007211 */ /* 0x000fe200078ff0ff */
[C---:B------:R-:W-:Y:S01]  /*0150*/  IMAD.SHL.U32 R5, R19.reuse, 0x10, RZ ;  /* 0x0000001013057824 */ /* 0x040fe200078e00ff */
[----:B------:R-:W-:Y:S01]  /*0160*/  SHF.L.U64.HI R2, R19, 0x4, R4 ;  /* 0x0000000413027819 */ /* 0x000fe20000010204 */
[----:B------:R-:W-:Y:S01]  /*0170*/  IMAD.MOV.U32 R17, RZ, RZ, RZ ;  /* 0x000000ffff117224 */ /* 0x000fe200078e00ff */
[----:B------:R-:W-:-:S13]  /*0180*/  ISETP.GT.AND P0, PT, R0, -0x1, PT ;  /* 0xffffffff0000780c */ /* 0x000fda0003f04270 */
[----:B------:R-:W-:Y:S05]  /*0190*/  @!P0 BRA `(.L_x_50) ;  /* 0x0000000000588947 */ /* 0x000fea0003800000 */
[----:B------:R-:W-:Y:S01]  /*01a0*/  VIADD R6, R0, 0x1 ;  /* 0x0000000100067836 */ /* 0x000fe20000000000 */
[----:B------:R-:W-:-:S04]  /*01b0*/  PLOP3.LUT P0, PT, PT, PT, PT, 0x80, 0x0 ;  /* 0x000000000000781c */ /* 0x000fc80003f0f070 */
[----:B------:R-:W-:-:S13]  /*01c0*/  ISETP.GT.AND P1, PT, R6, 0xc, PT ;  /* 0x0000000c0600780c */ /* 0x000fda0003f24270 */
[----:B------:R-:W-:Y:S05]  /*01d0*/  @!P1 BRA `(.L_x_51) ;  /* 0x0000000000249947 */ /* 0x000fea0003800000 */
[----:B------:R-:W-:-:S13]  /*01e0*/  PLOP3.LUT P0, PT, PT, PT, PT, 0x8, 0x0 ;  /* 0x000000000000781c */ /* 0x000fda0003f0e170 */
.L_x_52:
[----:B------:R-:W-:Y:S01]  /*01f0*/  VIADD R0, R0, 0xfffffff0 ;  /* 0xfffffff000007836 */ /* 0x000fe20000000000 */
[----:B------:R-:W-:Y:S01]  /*0200*/  IADD3 R12, P2, P3, R5, R12, R5 ;  /* 0x0000000c050c7210 */ /* 0x000fe20007b5e005 */
[----:B------:R-:W-:-:S03]  /*0210*/  VIADD R17, R17, 0x40 ;  /* 0x0000004011117836 */ /* 0x000fc60000000000 */
[----:B------:R-:W-:Y:S02]  /*0220*/  ISETP.GT.AND P1, PT, R0, 0xb, PT ;  /* 0x0000000b0000780c */ /* 0x000fe40003f24270 */
[----:B------:R-:W-:Y:S02]  /*0230*/  IADD3 R12, P4, P5, R5, R12, R5 ;  /* 0x0000000c050c7210 */ /* 0x000fe40007d9e005 */
[----:B------:R-:W-:-:S04]  /*0240*/  IADD3.X R13, R2, R13, R2, P2, P3 ;  /* 0x0000000d020d7210 */ /* 0x000fc800017e6402 */
[----:B------:R-:W-:-:S05]  /*0250*/  IADD3.X R13, R2, R13, R2, P4, P5 ;  /* 0x0000000d020d7210 */ /* 0x000fca00027ea402 */
[----:B------:R-:W-:Y:S05]  /*0260*/  @P1 BRA `(.L_x_52) ;  /* 0xfffffffc00e01947 */ /* 0x000fea000383ffff */
.L_x_51:
[----:B------:R-:W-:-:S05]  /*0270*/  VIADD R6, R0, 0x1 ;  /* 0x0000000100067836 */ /* 0x000fca0000000000 */
[----:B------:R-:W-:-:S13]  /*0280*/  ISETP.GT.AND P1, PT, R6, 0x4, PT ;  /* 0x000000040600780c */ /* 0x000fda0003f24270 */
[----:B------:R-:W-:Y:S01]  /*0290*/  @P1 VIADD R0, R0, 0xfffffff8 ;  /* 0xfffffff800001836 */ /* 0x000fe20000000000 */
[----:B------:R-:W-:Y:S01]  /*02a0*/  @P1 PLOP3.LUT P0, PT, PT, PT, PT, 0x8, 0x0 ;  /* 0x000000000000181c */ /* 0x000fe20003f0e170 */
[----:B------:R-:W-:Y:S01]  /*02b0*/  @P1 VIADD R17, R17, 0x20 ;  /* 0x0000002011111836 */ /* 0x000fe20000000000 */
[----:B------:R-:W-:Y:S02]  /*02c0*/  @P1 IADD3 R12, P2, P3, R5, R12, R5 ;  /* 0x0000000c050c1210 */ /* 0x000fe40007b5e005 */
[----:B------:R-:W-:Y:S02]  /*02d0*/  ISETP.NE.OR P0, PT, R0, -0x1, P0 ;  /* 0xffffffff0000780c */ /* 0x000fe40000705670 */
[----:B------:R-:W-:-:S11]  /*02e0*/  @P1 IADD3.X R13, R2, R13, R2, P2, P3 ;  /* 0x0000000d020d1210 */ /* 0x000fd600017e6402 */
[----:B------:R-:W-:Y:S05]  /*02f0*/  @!P0 BRA `(.L_x_49) ;  /* 0x0000000000188947 */ /* 0x000fea0003800000 */
.L_x_50:
[----:B------:R-:W-:Y:S01]  /*0300*/  VIADD R0, R0, 0xfffffffc ;  /* 0xfffffffc00007836 */ /* 0x000fe20000000000 */
[----:B------:R-:W-:Y:S01]  /*0310*/  IADD3 R12, P1, R12, R5, RZ ;  /* 0x000000050c0c7210 */ /* 0x000fe20007f3e0ff */
[----:B------:R-:W-:-:S03]  /*0320*/  VIADD R17, R17, 0x10 ;  /* 0x0000001011117836 */ /* 0x000fc60000000000 */
[----:B------:R-:W-:Y:S01]  /*0330*/  ISETP.NE.AND P0, PT, R0, -0x1, PT ;  /* 0xffffffff0000780c */ /* 0x000fe20003f05270 */
[----:B------:R-:W-:-:S12]  /*0340*/  IMAD.X R13, R13, 0x1, R2, P1 ;  /* 0x000000010d0d7824 */ /* 0x000fd800008e0602 */
[----:B------:R-:W-:Y:S05]  /*0350*/  @P0 BRA `(.L_x_50) ;  /* 0xfffffffc00e80947 */ /* 0x000fea000383ffff */
.L_x_49:
[----:B------:R-:W-:-:S13]  /*0360*/  ISETP.NE.AND P0, PT, R3, RZ, PT ;  /* 0x000000ff0300720c */ /* 0x000fda0003f05270 */
[----:B------:R-:W-:Y:S05]  /*0370*/  @!P0 BRA `(.L_x_48) ;  /* 0x00000000001c8947 */ /* 0x000fea0003800000 */
[----:B------:R-:W-:-:S07]  /*0380*/  SHF.L.U64.HI R4, R19, 0x2, R4 ;  /* 0x0000000213047819 */ /* 0x000fce0000010204 */
.L_x_53:
[----:B------:R-:W-:Y:S01]  /*0390*/  VIADD R3, R3, 0xffffffff ;  /* 0xffffffff03037836 */ /* 0x000fe20000000000 */
[----:B------:R-:W-:Y:S01]  /*03a0*/  LEA R12, P1, R19, R12, 0x2 ;  /* 0x0000000c130c7211 */ /* 0x000fe200078210ff */
[----:B------:R-:W-:-:S03]  /*03b0*/  VIADD R17, R17, 0x4 ;  /* 0x0000000411117836 */ /* 0x000fc60000000000 */
[----:B------:R-:W-:Y:S01]  /*03c0*/  ISETP.NE.AND P0, PT, R3, RZ, PT ;  /* 0x000000ff0300720c */ /* 0x000fe20003f05270 */
[----:B------:R-:W-:-:S12]  /*03d0*/  IMAD.X R13, R13, 0x1, R4, P1 ;  /* 0x000000010d0d7824 */ /* 0x000fd800008e0604 */
[----:B------:R-:W-:Y:S05]  /*03e0*/  @P0 BRA `(.L_x_53) ;  /* 0xfffffffc00e80947 */ /* 0x000fea000383ffff */
.L_x_48:
[----:B------:R-:W-:Y:S01]  /*03f0*/  ULDC UR6, c[0x0][0x224] ;  /* 0x0000890000067ab9 */ /* 0x000fe20000000800 */
[----:B------:R-:W-:Y:S01]  /*0400*/  ULDC.64 UR4, c[0x0][0x208] ;  /* 0x0000820000047ab9 */ /* 0x000fe20000000a00 */
[----:B------:R-:W-:-:S13]  /*0410*/  ISETP.GE.AND P0, PT, R17, UR6, PT ;  /* 0x0000000611007c0c */ /* 0x000fda000bf06270 */
[----:B------:R-:W-:Y:S05]  /*0420*/  @P0 BRA `(.L_x_54) ;  /* 0x0000000c003c0947 */ /* 0x000fea0003800000 */
[----:B------:R-:W-:Y:S02]  /*0430*/  LOP3.LUT R0, RZ, R17, RZ, 0x33, !PT ;  /* 0x00000011ff007212 */ /* 0x000fe400078e33ff */
[----:B------:R-:W-:-:S03]  /*0440*/  SHF.R.S32.HI R18, RZ, 0x1f, R19 ;  /* 0x0000001fff127819 */ /* 0x000fc60000011413 */
[----:B------:R-:W-:-:S05]  /*0450*/  VIADD R0, R0, UR6 ;  /* 0x0000000600007c36 */ /* 0x000fca0008000000 */
[C---:B------:R-:W-:Y:S02]  /*0460*/  LOP3.LUT P0, RZ, R0.reuse, 0x10, RZ, 0xc0, !PT ;  /* 0x0000001000ff7812 */ /* 0x040fe4000780c0ff */
[----:B------:R-:W-:-:S11]  /*0470*/  LOP3.LUT P1, RZ, R0, 0xfffffff0, RZ, 0xc0, !PT ;  /* 0xfffffff000ff7812 */ /* 0x000fd6000782c0ff */
[----:B------:R-:W-:Y:S05]  /*0480*/  @P0 BRA `(.L_x_55) ;  /* 0x0000000000fc0947 */ /* 0x000fea0003800000 */
[----:B------:R-:W-:Y:S02]  /*0490*/  IMAD.MOV.U32 R2, RZ, RZ, R12 ;  /* 0x000000ffff027224 */ /* 0x000fe400078e000c */
[----:B------:R-:W-:Y:S02]  /*04a0*/  IMAD.MOV.U32 R3, RZ, RZ, R13 ;  /* 0x000000ffff037224 */ /* 0x000fe400078e000d */
[----:B------:R-:W-:-:S03]  /*04b0*/  IMAD.SHL.U32 R11, R19, 0x4, RZ ;  /* 0x00000004130b7824 */ /* 0x000fc600078e00ff */
[----:B------:R-:W2:Y:S01]  /*04c0*/  LDG.E R10, desc[UR4][R2.64] ;  /* 0x00000004020a7981 */ /* 0x000ea2000c1e1900 */
[----:B------:R-:W-:Y:S02]  /*04d0*/  SHF.L.U64.HI R9, R19, 0x2, R18 ;  /* 0x0000000213097819 */ /* 0x000fe40000010212 */
[----:B------:R-:W-:-:S05]  /*04e0*/  IADD3 R6, P0, R11, R12, RZ ;  /* 0x0000000c0b067210 */ /* 0x000fca0007f1e0ff */
[----:B------:R-:W-:Y:S01]  /*04f0*/  IMAD.X R7, R9, 0x1, R13, P0 ;  /* 0x0000000109077824 */ /* 0x000fe200000e060d */
[----:B------:R-:W-:-:S04]  /*0500*/  IADD3 R4, P0, R6, R11, RZ ;  /* 0x0000000b06047210 */ /* 0x000fc80007f1e0ff */
[----:B------:R-:W3:Y:S01]  /*0510*/  LDG.E R8, desc[UR4][R6.64] ;  /* 0x0000000406087981 */ /* 0x000ee2000c1e1900 */
[----:B------:R-:W-:-:S05]  /*0520*/  IMAD.X R5, R7, 0x1, R9, P0 ;  /* 0x0000000107057824 */ /* 0x000fca00000e0609 */
[----:B------:R-:W4:Y:S01]  /*0530*/  LDG.E R0, desc[UR4][R4.64] ;  /* 0x0000000404007981 */ /* 0x000f22000c1e1900 */
[----:B------:R-:W-:Y:S01]  /*0540*/  VIADD R17, R17, 0x10 ;  /* 0x0000001011117836 */ /* 0x000fe20000000000 */
[----:B--2---:R-:W-:Y:S01]  /*0550*/  SHF.R.U32.HI R13, RZ, 0x6, R10 ;  /* 0x00000006ff0d7819 */ /* 0x004fe2000001160a */
[C---:B------:R-:W-:Y:S01]  /*0560*/  IMAD.SHL.U32 R21, R10.reuse, 0x10, RZ ;  /* 0x000000100a157824 */ /* 0x040fe200078e00ff */
[----:B------:R-:W-:-:S03]  /*0570*/  LOP3.LUT R12, R10, 0x3f, RZ, 0xc0, !PT ;  /* 0x0000003f0a0c7812 */ /* 0x000fc600078ec0ff */
[----:B------:R-:W-:-:S05]  /*0580*/  IMAD.U32 R15, R13, 0x10000, RZ ;  /* 0x000100000d0f7824 */ /* 0x000fca00078e00ff */
[----:B------:R-:W-:Y:S02]  /*0590*/  LOP3.LUT R12, R15, 0x3f0000, R12, 0xe2, !PT ;  /* 0x003f00000f0c7812 */ /* 0x000fe400078ee20c */
[--C-:B---3--:R-:W-:Y:S02]  /*05a0*/  SHF.R.U32.HI R14, RZ, 0x4, R8.reuse ;  /* 0x00000004ff0e7819 */ /* 0x108fe40000011608 */
[----:B------:R-:W-:Y:S02]  /*05b0*/  LOP3.LUT R20, R12, 0xfc0, R13, 0xf8, !PT ;  /* 0x00000fc00c147812 */ /* 0x000fe400078ef80d */
[----:B------:R-:W-:Y:S01]  /*05c0*/  SHF.R.U32.HI R16, RZ, 0x16, R8 ;  /* 0x00000016ff107819 */ /* 0x000fe20000011608 */
[----:B------:R-:W-:Y:S01]  /*05d0*/  IMAD.SHL.U32 R22, R14, 0x40, RZ ;  /* 0x000000400e167824 */ /* 0x000fe200078e00ff */
[----:B------:R-:W-:Y:S02]  /*05e0*/  SHF.R.U32.HI R12, RZ, 0x18, R10 ;  /* 0x00000018ff0c7819 */ /* 0x000fe4000001160a */
[----:B------:R-:W-:Y:S01]  /*05f0*/  SHF.R.U32.HI R15, RZ, 0x10, R8 ;  /* 0x00000010ff0f7819 */ /* 0x000fe20000011608 */
[----:B------:R-:W-:Y:S01]  /*0600*/  IMAD.U32 R16, R16, 0x10000, RZ ;  /* 0x0001000010107824 */ /* 0x000fe200078e00ff */
[----:B------:R-:W-:-:S02]  /*0610*/  LOP3.LUT R13, R12, 0x3f, RZ, 0xc0, !PT ;  /* 0x0000003f0c0d7812 */ /* 0x000fc400078ec0ff */
[----:B------:R-:W-:Y:S02]  /*0620*/  LOP3.LUT R15, R15, 0x3f, RZ, 0xc0, !PT ;  /* 0x0000003f0f0f7812 */ /* 0x000fe400078ec0ff */
[----:B------:R-:W-:Y:S02]  /*0630*/  SHF.R.U32.HI R14, RZ, 0xa, R8 ;  /* 0x0000000aff0e7819 */ /* 0x000fe40000011608 */
[----:B------:R-:W-:Y:S02]  /*0640*/  LOP3.LUT R12, R20, 0xfc00000, R21, 0xf8, !PT ;  /* 0x0fc00000140c7812 */ /* 0x000fe400078ef815 */
[----:B------:R-:W-:Y:S01]  /*0650*/  LOP3.LUT R20, R22, 0xfc0, R13, 0xe2, !PT ;  /* 0x00000fc016147812 */ /* 0x000fe200078ee20d */
[----:B------:R-:W-:Y:S01]  /*0660*/  IMAD.SHL.U32 R13, R8, 0x4, RZ ;  /* 0x00000004080d7824 */ /* 0x000fe200078e00ff */
[----:B------:R-:W-:Y:S01]  /*0670*/  LOP3.LUT R15, R16, 0x3f0000, R15, 0xe2, !PT ;  /* 0x003f0000100f7812 */ /* 0x000fe200078ee20f */
[----:B----4-:R-:W-:Y:S02]  /*0680*/  IMAD.SHL.U32 R16, R0, 0x100000, RZ ;  /* 0x0010000000107824 */ /* 0x010fe400078e00ff */
[----:B------:R-:W-:Y:S01]  /*0690*/  IMAD.SHL.U32 R21, R14, 0x400000, RZ ;  /* 0x004000000e157824 */ /* 0x000fe200078e00ff */
[----:B------:R-:W-:-:S02]  /*06a0*/  SHF.R.U32.HI R14, RZ, 0x1a, R0 ;  /* 0x0000001aff0e7819 */ /* 0x000fc40000011600 */
[----:B------:R-:W-:Y:S02]  /*06b0*/  LOP3.LUT R13, R13, 0x3c, RZ, 0xc0, !PT ;  /* 0x0000003c0d0d7812 */ /* 0x000fe400078ec0ff */
[----:B------:R-:W-:Y:S02]  /*06c0*/  LOP3.LUT R15, R15, 0xfc00000, R16, 0xf8, !PT ;  /* 0x0fc000000f0f7812 */ /* 0x000fe400078ef810 */
[----:B------:R-:W-:Y:S01]  /*06d0*/  LOP3.LUT R20, R21, 0xfc00000, R20, 0xe2, !PT ;  /* 0x0fc0000015147812 */ /* 0x000fe200078ee214 */
[----:B------:R-:W-:Y:S01]  /*06e0*/  IMAD.SHL.U32 R21, R14, 0x10000000, RZ ;  /* 0x100000000e157824 */ /* 0x000fe200078e00ff */
[----:B------:R-:W-:Y:S01]  /*06f0*/  LEA.HI R13, R10, R13, RZ, 0x2 ;  /* 0x0000000d0a0d7211 */ /* 0x000fe200078f10ff */
[C---:B------:R-:W-:Y:S01]  /*0700*/  IMAD.SHL.U32 R14, R0.reuse, 0x400, RZ ;  /* 0x00000400000e7824 */ /* 0x040fe200078e00ff */
[----:B------:R-:W-:Y:S01]  /*0710*/  LOP3.LUT R15, R15, 0x3000, R0, 0xf8, !PT ;  /* 0x000030000f0f7812 */ /* 0x000fe200078ef800 */
[C---:B------:R-:W-:Y:S01]  /*0720*/  IMAD.SHL.U32 R10, R0.reuse, 0x10, RZ ;  /* 0x00000010000a7824 */ /* 0x040fe200078e00ff */
[----:B------:R-:W-:Y:S01]  /*0730*/  LOP3.LUT R20, R21, 0xf0000000, R20, 0xe2, !PT ;  /* 0xf000000015147812 */ /* 0x000fe200078ee214 */
[----:B------:R-:W-:Y:S01]  /*0740*/  IMAD.SHL.U32 R21, R0, 0x4000, RZ ;  /* 0x0000400000157824 */ /* 0x000fe200078e00ff */
[----:B------:R-:W-:Y:S01]  /*0750*/  LOP3.LUT R23, R15, 0x30000000, R14, 0xf8, !PT ;  /* 0x300000000f177812 */ /* 0x000fe200078ef80e */
[----:B------:R-:W-:Y:S01]  /*0760*/  IMAD.U32 R13, R13, 0x10000, RZ ;  /* 0x000100000d0d7824 */ /* 0x000fe200078e00ff */
[----:B------:R-:W-:-:S02]  /*0770*/  SHF.R.U32.HI R14, RZ, 0xa, R0 ;  /* 0x0000000aff0e7819 */ /* 0x000fc40000011600 */
[----:B------:R-:W-:Y:S02]  /*0780*/  LOP3.LUT R15, R10, 0x30, RZ, 0xc0, !PT ;  /* 0x000000300a0f7812 */ /* 0x000fe400078ec0ff */
[----:B------:R-:W-:Y:S02]  /*0790*/  LOP3.LUT R23, R23, 0xc000, R14, 0xf8, !PT ;  /* 0x0000c00017177812 */ /* 0x000fe400078ef80e */
[----:B------:R-:W-:Y:S02]  /*07a0*/  LEA.HI R15, R8, R15, RZ, 0x4 ;  /* 0x0000000f080f7211 */ /* 0x000fe400078f20ff */
[----:B------:R-:W-:Y:S02]  /*07b0*/  LOP3.LUT R21, R12, 0xf0000000, R21, 0xf8, !PT ;  /* 0xf00000000c157812 */ /* 0x000fe400078ef815 */
[----:B------:R-:W-:Y:S01]  /*07c0*/  LOP3.LUT R8, R23, 0xc0000000, R0, 0xf8, !PT ;  /* 0xc000000017087812 */ /* 0x000fe200078ef800 */
[----:B------:R-:W-:Y:S01]  /*07d0*/  IMAD.SHL.U32 R15, R15, 0x40, RZ ;  /* 0x000000400f0f7824 */ /* 0x000fe200078e00ff */
[----:B------:R-:W-:-:S02]  /*07e0*/  LOP3.LUT R13, R20, R13, RZ, 0xfc, !PT ;  /* 0x0000000d140d7212 */ /* 0x000fc400078efcff */
[----:B------:R-:W-:Y:S02]  /*07f0*/  SHF.R.U32.HI R0, RZ, 0x8, R0 ;  /* 0x00000008ff007819 */ /* 0x000fe40000011600 */
[----:B------:R-:W-:Y:S02]  /*0800*/  LOP3.LUT R21, R21, 0xf000, R10, 0xf8, !PT ;  /* 0x0000f00015157812 */ /* 0x000fe400078ef80a */
[----:B------:R-:W-:Y:S02]  /*0810*/  LOP3.LUT R23, R13, 0xf000, R0, 0xf8, !PT ;  /* 0x0000f0000d177812 */ /* 0x000fe400078ef800 */
[----:B------:R-:W-:Y:S01]  /*0820*/  LOP3.LUT R15, R8, R15, RZ, 0xfc, !PT ;  /* 0x0000000f080f7212 */ /* 0x000fe200078efcff */
[----:B------:R0:W-:Y:S01]  /*0830*/  STG.E desc[UR4][R2.64], R21 ;  /* 0x0000001502007986 */ /* 0x0001e2000c101904 */
[----:B------:R-:W-:-:S03]  /*0840*/  IADD3 R12, P0, R4, R11, RZ ;  /* 0x0000000b040c7210 */ /* 0x000fc60007f1e0ff */
[----:B------:R0:W-:Y:S02]  /*0850*/  STG.E desc[UR4][R6.64], R23 ;  /* 0x0000001706007986 */ /* 0x0001e4000c101904 */
[----:B------:R-:W-:Y:S02]  /*0860*/  IMAD.X R13, R5, 0x1, R9, P0 ;  /* 0x00000001050d7824 */ /* 0x000fe400000e0609 */
[----:B------:R0:W-:Y:S06]  /*0870*/  STG.E desc[UR4][R4.64], R15 ;  /* 0x0000000f04007986 */ /* 0x0001ec000c101904 */
.L_x_55:
[----:B------:R-:W-:Y:S05]  /*0880*/  @!P1 BRA `(.L_x_54) ;  /* 0x0000000800249947 */ /* 0x000fea0003800000 */
[C---:B------:R-:W-:Y:S02]  /*0890*/  IMAD R0, R19.reuse, 0x3, RZ ;  /* 0x0000000313007824 */ /* 0x040fe400078e02ff */
[C---:B0-----:R-:W-:Y:S02]  /*08a0*/  IMAD.SHL.U32 R3, R19.reuse, 0x2, RZ ;  /* 0x0000000213037824 */ /* 0x041fe400078e00ff */
[----:B------:R-:W-:Y:S02]  /*08b0*/  IMAD.SHL.U32 R16, R19, 0x4, RZ ;  /* 0x0000000413107824 */ /* 0x000fe400078e00ff */
[----:B------:R-:W-:Y:S01]  /*08c0*/  IMAD R21, R18, 0xc, RZ ;  /* 0x0000000c12157824 */ /* 0x000fe200078e02ff */
[----:B------:R-:W-:Y:S02]  /*08d0*/  SHF.R.S32.HI R5, RZ, 0x1f, R3 ;  /* 0x0000001fff057819 */ /* 0x000fe40000011403 */
[C---:B------:R-:W-:Y:S01]  /*08e0*/  IADD3 R22, P0, R0.reuse, R3, RZ ;  /* 0x0000000300167210 */ /* 0x040fe20007f1e0ff */
[----:B------:R-:W-:-:S03]  /*08f0*/  IMAD.WIDE R2, R0, 0x4, RZ ;  /* 0x0000000400027825 */ /* 0x000fc600078e02ff */
[----:B------:R-:W-:Y:S02]  /*0900*/  LEA.HI.X.SX32 R5, R0, R5, 0x1, P0 ;  /* 0x0000000500057211 */ /* 0x000fe400000f0eff */
[----:B------:R-:W-:Y:S02]  /*0910*/  IADD3 R14, P1, R2, R16, RZ ;  /* 0x00000010020e7210 */ /* 0x000fe40007f3e0ff */
[C-C-:B------:R-:W-:Y:S02]  /*0920*/  SHF.L.U64.HI R0, R19.reuse, 0x2, R18.reuse ;  /* 0x0000000213007819 */ /* 0x140fe40000010212 */
[C---:B------:R-:W-:Y:S02]  /*0930*/  LEA R15, P0, R22.reuse, R12, 0x2 ;  /* 0x0000000c160f7211 */ /* 0x040fe400078010ff */
[----:B------:R-:W-:Y:S01]  /*0940*/  SHF.L.U64.HI R18, R19, 0x3, R18 ;  /* 0x0000000313127819 */ /* 0x000fe20000010212 */
[----:B------:R-:W-:Y:S01]  /*0950*/  IMAD.X R20, R3, 0x1, R0, P1 ;  /* 0x0000000103147824 */ /* 0x000fe200008e0600 */
[----:B------:R-:W-:Y:S01]  /*0960*/  LEA.HI.X R22, R22, R13, R5, 0x2, P0 ;  /* 0x0000000d16167211 */ /* 0x000fe200000f1405 */
[----:B------:R-:W-:-:S08]  /*0970*/  IMAD.WIDE.U32 R2, R19, 0xc, R2 ;  /* 0x0000000c13027825 */ /* 0x000fd000078e0002 */
.L_x_56:
[----:B-1----:R-:W-:Y:S01]  /*0980*/  IADD3 R4, P0, R12, R16, RZ ;  /* 0x000000100c047210 */ /* 0x002fe20007f1e0ff */
[----:B------:R-:W2:Y:S04]  /*0990*/  LDG.E R10, desc[UR4][R12.64] ;  /* 0x000000040c0a7981 */ /* 0x000ea8000c1e1900 */
[----:B------:R-:W-:-:S05]  /*09a0*/  IMAD.X R5, R13, 0x1, R0, P0 ;  /* 0x000000010d057824 */ /* 0x000fca00000e0600 */
[----:B------:R-:W3:Y:S01]  /*09b0*/  LDG.E R9, desc[UR4][R4.64] ;  /* 0x0000000404097981 */ /* 0x000ee2000c1e1900 */
[----:B------:R-:W-:-:S05]  /*09c0*/  LEA R6, P0, R19, R12, 0x3 ;  /* 0x0000000c13067211 */ /* 0x000fca00078018ff */
[----:B------:R-:W-:-:S05]  /*09d0*/  IMAD.X R7, R13, 0x1, R18, P0 ;  /* 0x000000010d077824 */ /* 0x000fca00000e0612 */
[----:B------:R-:W4:Y:S01]  /*09e0*/  LDG.E R8, desc[UR4][R6.64] ;  /* 0x0000000406087981 */ /* 0x000f22000c1e1900 */
[--C-:B--2---:R-:W-:Y:S02]  /*09f0*/  SHF.R.U32.HI R23, RZ, 0x6, R10.reuse ;  /* 0x00000006ff177819 */ /* 0x104fe4000001160a */
[----:B------:R-:W-:Y:S02]  /*0a00*/  LOP3.LUT R11, R10, 0x3f, RZ, 0xc0, !PT ;  /* 0x0000003f0a0b7812 */ /* 0x000fe400078ec0ff */
[----:B------:R-:W-:Y:S01]  /*0a10*/  SHF.R.U32.HI R24, RZ, 0x18, R10 ;  /* 0x00000018ff187819 */ /* 0x000fe2000001160a */
[----:B------:R-:W-:Y:S01]  /*0a20*/  IMAD.U32 R26, R23, 0x10000, RZ ;  /* 0x00010000171a7824 */ /* 0x000fe200078e00ff */
[----:B---3--:R-:W-:-:S04]  /*0a30*/  SHF.R.U32.HI R25, RZ, 0x4, R9 ;  /* 0x00000004ff197819 */ /* 0x008fc80000011609 */
[----:B------:R-:W-:-:S04]  /*0a40*/  LOP3.LUT R26, R26, 0x3f0000, R11, 0xe2, !PT ;  /* 0x003f00001a1a7812 */ /* 0x000fc800078ee20b */
[----:B------:R-:W-:Y:S01]  /*0a50*/  LOP3.LUT R11, R26, 0xfc0, R23, 0xf8, !PT ;  /* 0x00000fc01a0b7812 */ /* 0x000fe200078ef817 */
[----:B------:R-:W-:Y:S01]  /*0a60*/  IMAD.SHL.U32 R26, R25, 0x40, RZ ;  /* 0x00000040191a7824 */ /* 0x000fe200078e00ff */
[----:B------:R-:W-:Y:S01]  /*0a70*/  LOP3.LUT R23, R24, 0x3f, RZ, 0xc0, !PT ;  /* 0x0000003f18177812 */ /* 0x000fe200078ec0ff */
[----:B------:R-:W-:Y:S01]  /*0a80*/  IMAD.SHL.U32 R24, R9, 0x4, RZ ;  /* 0x0000000409187824 */ /* 0x000fe200078e00ff */
[----:B----4-:R-:W-:Y:S02]  /*0a90*/  SHF.R.U32.HI R27, RZ, 0x8, R8 ;  /* 0x00000008ff1b7819 */ /* 0x010fe40000011608 */
[----:B------:R-:W-:Y:S02]  /*0aa0*/  LOP3.LUT R23, R26, 0xfc0, R23, 0xe2, !PT ;  /* 0x00000fc01a177812 */ /* 0x000fe400078ee217 */
[----:B------:R-:W-:Y:S02]  /*0ab0*/  SHF.R.U32.HI R26, RZ, 0xa, R9 ;  /* 0x0000000aff1a7819 */ /* 0x000fe40000011609 */
[----:B------:R-:W-:Y:S01]  /*0ac0*/  LOP3.LUT R25, R24, 0x3c, RZ, 0xc0, !PT ;  /* 0x0000003c18197812 */ /* 0x000fe200078ec0ff */
[----:B------:R-:W-:-:S02]  /*0ad0*/  IMAD.SHL.U32 R24, R10, 0x10, RZ ;  /* 0x000000100a187824 */ /* 0x000fc400078e00ff */
[----:B------:R-:W-:Y:S01]  /*0ae0*/  IMAD.SHL.U32 R26, R26, 0x400000, RZ ;  /* 0x004000001a1a7824 */ /* 0x000fe200078e00ff */
[----:B------:R-:W-:Y:S02]  /*0af0*/  LEA.HI R10, R10, R25, RZ, 0x2 ;  /* 0x000000190a0a7211 */ /* 0x000fe400078f10ff */
[----:B------:R-:W-:Y:S02]  /*0b00*/  SHF.R.U32.HI R25, RZ, 0x16, R9 ;  /* 0x00000016ff197819 */ /* 0x000fe40000011609 */
[----:B------:R-:W-:Y:S01]  /*0b10*/  LOP3.LUT R23, R26, 0xfc00000, R23, 0xe2, !PT ;  /* 0x0fc000001a177812 */ /* 0x000fe200078ee217 */
[----:B------:R-:W-:Y:S01]  /*0b20*/  IMAD.U32 R10, R10, 0x10000, RZ ;  /* 0x000100000a0a7824 */ /* 0x000fe200078e00ff */
[----:B------:R-:W-:Y:S01]  /*0b30*/  SHF.R.U32.HI R26, RZ, 0x1a, R8 ;  /* 0x0000001aff1a7819 */ /* 0x000fe20000011608 */
[----:B------:R-:W-:Y:S01]  /*0b40*/  IMAD.U32 R25, R25, 0x10000, RZ ;  /* 0x0001000019197824 */ /* 0x000fe200078e00ff */
[----:B------:R-:W-:Y:S02]  /*0b50*/  LOP3.LUT R11, R11, 0xfc00000, R24, 0xf8, !PT ;  /* 0x0fc000000b0b7812 */ /* 0x000fe400078ef818 */
[----:B------:R-:W-:Y:S01]  /*0b60*/  SHF.R.U32.HI R24, RZ, 0x10, R9 ;  /* 0x00000010ff187819 */ /* 0x000fe20000011609 */
[----:B------:R-:W-:-:S03]  /*0b70*/  IMAD.SHL.U32 R26, R26, 0x10000000, RZ ;  /* 0x100000001a1a7824 */ /* 0x000fc600078e00ff */
[----:B------:R-:W-:Y:S02]  /*0b80*/  LOP3.LUT R24, R24, 0x3f, RZ, 0xc0, !PT ;  /* 0x0000003f18187812 */ /* 0x000fe400078ec0ff */
[----:B------:R-:W-:Y:S01]  /*0b90*/  LOP3.LUT R23, R26, 0xf0000000, R23, 0xe2, !PT ;  /* 0xf00000001a177812 */ /* 0x000fe200078ee217 */
[C---:B------:R-:W-:Y:S01]  /*0ba0*/  IMAD.SHL.U32 R26, R8.reuse, 0x4000, RZ ;  /* 0x00004000081a7824 */ /* 0x040fe200078e00ff */
[----:B------:R-:W-:Y:S01]  /*0bb0*/  LOP3.LUT R24, R25, 0x3f0000, R24, 0xe2, !PT ;  /* 0x003f000019187812 */ /* 0x000fe200078ee218 */
[----:B------:R-:W-:-:S03]  /*0bc0*/  IMAD.SHL.U32 R25, R8, 0x10, RZ ;  /* 0x0000001008197824 */ /* 0x000fc600078e00ff */
[----:B------:R-:W-:Y:S01]  /*0bd0*/  LOP3.LUT R28, R11, 0xf0000000, R26, 0xf8, !PT ;  /* 0xf00000000b1c7812 */ /* 0x000fe200078ef81a */
[----:B------:R-:W-:Y:S01]  /*0be0*/  IMAD.SHL.U32 R11, R8, 0x100000, RZ ;  /* 0x00100000080b7824 */ /* 0x000fe200078e00ff */
[----:B------:R-:W-:Y:S02]  /*0bf0*/  LOP3.LUT R26, R25, 0x30, RZ, 0xc0, !PT ;  /* 0x00000030191a7812 */ /* 0x000fe400078ec0ff */
[----:B------:R-:W-:Y:S02]  /*0c00*/  LOP3.LUT R25, R28, 0xf000, R25, 0xf8, !PT ;  /* 0x0000f0001c197812 */ /* 0x000fe400078ef819 */
[----:B------:R-:W-:Y:S01]  /*0c10*/  LOP3.LUT R11, R24, 0xfc00000, R11, 0xf8, !PT ;  /* 0x0fc00000180b7812 */ /* 0x000fe200078ef80b */
[----:B------:R-:W-:Y:S01]  /*0c20*/  IMAD.SHL.U32 R24, R8, 0x400, RZ ;  /* 0x0000040008187824 */ /* 0x000fe200078e00ff */
[----:B------:R-:W-:Y:S01]  /*0c30*/  LEA.HI R9, R9, R26, RZ, 0x4 ;  /* 0x0000001a09097211 */ /* 0x000fe200078f20ff */
[----:B------:R-:W-:Y:S01]  /*0c40*/  STG.E desc[UR4][R12.64], R25 ;  /* 0x000000190c007986 */ /* 0x000fe2000c101904 */
[----:B------:R-:W-:-:S03]  /*0c50*/  LOP3.LUT R11, R11, 0x3000, R8, 0xf8, !PT ;  /* 0x000030000b0b7812 */ /* 0x000fc600078ef808 */
[----:B------:R-:W-:Y:S01]  /*0c60*/  IMAD.SHL.U32 R26, R9, 0x40, RZ ;  /* 0x00000040091a7824 */ /* 0x000fe200078e00ff */
[----:B------:R-:W-:Y:S02]  /*0c70*/  LOP3.LUT R24, R11, 0x30000000, R24, 0xf8, !PT ;  /* 0x300000000b187812 */ /* 0x000fe400078ef818 */
[----:B------:R-:W-:-:S04]  /*0c80*/  SHF.R.U32.HI R11, RZ, 0xa, R8 ;  /* 0x0000000aff0b7819 */ /* 0x000fc80000011608 */
[----:B------:R-:W-:Y:S02]  /*0c90*/  LOP3.LUT R11, R24, 0xc000, R11, 0xf8, !PT ;  /* 0x0000c000180b7812 */ /* 0x000fe400078ef80b */
[----:B------:R-:W-:Y:S02]  /*0ca0*/  LOP3.LUT R24, R23, R10, RZ, 0xfc, !PT ;  /* 0x0000000a17187212 */ /* 0x000fe400078efcff */
[----:B------:R-:W-:Y:S01]  /*0cb0*/  LOP3.LUT R23, R11, 0xc0000000, R8, 0xf8, !PT ;  /* 0xc00000000b177812 */ /* 0x000fe200078ef808 */
[----:B------:R-:W-:Y:S01]  /*0cc0*/  IMAD.WIDE.U32 R10, R19, 0xc, R12 ;  /* 0x0000000c130a7825 */ /* 0x000fe200078e000c */
[----:B------:R-:W-:Y:S02]  /*0cd0*/  IADD3 R8, P0, R12, R14, RZ ;  /* 0x0000000e0c087210 */ /* 0x000fe40007f1e0ff */
[----:B------:R-:W-:Y:S01]  /*0ce0*/  LOP3.LUT R27, R24, 0xf000, R27, 0xf8, !PT ;  /* 0x0000f000181b7812 */ /* 0x000fe200078ef81b */
[----:B------:R-:W-:Y:S01]  /*0cf0*/  IMAD.IADD R11, R21, 0x1, R11 ;  /* 0x00000001150b7824 */ /* 0x000fe200078e020b */
[----:B------:R-:W-:Y:S01]  /*0d00*/  LOP3.LUT R29, R23, R26, RZ, 0xfc, !PT ;  /* 0x0000001a171d7212 */ /* 0x000fe200078efcff */
[----:B------:R-:W-:-:S02]  /*0d10*/  IMAD.X R9, R13, 0x1, R20, P0 ;  /* 0x000000010d097824 */ /* 0x000fc400000e0614 */
[----:B------:R0:W-:Y:S04]  /*0d20*/  STG.E desc[UR4][R4.64], R27 ;  /* 0x0000001b04007986 */ /* 0x0001e8000c101904 */
[----:B------:R1:W-:Y:S04]  /*0d30*/  STG.E desc[UR4][R6.64], R29 ;  /* 0x0000001d06007986 */ /* 0x0003e8000c101904 */
[----:B------:R-:W2:Y:S04]  /*0d40*/  LDG.E R23, desc[UR4][R8.64] ;  /* 0x0000000408177981 */ /* 0x000ea8000c1e1900 */
[----:B------:R-:W3:Y:S01]  /*0d50*/  LDG.E R24, desc[UR4][R10.64] ;  /* 0x000000040a187981 */ /* 0x000ee2000c1e1900 */
[----:B0-----:R-:W-:-:S02]  /*0d60*/  IMAD.MOV.U32 R4, RZ, RZ, R15 ;  /* 0x000000ffff047224 */ /* 0x001fc400078e000f */
[----:B------:R-:W-:-:S05]  /*0d70*/  IMAD.MOV.U32 R5, RZ, RZ, R22 ;  /* 0x000000ffff057224 */ /* 0x000fca00078e0016 */
[----:B------:R-:W4:Y:S01]  /*0d80*/  LDG.E R15, desc[UR4][R4.64] ;  /* 0x00000004040f7981 */ /* 0x000f22000c1e1900 */
[----:B------:R-:W-:-:S05]  /*0d90*/  VIADD R17, R17, 0x20 ;  /* 0x0000002011117836 */ /* 0x000fca0000000000 */
[----:B------:R-:W-:Y:S02]  /*0da0*/  ISETP.GE.AND P0, PT, R17, UR6, PT ;  /* 0x0000000611007c0c */ /* 0x000fe4000bf06270 */
[----:B------:R-:W-:Y:S02]  /*0db0*/  IADD3 R12, P2, R12, R2, RZ ;  /* 0x000000020c0c7210 */ /* 0x000fe40007f5e0ff */
[--C-:B--2---:R-:W-:Y:S02]  /*0dc0*/  SHF.R.U32.HI R25, RZ, 0x4, R23.reuse ;  /* 0x00000004ff197819 */ /* 0x104fe40000011617 */
[----:B------:R-:W-:Y:S02]  /*0dd0*/  SHF.R.U32.HI R26, RZ, 0xa, R23 ;  /* 0x0000000aff1a7819 */ /* 0x000fe40000011617 */
[----:B---3--:R-:W-:Y:S01]  /*0de0*/  SHF.R.U32.HI R22, RZ, 0x18, R24 ;  /* 0x00000018ff167819 */ /* 0x008fe20000011618 */
[----:B------:R-:W-:-:S03]  /*0df0*/  IMAD.SHL.U32 R25, R25, 0x40, RZ ;  /* 0x0000004019197824 */ /* 0x000fc600078e00ff */
[----:B------:R-:W-:Y:S01]  /*0e00*/  LOP3.LUT R22, R22, 0x3f, RZ, 0xc0, !PT ;  /* 0x0000003f16167812 */ /* 0x000fe200078ec0ff */
[----:B------:R-:W-:Y:S01]  /*0e10*/  IMAD.SHL.U32 R27, R26, 0x400000, RZ ;  /* 0x004000001a1b7824 */ /* 0x000fe200078e00ff */
[----:B-1----:R-:W-:Y:S02]  /*0e20*/  SHF.R.U32.HI R7, RZ, 0x6, R24 ;  /* 0x00000006ff077819 */ /* 0x002fe40000011618 */
[----:B------:R-:W-:Y:S02]  /*0e30*/  LOP3.LUT R22, R25, 0xfc0, R22, 0xe2, !PT ;  /* 0x00000fc019167812 */ /* 0x000fe400078ee216 */
[----:B------:R-:W-:Y:S02]  /*0e40*/  LOP3.LUT R6, R24, 0x3f, RZ, 0xc0, !PT ;  /* 0x0000003f18067812 */ /* 0x000fe400078ec0ff */
[----:B------:R-:W-:Y:S01]  /*0e50*/  LOP3.LUT R25, R27, 0xfc00000, R22, 0xe2, !PT ;  /* 0x0fc000001b197812 */ /* 0x000fe200078ee216 */
[----:B------:R-:W-:Y:S01]  /*0e60*/  IMAD.U32 R27, R7, 0x10000, RZ ;  /* 0x00010000071b7824 */ /* 0x000fe200078e00ff */
[----:B----4-:R-:W-:-:S04]  /*0e70*/  SHF.R.U32.HI R22, RZ, 0x1a, R15 ;  /* 0x0000001aff167819 */ /* 0x010fc8000001160f */
[----:B------:R-:W-:Y:S01]  /*0e80*/  LOP3.LUT R6, R27, 0x3f0000, R6, 0xe2, !PT ;  /* 0x003f00001b067812 */ /* 0x000fe200078ee206 */
[----:B------:R-:W-:-:S03]  /*0e90*/  IMAD.SHL.U32 R22, R22, 0x10000000, RZ ;  /* 0x1000000016167824 */ /* 0x000fc600078e00ff */
[----:B------:R-:W-:Y:S02]  /*0ea0*/  LOP3.LUT R7, R6, 0xfc0, R7, 0xf8, !PT ;  /* 0x00000fc006077812 */ /* 0x000fe400078ef807 */
[----:B------:R-:W-:Y:S01]  /*0eb0*/  LOP3.LUT R6, R22, 0xf0000000, R25, 0xe2, !PT ;  /* 0xf000000016067812 */ /* 0x000fe200078ee219 */
[----:B------:R-:W-:Y:S01]  /*0ec0*/  IMAD.SHL.U32 R22, R23, 0x4, RZ ;  /* 0x0000000417167824 */ /* 0x000fe200078e00ff */
[--C-:B------:R-:W-:Y:S02]  /*0ed0*/  SHF.R.U32.HI R25, RZ, 0x10, R23.reuse ;  /* 0x00000010ff197819 */ /* 0x100fe40000011617 */
[----:B------:R-:W-:Y:S02]  /*0ee0*/  SHF.R.U32.HI R27, RZ, 0x16, R23 ;  /* 0x00000016ff1b7819 */ /* 0x000fe40000011617 */
[----:B------:R-:W-:Y:S02]  /*0ef0*/  LOP3.LUT R26, R25, 0x3f, RZ, 0xc0, !PT ;  /* 0x0000003f191a7812 */ /* 0x000fe400078ec0ff */
[----:B------:R-:W-:Y:S01]  /*0f00*/  LOP3.LUT R25, R22, 0x3c, RZ, 0xc0, !PT ;  /* 0x0000003c16197812 */ /* 0x000fe200078ec0ff */
[----:B------:R-:W-:-:S03]  /*0f10*/  IMAD.U32 R27, R27, 0x10000, RZ ;  /* 0x000100001b1b7824 */ /* 0x000fc600078e00ff */
[C---:B------:R-:W-:Y:S02]  /*0f20*/  LEA.HI R25, R24.reuse, R25, RZ, 0x2 ;  /* 0x0000001918197211 */ /* 0x040fe400078f10ff */
[----:B------:R-:W-:Y:S01]  /*0f30*/  LOP3.LUT R26, R27, 0x3f0000, R26, 0xe2, !PT ;  /* 0x003f00001b1a7812 */ /* 0x000fe200078ee21a */
[----:B------:R-:W-:Y:S02]  /*0f40*/  IMAD.SHL.U32 R27, R15, 0x100000, RZ ;  /* 0x001000000f1b7824 */ /* 0x000fe400078e00ff */
[----:B------:R-:W-:Y:S02]  /*0f50*/  IMAD.U32 R25, R25, 0x10000, RZ ;  /* 0x0001000019197824 */ /* 0x000fe400078e00ff */
[----:B------:R-:W-:Y:S01]  /*0f60*/  IMAD.SHL.U32 R22, R24, 0x10, RZ ;  /* 0x0000001018167824 */ /* 0x000fe200078e00ff */
[----:B------:R-:W-:Y:S02]  /*0f70*/  LOP3.LUT R26, R26, 0xfc00000, R27, 0xf8, !PT ;  /* 0x0fc000001a1a7812 */ /* 0x000fe400078ef81b */
[----:B------:R-:W-:Y:S01]  /*0f80*/  LOP3.LUT R6, R6, R25, RZ, 0xfc, !PT ;  /* 0x0000001906067212 */ /* 0x000fe200078efcff */
[----:B------:R-:W-:Y:S01]  /*0f90*/  IMAD.SHL.U32 R25, R15, 0x400, RZ ;  /* 0x000004000f197824 */ /* 0x000fe200078e00ff */
[----:B------:R-:W-:-:S02]  /*0fa0*/  LOP3.LUT R26, R26, 0x3000, R15, 0xf8, !PT ;  /* 0x000030001a1a7812 */ /* 0x000fc400078ef80f */
[----:B------:R-:W-:Y:S01]  /*0fb0*/  LOP3.LUT R22, R7, 0xfc00000, R22, 0xf8, !PT ;  /* 0x0fc0000007167812 */ /* 0x000fe200078ef816 */
[----:B------:R-:W-:Y:S01]  /*0fc0*/  IMAD.SHL.U32 R7, R15, 0x10, RZ ;  /* 0x000000100f077824 */ /* 0x000fe200078e00ff */
[----:B------:R-:W-:Y:S02]  /*0fd0*/  LOP3.LUT R26, R26, 0x30000000, R25, 0xf8, !PT ;  /* 0x300000001a1a7812 */ /* 0x000fe400078ef819 */
[----:B------:R-:W-:Y:S02]  /*0fe0*/  SHF.R.U32.HI R25, RZ, 0xa, R15 ;  /* 0x0000000aff197819 */ /* 0x000fe4000001160f */
[----:B------:R-:W-:Y:S02]  /*0ff0*/  LOP3.LUT R24, R7, 0x30, RZ, 0xc0, !PT ;  /* 0x0000003007187812 */ /* 0x000fe400078ec0ff */
[----:B------:R-:W-:Y:S01]  /*1000*/  LOP3.LUT R26, R26, 0xc000, R25, 0xf8, !PT ;  /* 0x0000c0001a1a7812 */ /* 0x000fe200078ef819 */
[----:B------:R-:W-:Y:S01]  /*1010*/  IMAD.SHL.U32 R25, R15, 0x4000, RZ ;  /* 0x000040000f197824 */ /* 0x000fe200078e00ff */
[----:B------:R-:W-:-:S02]  /*1020*/  LEA.HI R23, R23, R24, RZ, 0x4 ;  /* 0x0000001817177211 */ /* 0x000fc400078f20ff */
[----:B------:R-:W-:Y:S02]  /*1030*/  LOP3.LUT R26, R26, 0xc0000000, R15, 0xf8, !PT ;  /* 0xc00000001a1a7812 */ /* 0x000fe400078ef80f */
[----:B------:R-:W-:Y:S01]  /*1040*/  LOP3.LUT R22, R22, 0xf0000000, R25, 0xf8, !PT ;  /* 0xf000000016167812 */ /* 0x000fe200078ef819 */
[----:B------:R-:W-:Y:S01]  /*1050*/  IMAD.SHL.U32 R23, R23, 0x40, RZ ;  /* 0x0000004017177824 */ /* 0x000fe200078e00ff */
[----:B------:R-:W-:Y:S02]  /*1060*/  SHF.R.U32.HI R15, RZ, 0x8, R15 ;  /* 0x00000008ff0f7819 */ /* 0x000fe4000001160f */
[----:B------:R-:W-:Y:S02]  /*1070*/  LOP3.LUT R7, R22, 0xf000, R7, 0xf8, !PT ;  /* 0x0000f00016077812 */ /* 0x000fe400078ef807 */
[----:B------:R-:W-:Y:S02]  /*1080*/  LOP3.LUT R25, R6, 0xf000, R15, 0xf8, !PT ;  /* 0x0000f00006197812 */ /* 0x000fe400078ef80f */
[----:B------:R-:W-:Y:S01]  /*1090*/  LOP3.LUT R23, R26, R23, RZ, 0xfc, !PT ;  /* 0x000000171a177212 */ /* 0x000fe200078efcff */
[----:B------:R1:W-:Y:S01]  /*10a0*/  STG.E desc[UR4][R10.64], R7 ;  /* 0x000000070a007986 */ /* 0x0003e2000c101904 */
[----:B------:R-:W-:Y:S01]  /*10b0*/  IADD3 R15, P1, R4, R2, RZ ;  /* 0x00000002040f7210 */ /* 0x000fe20007f3e0ff */
[----:B------:R-:W-:-:S02]  /*10c0*/  IMAD.IADD R6, R3, 0x1, R21 ;  /* 0x0000000103067824 */ /* 0x000fc400078e0215 */
[----:B------:R1:W-:Y:S04]  /*10d0*/  STG.E desc[UR4][R8.64], R25 ;  /* 0x0000001908007986 */ /* 0x0003e8000c101904 */
[----:B------:R1:W-:Y:S01]  /*10e0*/  STG.E desc[UR4][R4.64], R23 ;  /* 0x0000001704007986 */ /* 0x0003e2000c101904 */
[--C-:B------:R-:W-:Y:S02]  /*10f0*/  IMAD.X R22, R5, 0x1, R6.reuse, P1 ;  /* 0x0000000105167824 */ /* 0x100fe400008e0606 */
[----:B------:R-:W-:Y:S01]  /*1100*/  IMAD.X R13, R13, 0x1, R6, P2 ;  /* 0x000000010d0d7824 */ /* 0x000fe200010e0606 */
[----:B------:R-:W-:Y:S06]  /*1110*/  @!P0 BRA `(.L_x_56) ;  /* 0xfffffff800188947 */ /* 0x000fec000383ffff */
.L_x_54:
[----:B------:R-:W-:Y:S01]  /*1120*/  ULDC UR6, c[0x0][0x228] ;  /* 0x00008a0000067ab9 */ /* 0x000fe20000000800 */
[----:B------:R-:W-:Y:S01]  /*1130*/  ULDC UR7, c[0x0][0x22c] ;  /* 0x00008b0000077ab9 */ /* 0x000fe20000000800 */
[----:B------:R-:W-:-:S13]  /*1140*/  ISETP.GE.AND P0, PT, R17, UR6, PT ;  /* 0x0000000611007c0c */ /* 0x000fda000bf06270 */
[----:B------:R-:W-:Y:S05]  /*1150*/  @P0 BRA `(.L_x_57) ;  /* 0x0000000400c40947 */ /* 0x000fea0003800000 */
.L_x_58:
[----:B0-2---:R-:W-:Y:S02]  /*1160*/  IMAD.MOV.U32 R2, RZ, RZ, R12 ;  /* 0x000000ffff027224 */ /* 0x005fe400078e000c */
[----:B------:R-:W-:Y:S02]  /*1170*/  IMAD.MOV.U32 R3, RZ, RZ, R13 ;  /* 0x000000ffff037224 */ /* 0x000fe400078e000d */
[----:B-1----:R-:W-:-:S03]  /*1180*/  IMAD.WIDE R10, R19, 0x4, R2 ;  /* 0x00000004130a7825 */ /* 0x002fc600078e0202 */
[----:B------:R-:W2:Y:S04]  /*1190*/  LDG.E R16, desc[UR4][R2.64] ;  /* 0x0000000402107981 */ /* 0x000ea8000c1e1900 */
[----:B------:R-:W3:Y:S01]  /*11a0*/  LDG.E R13, desc[UR4][R10.64] ;  /* 0x000000040a0d7981 */ /* 0x000ee2000c1e1900 */
[----:B------:R-:W-:-:S04]  /*11b0*/  IMAD.WIDE R8, R19, 0x8, R2 ;  /* 0x0000000813087825 */ /* 0x000fc800078e0202 */
[C-C-:B------:R-:W-:Y:S01]  /*11c0*/  IMAD.WIDE R6, R19.reuse, 0xc, R2.reuse ;  /* 0x0000000c13067825 */ /* 0x140fe200078e0202 */
[----:B------:R-:W4:Y:S04]  /*11d0*/  LDG.E R12, desc[UR4][R8.64] ;  /* 0x00000004080c7981 */ /* 0x000f28000c1e1900 */
[----:B------:R-:W5:Y:S01]  /*11e0*/  LDG.E R15, desc[UR4][R6.64] ;  /* 0x00000004060f7981 */ /* 0x000f62000c1e1900 */
[----:B------:R-:W-:-:S05]  /*11f0*/  IMAD.WIDE R4, R19, 0x10, R2 ;  /* 0x0000001013047825 */ /* 0x000fca00078e0202 */
[----:B------:R-:W4:Y:S01]  /*1200*/  LDG.E R0, desc[UR4][R4.64] ;  /* 0x0000000404007981 */ /* 0x000f22000c1e1900 */
[----:B------:R-:W-:-:S05]  /*1210*/  VIADD R17, R17, 0x20 ;  /* 0x0000002011117836 */ /* 0x000fca0000000000 */
[----:B------:R-:W-:Y:S02]  /*1220*/  ISETP.GE.AND P0, PT, R17, UR6, PT ;  /* 0x0000000611007c0c */ /* 0x000fe4000bf06270 */
[C---:B--2---:R-:W-:Y:S02]  /*1230*/  LOP3.LUT R14, R16.reuse, 0x3e0, RZ, 0xc0, !PT ;  /* 0x000003e0100e7812 */ /* 0x044fe400078ec0ff */
[----:B------:R-:W-:Y:S01]  /*1240*/  LOP3.LUT R18, R16, 0x1f, RZ, 0xc0, !PT ;  /* 0x0000001f10127812 */ /* 0x000fe200078ec0ff */
[C---:B---3--:R-:W-:Y:S01]  /*1250*/  IMAD.SHL.U32 R20, R13.reuse, 0x2000, RZ ;  /* 0x000020000d147824 */ /* 0x048fe200078e00ff */
[----:B------:R-:W-:Y:S01]  /*1260*/  SHF.R.U32.HI R22, RZ, 0x3, R13 ;  /* 0x00000003ff167819 */ /* 0x000fe2000001160d */
[----:B------:R-:W-:Y:S02]  /*1270*/  IMAD.SHL.U32 R21, R14, 0x800, RZ ;  /* 0x000008000e157824 */ /* 0x000fe400078e00ff */
[----:B------:R-:W-:Y:S01]  /*1280*/  IMAD.SHL.U32 R14, R13, 0x4, RZ ;  /* 0x000000040d0e7824 */ /* 0x000fe200078e00ff */
[----:B------:R-:W-:-:S02]  /*1290*/  LOP3.LUT R25, R20, 0x1f0000, RZ, 0xc0, !PT ;  /* 0x001f000014197812 */ /* 0x000fc400078ec0ff */
[----:B------:R-:W-:Y:S02]  /*12a0*/  LOP3.LUT R18, R21, 0xfffff800, R18, 0xe2, !PT ;  /* 0xfffff80015127812 */ /* 0x000fe400078ee212 */
[----:B------:R-:W-:Y:S01]  /*12b0*/  LOP3.LUT R23, R14, 0x1c, RZ, 0xc0, !PT ;  /* 0x0000001c0e177812 */ /* 0x000fe200078ec0ff */
[----:B-----5:R-:W-:Y:S01]  /*12c0*/  IMAD.SHL.U32 R27, R15, 0x2, RZ ;  /* 0x000000020f1b7824 */ /* 0x020fe200078e00ff */
[----:B------:R-:W-:Y:S02]  /*12d0*/  SHF.R.U32.HI R21, RZ, 0x5, R16 ;  /* 0x00000005ff157819 */ /* 0x000fe40000011610 */
[----:B----4-:R-:W-:Y:S02]  /*12e0*/  SHF.L.U32.HI R24, R12, 0x6, R15 ;  /* 0x000000060c187819 */ /* 0x010fe4000001060f */
[----:B------:R-:W-:Y:S02]  /*12f0*/  LOP3.LUT R22, R22, 0x3e0, RZ, 0xc0, !PT ;  /* 0x000003e016167812 */ /* 0x000fe400078ec0ff */
[----:B------:R-:W-:Y:S01]  /*1300*/  LEA.HI R14, R16, R23, RZ, 0x2 ;  /* 0x00000017100e7211 */ /* 0x000fe200078f10ff */
[----:B------:R-:W-:Y:S01]  /*1310*/  IMAD.SHL.U32 R23, R13, 0x100, RZ ;  /* 0x000001000d177824 */ /* 0x000fe200078e00ff */
[----:B------:R-:W-:Y:S01]  /*1320*/  LOP3.LUT R18, R18, 0x3e0, R21, 0xf8, !PT ;  /* 0x000003e012127812 */ /* 0x000fe200078ef815 */
[----:B------:R-:W-:Y:S01]  /*1330*/  IMAD.SHL.U32 R21, R16, 0x40, RZ ;  /* 0x0000004010157824 */ /* 0x000fe200078e00ff */
[----:B------:R-:W-:-:S02]  /*1340*/  LOP3.LUT R24, R24, 0x3e0, RZ, 0xc0, !PT ;  /* 0x000003e018187812 */ /* 0x000fc400078ec0ff */
[----:B------:R-:W-:Y:S02]  /*1350*/  IADD3 R14, R22, R14, R25 ;  /* 0x0000000e160e7210 */ /* 0x000fe40007ffe019 */
[----:B------:R-:W-:Y:S01]  /*1360*/  SHF.R.U32.HI R22, RZ, 0x8, R13 ;  /* 0x00000008ff167819 */ /* 0x000fe2000001160d */
[----:B------:R-:W-:Y:S01]  /*1370*/  IMAD.SHL.U32 R25, R24, 0x800, RZ ;  /* 0x0000080018197824 */ /* 0x000fe200078e00ff */
[----:B------:R-:W-:Y:S01]  /*1380*/  SHF.R.U32.HI R20, RZ, 0x1a, R12 ;  /* 0x0000001aff147819 */ /* 0x000fe2000001160c */
[----:B------:R-:W-:Y:S01]  /*1390*/  IMAD.SHL.U32 R24, R12, 0x8000, RZ ;  /* 0x000080000c187824 */ /* 0x000fe200078e00ff */
[----:B------:R-:W-:Y:S01]  /*13a0*/  LOP3.LUT R18, R18, 0x3e00000, R21, 0xf8, !PT ;  /* 0x03e0000012127812 */ /* 0x000fe200078ef815 */
[----:B------:R-:W-:Y:S01]  /*13b0*/  IMAD.SHL.U32 R21, R12, 0x10, RZ ;  /* 0x000000100c157824 */ /* 0x000fe200078e00ff */
[----:B------:R-:W-:Y:S02]  /*13c0*/  LOP3.LUT R23, R23, 0x3e00000, RZ, 0xc0, !PT ;  /* 0x03e0000017177812 */ /* 0x000fe400078ec0ff */
[----:B------:R-:W-:-:S02]  /*13d0*/  LOP3.LUT R22, R22, 0x7c00, RZ, 0xc0, !PT ;  /* 0x00007c0016167812 */ /* 0x000fc400078ec0ff */
[----:B------:R-:W-:Y:S02]  /*13e0*/  LOP3.LUT R20, R20, 0x1f, RZ, 0xc0, !PT ;  /* 0x0000001f14147812 */ /* 0x000fe400078ec0ff */
[----:B------:R-:W-:Y:S02]  /*13f0*/  IADD3 R14, R22, R14, R23 ;  /* 0x0000000e160e7210 */ /* 0x000fe40007ffe017 */
[----:B------:R-:W-:Y:S02]  /*1400*/  LOP3.LUT R20, R25, 0xfffff800, R20, 0xe2, !PT ;  /* 0xfffff80019147812 */ /* 0x000fe400078ee214 */
[----:B------:R-:W-:Y:S02]  /*1410*/  SHF.R.U32.HI R25, RZ, 0x1, R12 ;  /* 0x00000001ff197819 */ /* 0x000fe4000001160c */
[----:B------:R-:W-:Y:S02]  /*1420*/  LOP3.LUT R22, R21, 0x10, RZ, 0xc0, !PT ;  /* 0x0000001015167812 */ /* 0x000fe400078ec0ff */
[----:B------:R-:W-:Y:S01]  /*1430*/  LOP3.LUT R21, R24, 0x1f0000, RZ, 0xc0, !PT ;  /* 0x001f000018157812 */ /* 0x000fe200078ec0ff */
[----:B------:R-:W-:Y:S01]  /*1440*/  IMAD.SHL.U32 R24, R15, 0x1000, RZ ;  /* 0x000010000f187824 */ /* 0x000fe200078e00ff */
[----:B------:R-:W-:-:S02]  /*1450*/  LOP3.LUT R25, R25, 0x3e0, RZ, 0xc0, !PT ;  /* 0x000003e019197812 */ /* 0x000fc400078ec0ff */
[C---:B------:R-:W-:Y:S01]  /*1460*/  LEA.HI R22, R13.reuse, R22, RZ, 0x4 ;  /* 0x000000160d167211 */ /* 0x040fe200078f20ff */
[----:B------:R-:W-:Y:S01]  /*1470*/  IMAD.SHL.U32 R13, R13, 0x8, RZ ;  /* 0x000000080d0d7824 */ /* 0x000fe200078e00ff */
[----:B------:R-:W-:Y:S02]  /*1480*/  SHF.R.U32.HI R23, RZ, 0xa, R16 ;  /* 0x0000000aff177819 */ /* 0x000fe40000011610 */
[----:B------:R-:W-:Y:S01]  /*1490*/  IADD3 R21, R25, R22, R21 ;  /* 0x0000001619157210 */ /* 0x000fe20007ffe015 */
[----:B------:R-:W-:Y:S01]  /*14a0*/  IMAD.SHL.U32 R22, R12, 0x400, RZ ;  /* 0x000004000c167824 */ /* 0x000fe200078e00ff */
[----:B------:R-:W-:Y:S02]  /*14b0*/  LOP3.LUT R27, R20, 0x3e0, R27, 0xf8, !PT ;  /* 0x000003e0141b7812 */ /* 0x000fe400078ef81b */
[----:B------:R-:W-:Y:S01]  /*14c0*/  SHF.R.U32.HI R20, RZ, 0x6, R12 ;  /* 0x00000006ff147819 */ /* 0x000fe2000001160c */
[----:B------:R-:W-:Y:S01]  /*14d0*/  IMAD.SHL.U32 R12, R12, 0x20, RZ ;  /* 0x000000200c0c7824 */ /* 0x000fe200078e00ff */
[----:B------:R-:W-:Y:S01]  /*14e0*/  LOP3.LUT R18, R18, 0x7c00, R23, 0xf8, !PT ;  /* 0x00007c0012127812 */ /* 0x000fe200078ef817 */
[----:B------:R-:W-:Y:S01]  /*14f0*/  IMAD.SHL.U32 R23, R16, 0x2, RZ ;  /* 0x0000000210177824 */ /* 0x000fe200078e00ff */
[----:B------:R-:W-:-:S02]  /*1500*/  LOP3.LUT R16, R22, 0x3e00000, RZ, 0xc0, !PT ;  /* 0x03e0000016107812 */ /* 0x000fc400078ec0ff */
[----:B------:R-:W-:Y:S02]  /*1510*/  LOP3.LUT R20, R20, 0x7c00, RZ, 0xc0, !PT ;  /* 0x00007c0014147812 */ /* 0x000fe400078ec0ff */
[----:B------:R-:W-:Y:S01]  /*1520*/  LOP3.LUT R27, R27, 0x3e00000, R24, 0xf8, !PT ;  /* 0x03e000001b1b7812 */ /* 0x000fe200078ef818 */
[----:B------:R-:W-:Y:S01]  /*1530*/  IMAD.SHL.U32 R24, R0, 0x10, RZ ;  /* 0x0000001000187824 */ /* 0x000fe200078e00ff */
[----:B------:R-:W-:Y:S02]  /*1540*/  SHF.R.U32.HI R22, RZ, 0x4, R15 ;  /* 0x00000004ff167819 */ /* 0x000fe4000001160f */
[----:B------:R-:W-:Y:S02]  /*1550*/  IADD3 R16, R20, R21, R16 ;  /* 0x0000001514107210 */ /* 0x000fe40007ffe010 */
[----:B------:R-:W-:Y:S01]  /*1560*/  LOP3.LUT R20, R27, 0x7c00, R22, 0xf8, !PT ;  /* 0x00007c001b147812 */ /* 0x000fe200078ef816 */
[----:B------:R-:W-:Y:S01]  /*1570*/  IMAD.SHL.U32 R27, R0, 0x4000, RZ ;  /* 0x00004000001b7824 */ /* 0x000fe200078e00ff */
[----:B------:R-:W-:-:S02]  /*1580*/  SHF.L.U32.HI R22, R15, 0x8, R0 ;  /* 0x000000080f167819 */ /* 0x000fc40000010600 */
[----:B------:R-:W-:Y:S01]  /*1590*/  SHF.R.U32.HI R21, RZ, 0x18, R15 ;  /* 0x00000018ff157819 */ /* 0x000fe2000001160f */
[----:B------:R-:W-:Y:S01]  /*15a0*/  IMAD.SHL.U32 R15, R15, 0x80, RZ ;  /* 0x000000800f0f7824 */ /* 0x000fe200078e00ff */
[----:B------:R-:W-:Y:S02]  /*15b0*/  LOP3.LUT R22, R22, 0x3e0, RZ, 0xc0, !PT ;  /* 0x000003e016167812 */ /* 0x000fe400078ec0ff */
[----:B------:R-:W-:Y:S02]  /*15c0*/  LOP3.LUT R18, R18, 0x7c000000, R23, 0xf8, !PT ;  /* 0x7c00000012127812 */ /* 0x000fe400078ef817 */
[----:B------:R-:W-:Y:S01]  /*15d0*/  SHF.R.U32.HI R23, RZ, 0x7, R0 ;  /* 0x00000007ff177819 */ /* 0x000fe20000011600 */
[----:B------:R-:W-:Y:S01]  /*15e0*/  IMAD.SHL.U32 R22, R22, 0x800, RZ ;  /* 0x0000080016167824 */ /* 0x000fe200078e00ff */
[----:B------:R-:W-:Y:S02]  /*15f0*/  LOP3.LUT R24, R24, 0x80000000, RZ, 0xc0, !PT ;  /* 0x8000000018187812 */ /* 0x000fe400078ec0ff */
[----:B------:R-:W-:-:S02]  /*1600*/  LOP3.LUT R21, R21, 0x1f, RZ, 0xc0, !PT ;  /* 0x0000001f15157812 */ /* 0x000fc400078ec0ff */
[----:B------:R-:W-:Y:S01]  /*1610*/  LOP3.LUT R25, R24, 0x8000, R23, 0xf8, !PT ;  /* 0x0000800018197812 */ /* 0x000fe200078ef817 */
[----:B------:R-:W-:Y:S01]  /*1620*/  IMAD.SHL.U32 R23, R0, 0x8, RZ ;  /* 0x0000000800177824 */ /* 0x000fe200078e00ff */
[----:B------:R-:W-:Y:S01]  /*1630*/  LOP3.LUT R15, R20, 0x7c000000, R15, 0xf8, !PT ;  /* 0x7c000000140f7812 */ /* 0x000fe200078ef80f */
[----:B------:R-:W-:Y:S01]  /*1640*/  IMAD.SHL.U32 R24, R0, 0x4, RZ ;  /* 0x0000000400187824 */ /* 0x000fe200078e00ff */
[----:B------:R-:W-:Y:S02]  /*1650*/  LOP3.LUT R20, R22, 0xfffff800, R21, 0xe2, !PT ;  /* 0xfffff80016147812 */ /* 0x000fe400078ee215 */
[----:B------:R-:W-:Y:S02]  /*1660*/  LOP3.LUT R21, R25, R18, RZ, 0xfc, !PT ;  /* 0x0000001219157212 */ /* 0x000fe400078efcff */
[----:B------:R-:W-:Y:S01]  /*1670*/  LOP3.LUT R18, R20, 0x3e0, R23, 0xf8, !PT ;  /* 0x000003e014127812 */ /* 0x000fe200078ef817 */
[----:B------:R-:W-:Y:S01]  /*1680*/  IMAD.SHL.U32 R20, R0, 0x2, RZ ;  /* 0x0000000200147824 */ /* 0x000fe200078e00ff */
[----:B------:R-:W-:Y:S01]  /*1690*/  SHF.R.U32.HI R22, RZ, 0x8, R0 ;  /* 0x00000008ff167819 */ /* 0x000fe20000011600 */
[----:B------:R2:W-:Y:S01]  /*16a0*/  STG.E desc[UR4][R2.64], R21 ;  /* 0x0000001502007986 */ /* 0x0005e2000c101904 */
[----:B------:R-:W-:-:S02]  /*16b0*/  LOP3.LUT R23, R23, 0x80000000, RZ, 0xc0, !PT ;  /* 0x8000000017177812 */ /* 0x000fc400078ec0ff */
[----:B------:R-:W-:Y:S02]  /*16c0*/  LOP3.LUT R29, R20, 0x80000000, RZ, 0xc0, !PT ;  /* 0x80000000141d7812 */ /* 0x000fe400078ec0ff */
[----:B------:R-:W-:Y:S02]  /*16d0*/  LOP3.LUT R23, R23, 0x8000, R22, 0xf8, !PT ;  /* 0x0000800017177812 */ /* 0x000fe400078ef816 */
[--C-:B------:R-:W-:Y:S02]  /*16e0*/  SHF.R.U32.HI R22, RZ, 0xa, R0.reuse ;  /* 0x0000000aff167819 */ /* 0x100fe40000011600 */
[----:B------:R-:W-:Y:S02]  /*16f0*/  LOP3.LUT R27, R18, 0x3e00000, R27, 0xf8, !PT ;  /* 0x03e00000121b7812 */ /* 0x000fe400078ef81b */
[----:B------:R-:W-:Y:S02]  /*1700*/  SHF.R.U32.HI R20, RZ, 0x2, R0 ;  /* 0x00000002ff147819 */ /* 0x000fe40000011600 */
[----:B------:R-:W-:-:S02]  /*1710*/  LOP3.LUT R18, R29, 0x8000, R22, 0xf8, !PT ;  /* 0x000080001d127812 */ /* 0x000fc400078ef816 */
[--C-:B------:R-:W-:Y:S02]  /*1720*/  SHF.R.U32.HI R22, RZ, 0xb, R0.reuse ;  /* 0x0000000bff167819 */ /* 0x100fe40000011600 */
[----:B------:R-:W-:Y:S02]  /*1730*/  SHF.R.U32.HI R25, RZ, 0x9, R0 ;  /* 0x00000009ff197819 */ /* 0x000fe40000011600 */
[----:B------:R-:W-:Y:S02]  /*1740*/  LOP3.LUT R24, R24, 0x80000000, RZ, 0xc0, !PT ;  /* 0x8000000018187812 */ /* 0x000fe400078ec0ff */
[----:B------:R-:W-:Y:S01]  /*1750*/  LOP3.LUT R20, R27, 0x7c00, R20, 0xf8, !PT ;  /* 0x00007c001b147812 */ /* 0x000fe200078ef814 */
[----:B------:R-:W-:Y:S01]  /*1760*/  IMAD.SHL.U32 R27, R0, 0x200, RZ ;  /* 0x00000200001b7824 */ /* 0x000fe200078e00ff */
[----:B------:R-:W-:Y:S02]  /*1770*/  LOP3.LUT R29, R22, 0x8000, RZ, 0xc0, !PT ;  /* 0x00008000161d7812 */ /* 0x000fe400078ec0ff */
[----:B------:R-:W-:-:S02]  /*1780*/  LOP3.LUT R13, R13, 0x7c000000, RZ, 0xc0, !PT ;  /* 0x7c0000000d0d7812 */ /* 0x000fc400078ec0ff */
[----:B------:R-:W-:Y:S02]  /*1790*/  LOP3.LUT R25, R24, 0x8000, R25, 0xf8, !PT ;  /* 0x0000800018197812 */ /* 0x000fe400078ef819 */
[----:B------:R-:W-:Y:S02]  /*17a0*/  LOP3.LUT R12, R12, 0x7c000000, RZ, 0xc0, !PT ;  /* 0x7c0000000c0c7812 */ /* 0x000fe400078ec0ff */
[----:B------:R-:W-:Y:S02]  /*17b0*/  LOP3.LUT R29, R29, 0x80000000, R0, 0xf8, !PT ;  /* 0x800000001d1d7812 */ /* 0x000fe400078ef800 */
[----:B------:R-:W-:Y:S02]  /*17c0*/  LOP3.LUT R20, R20, 0x7c000000, R27, 0xf8, !PT ;  /* 0x7c00000014147812 */ /* 0x000fe400078ef81b */
[----:B------:R-:W-:Y:S02]  /*17d0*/  IADD3 R23, R23, R14, R13 ;  /* 0x0000000e17177210 */ /* 0x000fe40007ffe00d */
[----:B------:R-:W-:Y:S01]  /*17e0*/  IADD3 R25, R25, R16, R12 ;  /* 0x0000001019197210 */ /* 0x000fe20007ffe00c */
[----:B------:R-:W-:Y:S01]  /*17f0*/  IMAD.WIDE R12, R19, 0x14, R2 ;  /* 0x00000014130c7825 */ /* 0x000fe200078e0202 */
[----:B------:R-:W-:Y:S01]  /*1800*/  LOP3.LUT R15, R18, R15, RZ, 0xfc, !PT ;  /* 0x0000000f120f7212 */ /* 0x000fe200078efcff */
[----:B------:R2:W-:Y:S01]  /*1810*/  STG.E desc[UR4][R10.64], R23 ;  /* 0x000000170a007986 */ /* 0x0005e2000c101904 */
[----:B------:R-:W-:-:S03]  /*1820*/  LOP3.LUT R29, R29, R20, RZ, 0xfc, !PT ;  /* 0x000000141d1d7212 */ /* 0x000fc600078efcff */
[----:B------:R2:W-:Y:S04]  /*1830*/  STG.E desc[UR4][R8.64], R25 ;  /* 0x0000001908007986 */ /* 0x0005e8000c101904 */
[----:B------:R2:W-:Y:S04]  /*1840*/  STG.E desc[UR4][R6.64], R15 ;  /* 0x0000000f06007986 */ /* 0x0005e8000c101904 */
[----:B------:R2:W-:Y:S01]  /*1850*/  STG.E desc[UR4][R4.64], R29 ;  /* 0x0000001d04007986 */ /* 0x0005e2000c101904 */
[----:B------:R-:W-:Y:S05]  /*1860*/  @!P0 BRA `(.L_x_58) ;  /* 0xfffffff8003c8947 */ /* 0x000fea000383ffff */
.L_x_57:
[----:B------:R-:W-:-:S13]  /*1870*/  ISETP.GE.AND P0, PT, R17, UR7, PT ;  /* 0x0000000711007c0c */ /* 0x000fda000bf06270 */
[----:B------:R-:W-:Y:S05]  /*1880*/  @P0 BRA `(.L_x_59) ;  /* 0x0000000400f00947 */ /* 0x000fea0003800000 */
[----:B0-2---:R-:W-:Y:S02]  /*1890*/  LOP3.LUT R2, RZ, R17, RZ, 0x33, !PT ;  /* 0x00000011ff027212 */ /* 0x005fe400078e33ff */
[----:B-1----:R-:W-:-:S03]  /*18a0*/  SHF.R.S32.HI R10, RZ, 0x1f, R19 ;  /* 0x0000001fff0a7819 */ /* 0x002fc60000011413 */
[----:B------:R-:W-:-:S05]  /*18b0*/  VIADD R2, R2, UR7 ;  /* 0x0000000702027c36 */ /* 0x000fca0008000000 */
[C---:B------:R-:W-:Y:S02]  /*18c0*/  LEA.HI R0, R2.reuse, 0x1, RZ, 0x1d ;  /* 0x0000000102007811 */ /* 0x040fe400078fe8ff */
[----:B------:R-:W-:Y:S02]  /*18d0*/  ISETP.GE.U32.AND P1, PT, R2, 0x18, PT ;  /* 0x000000180200780c */ /* 0x000fe40003f26070 */
[----:B------:R-:W-:-:S13]  /*18e0*/  LOP3.LUT P0, R0, R0, 0x3, RZ, 0xc0, !PT ;  /* 0x0000000300007812 */ /* 0x000fda000780c0ff */
[----:B------:R-:W-:Y:S05]  /*18f0*/  @!P0 BRA `(.L_x_60) ;  /* 0x0000000000688947 */ /* 0x000fea0003800000 */
[----:B------:R-:W-:-:S07]  /*1900*/  SHF.L.U64.HI R7, R19, 0x2, R10 ;  /* 0x0000000213077819 */ /* 0x000fce000001020a */
.L_x_61:
[----:B0-----:R-:W-:Y:S02]  /*1910*/  IMAD.MOV.U32 R2, RZ, RZ, R12 ;  /* 0x000000ffff027224 */ /* 0x001fe400078e000c */
[----:B------:R-:W-:-:S05]  /*1920*/  IMAD.MOV.U32 R3, RZ, RZ, R13 ;  /* 0x000000ffff037224 */ /* 0x000fca00078e000d */
[----:B------:R-:W2:Y:S01]  /*1930*/  LDG.E R4, desc[UR4][R2.64] ;  /* 0x0000000402047981 */ /* 0x000ea2000c1e1900 */
[----:B------:R-:W-:Y:S01]  /*1940*/  VIADD R0, R0, 0xffffffff ;  /* 0xffffffff00007836 */ /* 0x000fe20000000000 */
[----:B------:R-:W-:Y:S01]  /*1950*/  LEA R12, P2, R19, R2, 0x2 ;  /* 0x00000002130c7211 */ /* 0x000fe200078410ff */
[----:B------:R-:W-:-:S03]  /*1960*/  VIADD R17, R17, 0x8 ;  /* 0x0000000811117836 */ /* 0x000fc60000000000 */
[----:B------:R-:W-:Y:S01]  /*1970*/  ISETP.NE.AND P0, PT, R0, RZ, PT ;  /* 0x000000ff0000720c */ /* 0x000fe20003f05270 */
[----:B------:R-:W-:Y:S01]  /*1980*/  IMAD.X R13, R3, 0x1, R7, P2 ;  /* 0x00000001030d7824 */ /* 0x000fe200010e0607 */
[C---:B--2---:R-:W-:Y:S02]  /*1990*/  LOP3.LUT R6, R4.reuse, 0xf0, RZ, 0xc0, !PT ;  /* 0x000000f004067812 */ /* 0x044fe400078ec0ff */
[----:B------:R-:W-:Y:S02]  /*19a0*/  LOP3.LUT R5, R4, 0xf, RZ, 0xc0, !PT ;  /* 0x0000000f04057812 */ /* 0x000fe400078ec0ff */
[----:B------:R-:W-:Y:S01]  /*19b0*/  SHF.R.U32.HI R8, RZ, 0x4, R4 ;  /* 0x00000004ff087819 */ /* 0x000fe20000011604 */
[----:B------:R-:W-:-:S05]  /*19c0*/  IMAD.SHL.U32 R6, R6, 0x1000, RZ ;  /* 0x0000100006067824 */ /* 0x000fca00078e00ff */
[----:B------:R-:W-:Y:S01]  /*19d0*/  LOP3.LUT R5, R6, 0xfffff000, R5, 0xe2, !PT ;  /* 0xfffff00006057812 */ /* 0x000fe200078ee205 */
[----:B------:R-:W-:-:S03]  /*19e0*/  IMAD.SHL.U32 R6, R4, 0x100, RZ ;  /* 0x0000010004067824 */ /* 0x000fc600078e00ff */
[----:B------:R-:W-:Y:S02]  /*19f0*/  LOP3.LUT R5, R5, 0xf0, R8, 0xf8, !PT ;  /* 0x000000f005057812 */ /* 0x000fe400078ef808 */
[----:B------:R-:W-:Y:S02]  /*1a00*/  SHF.R.U32.HI R8, RZ, 0x8, R4 ;  /* 0x00000008ff087819 */ /* 0x000fe40000011604 */
[----:B------:R-:W-:Y:S01]  /*1a10*/  LOP3.LUT R5, R5, 0xf00000, R6, 0xf8, !PT ;  /* 0x00f0000005057812 */ /* 0x000fe200078ef806 */
[----:B------:R-:W-:-:S03]  /*1a20*/  IMAD.SHL.U32 R6, R4, 0x10, RZ ;  /* 0x0000001004067824 */ /* 0x000fc600078e00ff */
[----:B------:R-:W-:Y:S02]  /*1a30*/  LOP3.LUT R5, R5, 0xf00, R8, 0xf8, !PT ;  /* 0x00000f0005057812 */ /* 0x000fe400078ef808 */
[----:B------:R-:W-:Y:S02]  /*1a40*/  SHF.R.U32.HI R8, RZ, 0xc, R4 ;  /* 0x0000000cff087819 */ /* 0x000fe40000011604 */
[----:B------:R-:W-:-:S04]  /*1a50*/  LOP3.LUT R5, R5, 0xf000000, R6, 0xf8, !PT ;  /* 0x0f00000005057812 */ /* 0x000fc800078ef806 */
[----:B------:R-:W-:-:S04]  /*1a60*/  LOP3.LUT R5, R5, 0xf000, R8, 0xf8, !PT ;  /* 0x0000f00005057812 */ /* 0x000fc800078ef808 */
[----:B------:R-:W-:-:S05]  /*1a70*/  LOP3.LUT R5, R5, 0xf0000000, R4, 0xf8, !PT ;  /* 0xf000000005057812 */ /* 0x000fca00078ef804 */
[----:B------:R0:W-:Y:S01]  /*1a80*/  STG.E desc[UR4][R2.64], R5 ;  /* 0x0000000502007986 */ /* 0x0001e2000c101904 */
[----:B------:R-:W-:Y:S05]  /*1a90*/  @P0 BRA `(.L_x_61) ;  /* 0xfffffffc009c0947 */ /* 0x000fea000383ffff */
.L_x_60:
[----:B------:R-:W-:Y:S05]  /*1aa0*/  @!P1 BRA `(.L_x_59) ;  /* 0x0000000400689947 */ /* 0x000fea0003800000 */
[C-C-:B------:R-:W-:Y:S01]  /*1ab0*/  SHF.L.U64.HI R0, R19.reuse, 0x4, R10.reuse ;  /* 0x0000000413007819 */ /* 0x140fe2000001020a */
[C---:B------:R-:W-:Y:S01]  /*1ac0*/  IMAD.SHL.U32 R7, R19.reuse, 0x4, RZ ;  /* 0x0000000413077824 */ /* 0x040fe200078e00ff */
[----:B------:R-:W-:-:S07]  /*1ad0*/  SHF.L.U64.HI R6, R19, 0x2, R10 ;  /* 0x0000000213067819 */ /* 0x000fce000001020a */
.L_x_62:
[----:B0-----:R-:W-:Y:S02]  /*1ae0*/  IMAD.MOV.U32 R2, RZ, RZ, R12 ;  /* 0x000000ffff027224 */ /* 0x001fe400078e000c */
[----:B-1----:R-:W-:-:S05]  /*1af0*/  IMAD.MOV.U32 R3, RZ, RZ, R13 ;  /* 0x000000ffff037224 */ /* 0x002fca00078e000d */
[----:B------:R-:W2:Y:S02]  /*1b00*/  LDG.E R8, desc[UR4][R2.64] ;  /* 0x0000000402087981 */ /* 0x000ea4000c1e1900 */
[C---:B--2---:R-:W-:Y:S02]  /*1b10*/  LOP3.LUT R5, R8.reuse, 0xf0, RZ, 0xc0, !PT ;  /* 0x000000f008057812 */ /* 0x044fe400078ec0ff */
[----:B------:R-:W-:Y:S02]  /*1b20*/  LOP3.LUT R4, R8, 0xf, RZ, 0xc0, !PT ;  /* 0x0000000f08047812 */ /* 0x000fe400078ec0ff */
[--C-:B------:R-:W-:Y:S01]  /*1b30*/  SHF.R.U32.HI R9, RZ, 0x4, R8.reuse ;  /* 0x00000004ff097819 */ /* 0x100fe20000011608 */
[----:B------:R-:W-:Y:S01]  /*1b40*/  IMAD.SHL.U32 R5, R5, 0x1000, RZ ;  /* 0x0000100005057824 */ /* 0x000fe200078e00ff */
[----:B------:R-:W-:-:S04]  /*1b50*/  SHF.R.U32.HI R10, RZ, 0xc, R8 ;  /* 0x0000000cff0a7819 */ /* 0x000fc80000011608 */
[----:B------:R-:W-:Y:S01]  /*1b60*/  LOP3.LUT R4, R5, 0xfffff000, R4, 0xe2, !PT ;  /* 0xfffff00005047812 */ /* 0x000fe200078ee204 */
[----:B------:R-:W-:-:S03]  /*1b70*/  IMAD.SHL.U32 R5, R8, 0x100, RZ ;  /* 0x0000010008057824 */ /* 0x000fc600078e00ff */
[----:B------:R-:W-:Y:S02]  /*1b80*/  LOP3.LUT R4, R4, 0xf0, R9, 0xf8, !PT ;  /* 0x000000f004047812 */ /* 0x000fe400078ef809 */
[----:B------:R-:W-:Y:S02]  /*1b90*/  SHF.R.U32.HI R9, RZ, 0x8, R8 ;  /* 0x00000008ff097819 */ /* 0x000fe40000011608 */
[----:B------:R-:W-:Y:S01]  /*1ba0*/  LOP3.LUT R4, R4, 0xf00000, R5, 0xf8, !PT ;  /* 0x00f0000004047812 */ /* 0x000fe200078ef805 */
[----:B------:R-:W-:-:S03]  /*1bb0*/  IMAD.SHL.U32 R5, R8, 0x10, RZ ;  /* 0x0000001008057824 */ /* 0x000fc600078e00ff */
[----:B------:R-:W-:-:S04]  /*1bc0*/  LOP3.LUT R4, R4, 0xf00, R9, 0xf8, !PT ;  /* 0x00000f0004047812 */ /* 0x000fc800078ef809 */
[----:B------:R-:W-:Y:S02]  /*1bd0*/  LOP3.LUT R5, R4, 0xf000000, R5, 0xf8, !PT ;  /* 0x0f00000004057812 */ /* 0x000fe400078ef805 */
[----:B------:R-:W-:Y:S02]  /*1be0*/  IADD3 R4, P0, R12, R7, RZ ;  /* 0x000000070c047210 */ /* 0x000fe40007f1e0ff */
[----:B------:R-:W-:-:S03]  /*1bf0*/  LOP3.LUT R9, R5, 0xf000, R10, 0xf8, !PT ;  /* 0x0000f00005097812 */ /* 0x000fc600078ef80a */
[----:B------:R-:W-:Y:S01]  /*1c00*/  IMAD.X R5, R13, 0x1, R6, P0 ;  /* 0x000000010d057824 */ /* 0x000fe200000e0606 */
[----:B------:R-:W-:-:S05]  /*1c10*/  LOP3.LUT R9, R9, 0xf0000000, R8, 0xf8, !PT ;  /* 0xf000000009097812 */ /* 0x000fca00078ef808 */
[----:B------:R0:W-:Y:S04]  /*1c20*/  STG.E desc[UR4][R2.64], R9 ;  /* 0x0000000902007986 */ /* 0x0001e8000c101904 */
[----:B------:R-:W2:Y:S02]  /*1c30*/  LDG.E R8, desc[UR4][R4.64] ;  /* 0x0000000404087981 */ /* 0x000ea4000c1e1900 */
[C---:B--2---:R-:W-:Y:S01]  /*1c40*/  LOP3.LUT R11, R8.reuse, 0xf0, RZ, 0xc0, !PT ;  /* 0x000000f0080b7812 */ /* 0x044fe200078ec0ff */
[C---:B0-----:R-:W-:Y:S01]  /*1c50*/  IMAD.SHL.U32 R2, R8.reuse, 0x10, RZ ;  /* 0x0000001008027824 */ /* 0x041fe200078e00ff */
[----:B------:R-:W-:Y:S02]  /*1c60*/  LOP3.LUT R10, R8, 0xf, RZ, 0xc0, !PT ;  /* 0x0000000f080a7812 */ /* 0x000fe400078ec0ff */
[----:B------:R-:W-:Y:S01]  /*1c70*/  SHF.R.U32.HI R15, RZ, 0x4, R8 ;  /* 0x00000004ff0f7819 */ /* 0x000fe20000011608 */
[----:B------:R-:W-:-:S05]  /*1c80*/  IMAD.SHL.U32 R11, R11, 0x1000, RZ ;  /* 0x000010000b0b7824 */ /* 0x000fca00078e00ff */
[----:B------:R-:W-:Y:S01]  /*1c90*/  LOP3.LUT R10, R11, 0xfffff000, R10, 0xe2, !PT ;  /* 0xfffff0000b0a7812 */ /* 0x000fe200078ee20a */
[----:B------:R-:W-:-:S03]  /*1ca0*/  IMAD.SHL.U32 R11, R8, 0x100, RZ ;  /* 0x00000100080b7824 */ /* 0x000fc600078e00ff */
[----:B------:R-:W-:Y:S02]  /*1cb0*/  LOP3.LUT R10, R10, 0xf0, R15, 0xf8, !PT ;  /* 0x000000f00a0a7812 */ /* 0x000fe400078ef80f */
[----:B------:R-:W-:Y:S02]  /*1cc0*/  SHF.R.U32.HI R15, RZ, 0x8, R8 ;  /* 0x00000008ff0f7819 */ /* 0x000fe40000011608 */
[----:B------:R-:W-:-:S04]  /*1cd0*/  LOP3.LUT R10, R10, 0xf00000, R11, 0xf8, !PT ;  /* 0x00f000000a0a7812 */ /* 0x000fc800078ef80b */
[----:B------:R-:W-:Y:S02]  /*1ce0*/  LOP3.LUT R15, R10, 0xf00, R15, 0xf8, !PT ;  /* 0x00000f000a0f7812 */ /* 0x000fe400078ef80f */
[----:B------:R-:W-:Y:S02]  /*1cf0*/  SHF.R.U32.HI R10, RZ, 0xc, R8 ;  /* 0x0000000cff0a7819 */ /* 0x000fe40000011608 */
        /* <DEDUP_REMOVED lines=16> */
[----:B------:R-:W-:Y:S02]  /*1e00*/  LOP3.LUT R9, R9, 0xf00000, R10, 0xf8, !PT ;  /* 0x00f0000009097812 */ /* 0x000fe400078ef80a */
[----:B------:R-:W-:Y:S02]  /*1e10*/  SHF.R.U32.HI R10, RZ, 0xc, R8 ;  /* 0x0000000cff0a7819 */ /* 0x000fe40000011608 */
[----:B------:R-:W-:-:S04]  /*1e20*/  LOP3.LUT R9, R9, 0xf00, R14, 0xf8, !PT ;  /* 0x00000f0009097812 */ /* 0x000fc800078ef80e */
[----:B------:R-:W-:Y:S02]  /*1e30*/  LOP3.LUT R9, R9, 0xf000000, R4, 0xf8, !PT ;  /* 0x0f00000009097812 */ /* 0x000fe400078ef804 */
[----:B------:R-:W-:Y:S02]  /*1e40*/  IADD3 R4, P0, R2, R7, RZ ;  /* 0x0000000702047210 */ /* 0x000fe40007f1e0ff */
[----:B------:R-:W-:-:S03]  /*1e50*/  LOP3.LUT R9, R9, 0xf000, R10, 0xf8, !PT ;  /* 0x0000f00009097812 */ /* 0x000fc600078ef80a */
[----:B------:R-:W-:Y:S01]  /*1e60*/  IMAD.X R5, R3, 0x1, R6, P0 ;  /* 0x0000000103057824 */ /* 0x000fe200000e0606 */
[----:B------:R-:W-:-:S05]  /*1e70*/  LOP3.LUT R9, R9, 0xf0000000, R8, 0xf8, !PT ;  /* 0xf000000009097812 */ /* 0x000fca00078ef808 */
[----:B------:R0:W-:Y:S04]  /*1e80*/  STG.E desc[UR4][R2.64], R9 ;  /* 0x0000000902007986 */ /* 0x0001e8000c101904 */
[----:B------:R-:W2:Y:S01]  /*1e90*/  LDG.E R8, desc[UR4][R4.64] ;  /* 0x0000000404087981 */ /* 0x000ea2000c1e1900 */
[----:B------:R-:W-:-:S05]  /*1ea0*/  VIADD R17, R17, 0x20 ;  /* 0x0000002011117836 */ /* 0x000fca0000000000 */
[----:B------:R-:W-:Y:S02]  /*1eb0*/  ISETP.GE.AND P0, PT, R17, UR7, PT ;  /* 0x0000000711007c0c */ /* 0x000fe4000bf06270 */
[----:B0-----:R-:W-:Y:S02]  /*1ec0*/  IADD3 R9, P1, R4, R7, RZ ;  /* 0x0000000704097210 */ /* 0x001fe40007f3e0ff */
[C---:B--2---:R-:W-:Y:S01]  /*1ed0*/  LOP3.LUT R11, R8.reuse, 0xf0, RZ, 0xc0, !PT ;  /* 0x000000f0080b7812 */ /* 0x044fe200078ec0ff */
[C---:B------:R-:W-:Y:S01]  /*1ee0*/  IMAD.SHL.U32 R2, R8.reuse, 0x10, RZ ;  /* 0x0000001008027824 */ /* 0x040fe200078e00ff */
        /* <DEDUP_REMOVED lines=8> */
[----:B------:R-:W-:-:S04]  /*1f70*/  LOP3.LUT R10, R10, 0xf00000, R11, 0xf8, !PT ;  /* 0x00f000000a0a7812 */ /* 0x000fc800078ef80b */
[----:B------:R-:W-:Y:S01]  /*1f80*/  LOP3.LUT R15, R10, 0xf00, R15, 0xf8, !PT ;  /* 0x00000f000a0f7812 */ /* 0x000fe200078ef80f */
[----:B------:R-:W-:-:S03]  /*1f90*/  IMAD.X R10, R5, 0x1, R6, P1 ;  /* 0x00000001050a7824 */ /* 0x000fc600008e0606 */
[----:B------:R-:W-:-:S04]  /*1fa0*/  LOP3.LUT R2, R15, 0xf000000, R2, 0xf8, !PT ;  /* 0x0f0000000f027812 */ /* 0x000fc800078ef802 */
[----:B------:R-:W-:Y:S02]  /*1fb0*/  LOP3.LUT R3, R2, 0xf000, R3, 0xf8, !PT ;  /* 0x0000f00002037812 */ /* 0x000fe400078ef803 */
[----:B------:R-:W-:Y:S01]  /*1fc0*/  LEA R2, P2, R19, R12, 0x4 ;  /* 0x0000000c13027211 */ /* 0x000fe200078420ff */
[----:B------:R-:W-:Y:S01]  /*1fd0*/  IMAD.MOV.U32 R12, RZ, RZ, R9 ;  /* 0x000000ffff0c7224 */ /* 0x000fe200078e0009 */
[----:B------:R-:W-:-:S03]  /*1fe0*/  LOP3.LUT R3, R3, 0xf0000000, R8, 0xf8, !PT ;  /* 0xf000000003037812 */ /* 0x000fc600078ef808 */
[----:B------:R-:W-:Y:S02]  /*1ff0*/  IMAD.X R8, R13, 0x1, R0, P2 ;  /* 0x000000010d087824 */ /* 0x000fe400010e0600 */
[----:B------:R1:W-:Y:S01]  /*2000*/  STG.E desc[UR4][R4.64], R3 ;  /* 0x0000000304007986 */ /* 0x0003e2000c101904 */
[----:B------:R-:W-:Y:S01]  /*2010*/  IMAD.MOV.U32 R13, RZ, RZ, R10 ;  /* 0x000000ffff0d7224 */ /* 0x000fe200078e000a */
[----:B------:R-:W-:Y:S06]  /*2020*/  @!P0 BRA `(.L_x_62) ;  /* 0xfffffff800ac8947 */ /* 0x000fec000383ffff */
[----:B------:R-:W-:Y:S02]  /*2030*/  IMAD.MOV.U32 R12, RZ, RZ, R2 ;  /* 0x000000ffff0c7224 */ /* 0x000fe400078e0002 */
[----:B------:R-:W-:-:S07]  /*2040*/  IMAD.MOV.U32 R13, RZ, RZ, R8 ;  /* 0x000000ffff0d7224 */ /* 0x000fce00078e0008 */
.L_x_59:
[----:B------:R-:W-:Y:S01]  /*2050*/  ULDC UR6, c[0x0][0x230] ;  /* 0x00008c0000067ab9 */ /* 0x000fe20000000800 */
[----:B------:R-:W-:Y:S01]  /*2060*/  ULDC UR7, c[0x0][0x234] ;  /* 0x00008d0000077ab9 */ /* 0x000fe20000000800 */
[----:B------:R-:W-:-:S13]  /*2070*/  ISETP.GE.AND P0, PT, R17, UR6, PT ;  /* 0x0000000611007c0c */ /* 0x000fda000bf06270 */
[----:B------:R-:W-:Y:S05]  /*2080*/  @P0 BRA `(.L_x_63) ;  /* 0x0000000400800947 */ /* 0x000fea0003800000 */
.L_x_64:
[----:B0-23--:R-:W-:Y:S02]  /*2090*/  IMAD.MOV.U32 R2, RZ, RZ, R12 ;  /* 0x000000ffff027224 */ /* 0x00dfe400078e000c */
[----:B-1----:R-:W-:-:S05]  /*20a0*/  IMAD.MOV.U32 R3, RZ, RZ, R13 ;  /* 0x000000ffff037224 */ /* 0x002fca00078e000d */
[----:B------:R-:W2:Y:S01]  /*20b0*/  LDG.E R8, desc[UR4][R2.64] ;  /* 0x0000000402087981 */ /* 0x000ea2000c1e1900 */
[----:B------:R-:W-:-:S04]  /*20c0*/  IMAD.WIDE R6, R19, 0x4, R2 ;  /* 0x0000000413067825 */ /* 0x000fc800078e0202 */
[----:B------:R-:W-:Y:S01]  /*20d0*/  IMAD.WIDE R4, R19, 0x8, R2 ;  /* 0x0000000813047825 */ /* 0x000fe200078e0202 */
[----:B------:R-:W3:Y:S04]  /*20e0*/  LDG.E R9, desc[UR4][R6.64] ;  /* 0x0000000406097981 */ /* 0x000ee8000c1e1900 */
[----:B------:R-:W4:Y:S01]  /*20f0*/  LDG.E R0, desc[UR4][R4.64] ;  /* 0x0000000404007981 */ /* 0x000f22000c1e1900 */
[----:B------:R-:W-:-:S05]  /*2100*/  VIADD R17, R17, 0x20 ;  /* 0x0000002011117836 */ /* 0x000fca0000000000 */
[----:B------:R-:W-:Y:S02]  /*2110*/  ISETP.GE.AND P0, PT, R17, UR6, PT ;  /* 0x0000000611007c0c */ /* 0x000fe4000bf06270 */
[C---:B--2---:R-:W-:Y:S01]  /*2120*/  LOP3.LUT R11, R8.reuse, 0x38, RZ, 0xc0, !PT ;  /* 0x00000038080b7812 */ /* 0x044fe200078ec0ff */
[C---:B------:R-:W-:Y:S01]  /*2130*/  IMAD.SHL.U32 R13, R8.reuse, 0x10, RZ ;  /* 0x00000010080d7824 */ /* 0x040fe200078e00ff */
[----:B------:R-:W-:-:S03]  /*2140*/  LOP3.LUT R10, R8, 0x7, RZ, 0xc0, !PT ;  /* 0x00000007080a7812 */ /* 0x000fc600078ec0ff */
[----:B------:R-:W-:Y:S01]  /*2150*/  IMAD.SHL.U32 R11, R11, 0x2000, RZ ;  /* 0x000020000b0b7824 */ /* 0x000fe200078e00ff */
[----:B---3--:R-:W-:Y:S01]  /*2160*/  SHF.R.U32.HI R14, RZ, 0x1, R9 ;  /* 0x00000001ff0e7819 */ /* 0x008fe20000011609 */
[----:B------:R-:W-:-:S03]  /*2170*/  IMAD.SHL.U32 R12, R9, 0x8000, RZ ;  /* 0x00008000090c7824 */ /* 0x000fc600078e00ff */
[----:B------:R-:W-:Y:S01]  /*2180*/  LOP3.LUT R10, R11, 0xffffe000, R10, 0xe2, !PT ;  /* 0xffffe0000b0a7812 */ /* 0x000fe200078ee20a */
[----:B----4-:R-:W-:Y:S01]  /*2190*/  IMAD.SHL.U32 R21, R0, 0x4000, RZ ;  /* 0x0000400000157824 */ /* 0x010fe200078e00ff */
[----:B------:R-:W-:Y:S02]  /*21a0*/  SHF.R.U32.HI R11, RZ, 0x3, R8 ;  /* 0x00000003ff0b7819 */ /* 0x000fe40000011608 */
[----:B------:R-:W-:Y:S02]  /*21b0*/  SHF.L.U32.HI R15, R9, 0x4, R0 ;  /* 0x00000004090f7819 */ /* 0x000fe40000010600 */
[----:B------:R-:W-:Y:S01]  /*21c0*/  LOP3.LUT R10, R10, 0x38, R11, 0xf8, !PT ;  /* 0x000000380a0a7812 */ /* 0x000fe200078ef80b */
[----:B------:R-:W-:Y:S01]  /*21d0*/  IMAD.SHL.U32 R11, R8, 0x400, RZ ;  /* 0x00000400080b7824 */ /* 0x000fe200078e00ff */
[----:B------:R-:W-:Y:S02]  /*21e0*/  LOP3.LUT R16, R15, 0x38, RZ, 0xc0, !PT ;  /* 0x000000380f107812 */ /* 0x000fe400078ec0ff */
[----:B------:R-:W-:-:S02]  /*21f0*/  LOP3.LUT R12, R12, 0x70000, RZ, 0xc0, !PT ;  /* 0x000700000c0c7812 */ /* 0x000fc400078ec0ff */
[----:B------:R-:W-:Y:S01]  /*2200*/  LOP3.LUT R10, R10, 0x380000, R11, 0xf8, !PT ;  /* 0x003800000a0a7812 */ /* 0x000fe200078ef80b */
[----:B------:R-:W-:Y:S01]  /*2210*/  IMAD.SHL.U32 R16, R16, 0x2000, RZ ;  /* 0x0000200010107824 */ /* 0x000fe200078e00ff */
[----:B------:R-:W-:Y:S02]  /*2220*/  SHF.R.U32.HI R11, RZ, 0x6, R8 ;  /* 0x00000006ff0b7819 */ /* 0x000fe40000011608 */
[----:B------:R-:W-:Y:S02]  /*2230*/  LOP3.LUT R14, R14, 0x38, RZ, 0xc0, !PT ;  /* 0x000000380e0e7812 */ /* 0x000fe400078ec0ff */
[----:B------:R-:W-:Y:S01]  /*2240*/  LOP3.LUT R10, R10, 0x1c0, R11, 0xf8, !PT ;  /* 0x000001c00a0a7812 */ /* 0x000fe200078ef80b */
[----:B------:R-:W-:-:S05]  /*2250*/  IMAD.SHL.U32 R11, R8, 0x80, RZ ;  /* 0x00000080080b7824 */ /* 0x000fca00078e00ff */
[----:B------:R-:W-:Y:S02]  /*2260*/  LOP3.LUT R10, R10, 0x1c00000, R11, 0xf8, !PT ;  /* 0x01c000000a0a7812 */ /* 0x000fe400078ef80b */
[----:B------:R-:W-:-:S04]  /*2270*/  SHF.R.U32.HI R11, RZ, 0x9, R8 ;  /* 0x00000009ff0b7819 */ /* 0x000fc80000011608 */
[----:B------:R-:W-:Y:S01]  /*2280*/  LOP3.LUT R10, R10, 0xe00, R11, 0xf8, !PT ;  /* 0x00000e000a0a7812 */ /* 0x000fe200078ef80b */
[----:B------:R-:W-:-:S03]  /*2290*/  IMAD.SHL.U32 R11, R9, 0x4, RZ ;  /* 0x00000004090b7824 */ /* 0x000fc600078e00ff */
[----:B------:R-:W-:Y:S02]  /*22a0*/  LOP3.LUT R13, R10, 0xe000000, R13, 0xf8, !PT ;  /* 0x0e0000000a0d7812 */ /* 0x000fe400078ef80d */
[----:B------:R-:W-:Y:S02]  /*22b0*/  LOP3.LUT R11, R11, 0x4, RZ, 0xc0, !PT ;  /* 0x000000040b0b7812 */ /* 0x000fe400078ec0ff */
[----:B------:R-:W-:Y:S02]  /*22c0*/  SHF.R.U32.HI R10, RZ, 0x1c, R9 ;  /* 0x0000001cff0a7819 */ /* 0x000fe40000011609 */
[----:B------:R-:W-:Y:S02]  /*22d0*/  LEA.HI R11, R8, R11, RZ, 0x2 ;  /* 0x0000000b080b7211 */ /* 0x000fe400078f10ff */
[----:B------:R-:W-:Y:S02]  /*22e0*/  LOP3.LUT R15, R10, 0x7, RZ, 0xc0, !PT ;  /* 0x000000070a0f7812 */ /* 0x000fe400078ec0ff */
[----:B------:R-:W-:-:S02]  /*22f0*/  SHF.R.U32.HI R10, RZ, 0xc, R8 ;  /* 0x0000000cff0a7819 */ /* 0x000fc40000011608 */
[----:B------:R-:W-:Y:S01]  /*2300*/  IADD3 R14, R14, R11, R12 ;  /* 0x0000000b0e0e7210 */ /* 0x000fe20007ffe00c */
[----:B------:R-:W-:Y:S01]  /*2310*/  IMAD.SHL.U32 R11, R8, 0x2, RZ ;  /* 0x00000002080b7824 */ /* 0x000fe200078e00ff */
[----:B------:R-:W-:Y:S01]  /*2320*/  LOP3.LUT R15, R16, 0xffffe000, R15, 0xe2, !PT ;  /* 0xffffe000100f7812 */ /* 0x000fe200078ee20f */
[----:B------:R-:W-:Y:S01]  /*2330*/  IMAD.SHL.U32 R8, R0, 0x2, RZ ;  /* 0x0000000200087824 */ /* 0x000fe200078e00ff */
[----:B------:R-:W-:Y:S01]  /*2340*/  LOP3.LUT R10, R13, 0x7000, R10, 0xf8, !PT ;  /* 0x000070000d0a7812 */ /* 0x000fe200078ef80a */
[----:B------:R-:W-:Y:S01]  /*2350*/  IMAD.SHL.U32 R13, R9, 0x1000, RZ ;  /* 0x00001000090d7824 */ /* 0x000fe200078e00ff */
[----:B------:R-:W-:Y:S02]  /*2360*/  SHF.R.U32.HI R12, RZ, 0x4, R9 ;  /* 0x00000004ff0c7819 */ /* 0x000fe40000011609 */
[----:B------:R-:W-:Y:S02]  /*2370*/  LOP3.LUT R16, R15, 0x38, R8, 0xf8, !PT ;  /* 0x000000380f107812 */ /* 0x000fe400078ef808 */
[----:B------:R-:W-:-:S02]  /*2380*/  LOP3.LUT R13, R13, 0x380000, RZ, 0xc0, !PT ;  /* 0x003800000d0d7812 */ /* 0x000fc400078ec0ff */
[----:B------:R-:W-:Y:S02]  /*2390*/  LOP3.LUT R15, R12, 0x1c0, RZ, 0xc0, !PT ;  /* 0x000001c00c0f7812 */ /* 0x000fe400078ec0ff */
[----:B------:R-:W-:Y:S02]  /*23a0*/  LOP3.LUT R10, R10, 0x70000000, R11, 0xf8, !PT ;  /* 0x700000000a0a7812 */ /* 0x000fe400078ef80b */
[----:B------:R-:W-:Y:S01]  /*23b0*/  LOP3.LUT R16, R16, 0x380000, R21, 0xf8, !PT ;  /* 0x0038000010107812 */ /* 0x000fe200078ef815 */
[----:B------:R-:W-:Y:S01]  /*23c0*/  IMAD.SHL.U32 R21, R0, 0x800, RZ ;  /* 0x0000080000157824 */ /* 0x000fe200078e00ff */
[----:B------:R-:W-:Y:S02]  /*23d0*/  SHF.R.U32.HI R11, RZ, 0x2, R0 ;  /* 0x00000002ff0b7819 */ /* 0x000fe40000011600 */
[----:B------:R-:W-:Y:S02]  /*23e0*/  LOP3.LUT R12, R12, 0x3ffffc0, RZ, 0xc0, !PT ;  /* 0x03ffffc00c0c7812 */ /* 0x000fe400078ec0ff */
[----:B------:R-:W-:Y:S01]  /*23f0*/  IADD3 R13, R15, R14, R13 ;  /* 0x0000000e0f0d7210 */ /* 0x000fe20007ffe00d */
[----:B------:R-:W-:Y:S01]  /*2400*/  IMAD.SHL.U32 R14, R9, 0x200, RZ ;  /* 0x00000200090e7824 */ /* 0x000fe200078e00ff */
[----:B------:R-:W-:-:S02]  /*2410*/  LOP3.LUT R16, R16, 0x1c0, R11, 0xf8, !PT ;  /* 0x000001c010107812 */ /* 0x000fc400078ef80b */
[----:B------:R-:W-:Y:S02]  /*2420*/  SHF.R.U32.HI R15, RZ, 0x3, R12 ;  /* 0x00000003ff0f7819 */ /* 0x000fe4000001160c */
[----:B------:R-:W-:Y:S02]  /*2430*/  LOP3.LUT R11, R11, 0x3ffffc0, RZ, 0xc0, !PT ;  /* 0x03ffffc00b0b7812 */ /* 0x000fe400078ec0ff */
[----:B------:R-:W-:Y:S01]  /*2440*/  LOP3.LUT R21, R16, 0x1c00000, R21, 0xf8, !PT ;  /* 0x01c0000010157812 */ /* 0x000fe200078ef815 */
[C---:B------:R-:W-:Y:S01]  /*2450*/  IMAD.SHL.U32 R16, R9.reuse, 0x40, RZ ;  /* 0x0000004009107824 */ /* 0x040fe200078e00ff */
[----:B------:R-:W-:Y:S01]  /*2460*/  LOP3.LUT R14, R14, 0x1c00000, RZ, 0xc0, !PT ;  /* 0x01c000000e0e7812 */ /* 0x000fe200078ec0ff */
[----:B------:R-:W-:Y:S01]  /*2470*/  IMAD.SHL.U32 R9, R9, 0x8, RZ ;  /* 0x0000000809097824 */ /* 0x000fe200078e00ff */
[----:B------:R-:W-:Y:S02]  /*2480*/  LOP3.LUT R15, R15, 0xe00, RZ, 0xc0, !PT ;  /* 0x00000e000f0f7812 */ /* 0x000fe400078ec0ff */
[----:B------:R-:W-:-:S02]  /*2490*/  SHF.R.U32.HI R18, RZ, 0x3, R11 ;  /* 0x00000003ff127819 */ /* 0x000fc4000001160b */
[----:B------:R-:W-:Y:S02]  /*24a0*/  SHF.R.U32.HI R12, RZ, 0x6, R12 ;  /* 0x00000006ff0c7819 */ /* 0x000fe4000001160c */
[----:B------:R-:W-:Y:S01]  /*24b0*/  IADD3 R13, R15, R13, R14 ;  /* 0x0000000d0f0d7210 */ /* 0x000fe20007ffe00e */
[----:B------:R-:W-:Y:S01]  /*24c0*/  IMAD.SHL.U32 R15, R0, 0x100, RZ ;  /* 0x00000100000f7824 */ /* 0x000fe200078e00ff */
[----:B------:R-:W-:Y:S02]  /*24d0*/  LOP3.LUT R18, R21, 0xe00, R18, 0xf8, !PT ;  /* 0x00000e0015127812 */ /* 0x000fe400078ef812 */
[----:B------:R-:W-:Y:S02]  /*24e0*/  LOP3.LUT R16, R16, 0xe000000, RZ, 0xc0, !PT ;  /* 0x0e00000010107812 */ /* 0x000fe400078ec0ff */
[----:B------:R-:W-:Y:S02]  /*24f0*/  LOP3.LUT R12, R12, 0x7000, RZ, 0xc0, !PT ;  /* 0x000070000c0c7812 */ /* 0x000fe400078ec0ff */
[----:B------:R-:W-:-:S02]  /*2500*/  SHF.R.U32.HI R14, RZ, 0xc, R0 ;  /* 0x0000000cff0e7819 */ /* 0x000fc40000011600 */
[----:B------:R-:W-:Y:S02]  /*2510*/  LOP3.LUT R21, R8, 0x80000000, RZ, 0xc0, !PT ;  /* 0x8000000008157812 */ /* 0x000fe400078ec0ff */
[----:B------:R-:W-:Y:S02]  /*2520*/  IADD3 R8, R12, R13, R16 ;  /* 0x0000000d0c087210 */ /* 0x000fe40007ffe010 */
[----:B------:R-:W-:Y:S01]  /*2530*/  LOP3.LUT R21, R21, 0x8000, R14, 0xf8, !PT ;  /* 0x0000800015157812 */ /* 0x000fe200078ef80e */
[----:B------:R-:W-:Y:S01]  /*2540*/  IMAD.SHL.U32 R14, R0, 0x4, RZ ;  /* 0x00000004000e7824 */ /* 0x000fe200078e00ff */
[----:B------:R-:W-:Y:S02]  /*2550*/  LOP3.LUT R15, R18, 0xe000000, R15, 0xf8, !PT ;  /* 0x0e000000120f7812 */ /* 0x000fe400078ef80f */
[----:B------:R-:W-:Y:S02]  /*2560*/  SHF.R.U32.HI R12, RZ, 0x6, R11 ;  /* 0x00000006ff0c7819 */ /* 0x000fe4000001160b */
[----:B------:R-:W-:-:S02]  /*2570*/  SHF.R.U32.HI R11, RZ, 0xd, R0 ;  /* 0x0000000dff0b7819 */ /* 0x000fc40000011600 */
[----:B------:R-:W-:Y:S02]  /*2580*/  LOP3.LUT R12, R15, 0x7000, R12, 0xf8, !PT ;  /* 0x000070000f0c7812 */ /* 0x000fe400078ef80c */
[----:B------:R-:W-:Y:S02]  /*2590*/  SHF.R.U32.HI R13, RZ, 0xb, R0 ;  /* 0x0000000bff0d7819 */ /* 0x000fe40000011600 */
[----:B------:R-:W-:Y:S02]  /*25a0*/  LOP3.LUT R14, R14, 0x80000000, RZ, 0xc0, !PT ;  /* 0x800000000e0e7812 */ /* 0x000fe400078ec0ff */
[----:B------:R-:W-:Y:S01]  /*25b0*/  LOP3.LUT R15, R11, 0x8000, RZ, 0xc0, !PT ;  /* 0x000080000b0f7812 */ /* 0x000fe200078ec0ff */
[----:B------:R-:W-:Y:S01]  /*25c0*/  IMAD.SHL.U32 R11, R0, 0x20, RZ ;  /* 0x00000020000b7824 */ /* 0x000fe200078e00ff */
[----:B------:R-:W-:Y:S02]  /*25d0*/  LOP3.LUT R13, R14, 0x8000, R13, 0xf8, !PT ;  /* 0x000080000e0d7812 */ /* 0x000fe400078ef80d */
[----:B------:R-:W-:-:S02]  /*25e0*/  LOP3.LUT R9, R9, 0x70000000, RZ, 0xc0, !PT ;  /* 0x7000000009097812 */ /* 0x000fc400078ec0ff */
[----:B------:R-:W-:Y:S02]  /*25f0*/  LOP3.LUT R0, R15, 0x80000000, R0, 0xf8, !PT ;  /* 0x800000000f007812 */ /* 0x000fe400078ef800 */
[----:B------:R-:W-:Y:S02]  /*2600*/  LOP3.LUT R11, R12, 0x70000000, R11, 0xf8, !PT ;  /* 0x700000000c0b7812 */ /* 0x000fe400078ef80b */
[----:B------:R-:W-:Y:S01]  /*2610*/  LOP3.LUT R15, R13, R10, RZ, 0xfc, !PT ;  /* 0x0000000a0d0f7212 */ /* 0x000fe200078efcff */
[----:B------:R-:W-:Y:S01]  /*2620*/  IMAD.WIDE R12, R19, 0xc, R2 ;  /* 0x0000000c130c7825 */ /* 0x000fe200078e0202 */
[----:B------:R-:W-:Y:S02]  /*2630*/  IADD3 R9, R21, R8, R9 ;  /* 0x0000000815097210 */ /* 0x000fe40007ffe009 */
[----:B------:R-:W-:Y:S01]  /*2640*/  LOP3.LUT R11, R0, R11, RZ, 0xfc, !PT ;  /* 0x0000000b000b7212 */ /* 0x000fe200078efcff */
[----:B------:R3:W-:Y:S04]  /*2650*/  STG.E desc[UR4][R2.64], R15 ;  /* 0x0000000f02007986 */ /* 0x0007e8000c101904 */
[----:B------:R3:W-:Y:S04]  /*2660*/  STG.E desc[UR4][R6.64], R9 ;  /* 0x0000000906007986 */ /* 0x0007e8000c101904 */
[----:B------:R3:W-:Y:S01]  /*2670*/  STG.E desc[UR4][R4.64], R11 ;  /* 0x0000000b04007986 */ /* 0x0007e2000c101904 */
[----:B------:R-:W-:Y:S05]  /*2680*/  @!P0 BRA `(.L_x_64) ;  /* 0xfffffff800808947 */ /* 0x000fea000383ffff */
.L_x_63:
[----:B------:R-:W-:-:S13]  /*2690*/  ISETP.GE.AND P0, PT, R17, UR7, PT ;  /* 0x0000000711007c0c */ /* 0x000fda000bf06270 */
[----:B------:R-:W-:Y:S05]  /*26a0*/  @P0 EXIT ;  /* 0x000000000000094d */ /* 0x000fea0003800000 */
[----:B------:R-:W-:-:S05]  /*26b0*/  LOP3.LUT R0, RZ, R17, RZ, 0x33, !PT ;  /* 0x00000011ff007212 */ /* 0x000fca00078e33ff */
[----:B------:R-:W-:-:S05]  /*26c0*/  VIADD R0, R0, UR7 ;  /* 0x0000000700007c36 */ /* 0x000fca0008000000 */
[C---:B------:R-:W-:Y:S02]  /*26d0*/  LOP3.LUT P0, RZ, R0.reuse, 0x10, RZ, 0xc0, !PT ;  /* 0x0000001000ff7812 */ /* 0x040fe4000780c0ff */
[----:B------:R-:W-:Y:S02]  /*26e0*/  LOP3.LUT P1, RZ, R0, 0xfffffff0, RZ, 0xc0, !PT ;  /* 0xfffffff000ff7812 */ /* 0x000fe4000782c0ff */
[----:B------:R-:W-:-:S09]  /*26f0*/  SHF.R.S32.HI R0, RZ, 0x1f, R19 ;  /* 0x0000001fff007819 */ /* 0x000fd20000011413 */
[----:B------:R-:W-:Y:S05]  /*2700*/  @P0 BRA `(.L_x_65) ;  /* 0x0000000000980947 */ /* 0x000fea0003800000 */
[----:B0-23--:R-:W-:Y:S02]  /*2710*/  IMAD.MOV.U32 R2, RZ, RZ, R12 ;  /* 0x000000ffff027224 */ /* 0x00dfe400078e000c */
[----:B-1----:R-:W-:-:S05]  /*2720*/  IMAD.MOV.U32 R3, RZ, RZ, R13 ;  /* 0x000000ffff037224 */ /* 0x002fca00078e000d */
[----:B------:R-:W2:Y:S01]  /*2730*/  LDG.E R4, desc[UR4][R2.64] ;  /* 0x0000000402047981 */ /* 0x000ea2000c1e1900 */
[----:B------:R-:W-:Y:S01]  /*2740*/  LEA R12, P0, R19, R12, 0x2 ;  /* 0x0000000c130c7211 */ /* 0x000fe200078010ff */
[----:B------:R-:W-:-:S03]  /*2750*/  VIADD R17, R17, 0x10 ;  /* 0x0000001011117836 */ /* 0x000fc60000000000 */
[----:B------:R-:W-:Y:S02]  /*2760*/  LEA.HI.X R13, R19, R13, R0, 0x2, P0 ;  /* 0x0000000d130d7211 */ /* 0x000fe400000f1400 */
        /* <DEDUP_REMOVED lines=31> */
[----:B------:R4:W-:Y:S02]  /*2960*/  STG.E desc[UR4][R2.64], R5 ;  /* 0x0000000502007986 */ /* 0x0009e4000c101904 */
.L_x_65:
[----:B------:R-:W-:Y:S05]  /*2970*/  @!P1 EXIT ;  /* 0x000000000000994d */ /* 0x000fea0003800000 */
[C---:B0-234-:R-:W-:Y:S01]  /*2980*/  LEA R2, P0, R19.reuse, R12, 0x2 ;  /* 0x0000000c13027211 */ /* 0x05dfe200078010ff */
[C---:B-1----:R-:W-:Y:S01]  /*2990*/  IMAD.SHL.U32 R5, R19.reuse, 0x8, RZ ;  /* 0x0000000813057824 */ /* 0x042fe200078e00ff */
[C-C-:B------:R-:W-:Y:S02]  /*29a0*/  SHF.L.U64.HI R3, R19.reuse, 0x3, R0.reuse ;  /* 0x0000000313037819 */ /* 0x140fe40000010200 */
[----:B------:R-:W-:-:S09]  /*29b0*/  LEA.HI.X R19, R19, R13, R0, 0x2, P0 ;  /* 0x0000000d13137211 */ /* 0x000fd200000f1400 */
.L_x_66:
[----:B------:R-:W2:Y:S02]  /*29c0*/  LDG.E R0, desc[UR4][R12.64] ;  /* 0x000000040c007981 */ /* 0x000ea4000c1e1900 */
[C---:B0-2---:R-:W-:Y:S02]  /*29d0*/  LOP3.LUT R6, R0.reuse, 0xc, RZ, 0xc0, !PT ;  /* 0x0000000c00067812 */ /* 0x045fe400078ec0ff */
[----:B------:R-:W-:Y:S02]  /*29e0*/  LOP3.LUT R4, R0, 0x3, RZ, 0xc0, !PT ;  /* 0x0000000300047812 */ /* 0x000fe400078ec0ff */
[----:B------:R-:W-:Y:S01]  /*29f0*/  SHF.R.U32.HI R7, RZ, 0x2, R0 ;  /* 0x00000002ff077819 */ /* 0x000fe20000011600 */
[----:B------:R-:W-:Y:S02]  /*2a00*/  IMAD.SHL.U32 R9, R6, 0x4000, RZ ;  /* 0x0000400006097824 */ /* 0x000fe400078e00ff */
        /* <DEDUP_REMOVED lines=24> */
[----:B------:R-:W-:-:S03]  /*2b90*/  IMAD.MOV.U32 R6, RZ, RZ, R2 ;  /* 0x000000ffff067224 */ /* 0x000fc600078e0002 */
[----:B------:R-:W-:-:S04]  /*2ba0*/  LOP3.LUT R4, R9, 0x30000000, R4, 0xf8, !PT ;  /* 0x3000000009047812 */ /* 0x000fc800078ef804 */
[----:B------:R-:W-:-:S04]  /*2bb0*/  LOP3.LUT R7, R4, 0xc000, R7, 0xf8, !PT ;  /* 0x0000c00004077812 */ /* 0x000fc800078ef807 */
[----:B------:R-:W-:Y:S01]  /*2bc0*/  LOP3.LUT R9, R7, 0xc0000000, R0, 0xf8, !PT ;  /* 0xc000000007097812 */ /* 0x000fe200078ef800 */
[----:B------:R-:W-:-:S04]  /*2bd0*/  IMAD.MOV.U32 R7, RZ, RZ, R19 ;  /* 0x000000ffff077224 */ /* 0x000fc800078e0013 */
[----:B------:R0:W-:Y:S04]  /*2be0*/  STG.E desc[UR4][R12.64], R9 ;  /* 0x000000090c007986 */ /* 0x0001e8000c101904 */
[----:B------:R-:W2:Y:S01]  /*2bf0*/  LDG.E R0, desc[UR4][R6.64] ;  /* 0x0000000406007981 */ /* 0x000ea2000c1e1900 */
[----:B------:R-:W-:-:S05]  /*2c00*/  VIADD R17, R17, 0x20 ;  /* 0x0000002011117836 */ /* 0x000fca0000000000 */
[----:B------:R-:W-:Y:S02]  /*2c10*/  ISETP.GE.AND P0, PT, R17, UR7, PT ;  /* 0x0000000711007c0c */ /* 0x000fe4000bf06270 */
[----:B0-----:R-:W-:-:S05]  /*2c20*/  IADD3 R12, P2, R12, R5, RZ ;  /* 0x000000050c0c7210 */ /* 0x001fca0007f5e0ff */
[----:B------:R-:W-:Y:S01]  /*2c30*/  IMAD.X R13, R13, 0x1, R3, P2 ;  /* 0x000000010d0d7824 */ /* 0x000fe200010e0603 */
[C---:B--2---:R-:W-:Y:S02]  /*2c40*/  LOP3.LUT R4, R0.reuse, 0xc, RZ, 0xc0, !PT ;  /* 0x0000000c00047812 */ /* 0x044fe400078ec0ff */
[----:B------:R-:W-:Y:S02]  /*2c50*/  LOP3.LUT R2, R0, 0x3, RZ, 0xc0, !PT ;  /* 0x0000000300027812 */ /* 0x000fe400078ec0ff */
[--C-:B------:R-:W-:Y:S01]  /*2c60*/  SHF.R.U32.HI R11, RZ, 0x2, R0.reuse ;  /* 0x00000002ff0b7819 */ /* 0x100fe20000011600 */
[----:B------:R-:W-:Y:S01]  /*2c70*/  IMAD.SHL.U32 R15, R4, 0x4000, RZ ;  /* 0x00004000040f7824 */ /* 0x000fe200078e00ff */
[----:B------:R-:W-:Y:S01]  /*2c80*/  SHF.R.U32.HI R9, RZ, 0x6, R0 ;  /* 0x00000006ff097819 */ /* 0x000fe20000011600 */
        /* <DEDUP_REMOVED lines=9> */
[----:B------:R-:W-:-:S04]  /*2d20*/  LOP3.LUT R2, R15, 0x300000, R2, 0xf8, !PT ;  /* 0x003000000f027812 */ /* 0x000fc800078ef802 */
        /* <DEDUP_REMOVED lines=14> */
[----:B------:R-:W-:Y:S02]  /*2e10*/  LOP3.LUT R9, R2, 0xc000, R9, 0xf8, !PT ;  /* 0x0000c00002097812 */ /* 0x000fe400078ef809 */
[----:B------:R-:W-:Y:S02]  /*2e20*/  IADD3 R2, P1, R6, R5, RZ ;  /* 0x0000000506027210 */ /* 0x000fe40007f3e0ff */
[----:B------:R-:W-:-:S03]  /*2e30*/  LOP3.LUT R9, R9, 0xc0000000, R0, 0xf8, !PT ;  /* 0xc000000009097812 */ /* 0x000fc600078ef800 */
[----:B------:R-:W-:Y:S02]  /*2e40*/  IMAD.X R19, R7, 0x1, R3, P1 ;  /* 0x0000000107137824 */ /* 0x000fe400008e0603 */
[----:B------:R0:W-:Y:S01]  /*2e50*/  STG.E desc[UR4][R6.64], R9 ;  /* 0x0000000906007986 */ /* 0x0001e2000c101904 */
[----:B------:R-:W-:Y:S05]  /*2e60*/  @!P0 BRA `(.L_x_66) ;  /* 0xfffffff800d48947 */ /* 0x000fea000383ffff */
[----:B------:R-:W-:Y:S05]  /*2e70*/  EXIT ;  /* 0x000000000000794d */ /* 0x000fea0003800000 */
.L_x_67:
        /* <DEDUP_REMOVED lines=16> */
.L_x_73:


//--------------------- .nv.shared.reserved.0     --------------------------
	.section	.nv.shared.reserved.0,"aw",@nobits
	.weak		__nv_reservedSMEM_offset_0_alias
	.size		__nv_reservedSMEM_offset_0_alias, 0, 0
	.other		__nv_reservedSMEM_offset_0_alias,@"STO_CUDA_RESERVED_SHARED STV_DEFAULT"
__nv_reservedSMEM_offset_0_alias:
	.zero		0


//--------------------- .nv.global                --------------------------
	.section	.nv.global,"aw",@nobits
.nv.global:
	.type		_ZN42_INTERNAL_7abcda1a_11_q_matrix_cu_334ac6264cuda3std3__48in_placeE,@object
	.size		_ZN42_INTERNAL_7abcda1a_11_q_matrix_cu_334ac6264cuda3std3__48in_placeE,(_ZN42_INTERNAL_7abcda1a_11_q_matrix_cu_334ac6264cuda3std6ranges3__45__cpo8distanceE - _ZN42_INTERNAL_7abcda1a_11_q_matrix_cu_334ac6264cuda3std3__48in_placeE)
_ZN42_INTERNAL_7abcda1a_11_q_matrix_cu_334ac6264cuda3std3__48in_placeE:
	.zero		1
	.type		_ZN42_INTERNAL_7abcda1a_11_q_matrix_cu_334ac6264cuda3std6ranges3__45__cpo8distanceE,@object
	.size		_ZN42_INTERNAL_7abcda1a_11_q_matrix_cu_334ac6264cuda3std6ranges3__45__cpo8distanceE,(_ZN42_INTERNAL_7abcda1a_11_q_matrix_cu_334ac6264cuda3std3__45__cpo6cbeginE - _ZN42_INTERNAL_7abcda1a_11_q_matrix_cu_334ac6264cuda3std6ranges3__45__cpo8distanceE)
_ZN42_INTERNAL_7abcda1a_11_q_matrix_cu_334ac6264cuda3std6ranges3__45__cpo8distanceE:
	.zero		1
	.type		_ZN42_INTERNAL_7abcda1a_11_q_matrix_cu_334ac6264cuda3std3__45__cpo6cbeginE,@object
	.size		_ZN42_INTERNAL_7abcda1a_11_q_matrix_cu_334ac6264cuda3std3__45__cpo6cbeginE,(_ZN42_INTERNAL_7abcda1a_11_q_matrix_cu_334ac6264cuda3std6ranges3__45__cpo7advanceE - _ZN42_INTERNAL_7abcda1a_11_q_matrix_cu_334ac6264cuda3std3__45__cpo6cbeginE)
_ZN42_INTERNAL_7abcda1a_11_q_matrix_cu_334ac6264cuda3std3__45__cpo6cbeginE:
	.zero		1
	.type		_ZN42_INTERNAL_7abcda1a_11_q_matrix_cu_334ac6264cuda3std6ranges3__45__cpo7advanceE,@object
	.size		_ZN42_INTERNAL_7abcda1a_11_q_matrix_cu_334ac6264cuda3std6ranges3__45__cpo7advanceE,(_ZN42_INTERNAL_7abcda1a_11_q_matrix_cu_334ac6264cuda3std3__45__cpo7crbeginE - _ZN42_INTERNAL_7abcda1a_11_q_matrix_cu_334ac6264cuda3std6ranges3__45__cpo7advanceE)
_ZN42_INTERNAL_7abcda1a_11_q_matrix_cu_334ac6264cuda3std6ranges3__45__cpo7advanceE:
	.zero		1
	.type		_ZN42_INTERNAL_7abcda1a_11_q_matrix_cu_334ac6264cuda3std3__45__cpo7crbeginE,@object
	.size		_ZN42_INTERNAL_7abcda1a_11_q_matrix_cu_334ac6264cuda3std3__45__cpo7crbeginE,(_ZN42_INTERNAL_7abcda1a_11_q_matrix_cu_334ac6264cuda3std6ranges3__45__cpo4dataE - _ZN42_INTERNAL_7abcda1a_11_q_matrix_cu_334ac6264cuda3std3__45__cpo7crbeginE)
_ZN42_INTERNAL_7abcda1a_11_q_matrix_cu_334ac6264cuda3std3__45__cpo7crbeginE:
	.zero		1
	.type		_ZN42_INTERNAL_7abcda1a_11_q_matrix_cu_334ac6264cuda3std6ranges3__45__cpo4dataE,@object
	.size		_ZN42_INTERNAL_7abcda1a_11_q_matrix_cu_334ac6264cuda3std6ranges3__45__cpo4dataE,(_ZN42_INTERNAL_7abcda1a_11_q_matrix_cu_334ac6264cuda3std6ranges3__45__cpo5beginE - _ZN42_INTERNAL_7abcda1a_11_q_matrix_cu_334ac6264cuda3std6ranges3__45__cpo4dataE)
_ZN42_INTERNAL_7abcda1a_11_q_matrix_cu_334ac6264cuda3std6ranges3__45__cpo4dataE:
	.zero		1
	.type		_ZN42_INTERNAL_7abcda1a_11_q_matrix_cu_334ac6264cuda3std6ranges3__45__cpo5beginE,@object
	.size		_ZN42_INTERNAL_7abcda1a_11_q_matrix_cu_334ac6264cuda3std6ranges3__45__cpo5beginE,(_ZN42_INTERNAL_7abcda1a_11_q_matrix_cu_334ac6264cuda3std3__444_GLOBAL__N__7abcda1a_11_q_matrix_cu_334ac6266ignoreE - _ZN42_INTERNAL_7abcda1a_11_q_matrix_cu_334ac6264cuda3std6ranges3__45__cpo5beginE)
_ZN42_INTERNAL_7abcda1a_11_q_matrix_cu_334ac6264cuda3std6ranges3__45__cpo5beginE:
	.zero		1
	.type		_ZN42_INTERNAL_7abcda1a_11_q_matrix_cu_334ac6264cuda3std3__444_GLOBAL__N__7abcda1a_11_q_matrix_cu_334ac6266ignoreE,@object
	.size		_ZN42_INTERNAL_7abcda1a_11_q_matrix_cu_334ac6264cuda3std3__444_GLOBAL__N__7abcda1a_11_q_matrix_cu_334ac6266ignoreE,(_ZN42_INTERNAL_7abcda1a_11_q_matrix_cu_334ac6264cuda3std6ranges3__45__cpo4sizeE - _ZN42_INTERNAL_7abcda1a_11_q_matrix_cu_334ac6264cuda3std3__444_GLOBAL__N__7abcda1a_11_q_matrix_cu_334ac6266ignoreE)
_ZN42_INTERNAL_7abcda1a_11_q_matrix_cu_334ac6264cuda3std3__444_GLOBAL__N__7abcda1a_11_q_matrix_cu_334ac6266ignoreE:
	.zero		1
	.type		_ZN42_INTERNAL_7abcda1a_11_q_matrix_cu_334ac6264cuda3std6ranges3__45__cpo4sizeE,@object
	.size		_ZN42_INTERNAL_7abcda1a_11_q_matrix_cu_334ac6264cuda3std6ranges3__45__cpo4sizeE,(_ZN42_INTERNAL_7abcda1a_11_q_matrix_cu_334ac6264cuda3std3__45__cpo5beginE - _ZN42_INTERNAL_7abcda1a_11_q_matrix_cu_334ac6264cuda3std6ranges3__45__cpo4sizeE)
_ZN42_INTERNAL_7abcda1a_11_q_matrix_cu_334ac6264cuda3std6ranges3__45__cpo4sizeE:
	.zero		1
	.type		_ZN42_INTERNAL_7abcda1a_11_q_matrix_cu_334ac6264cuda3std3__45__cpo5beginE,@object
	.size		_ZN42_INTERNAL_7abcda1a_11_q_matrix_cu_334ac6264cuda3std3__45__cpo5beginE,(_ZN42_INTERNAL_7abcda1a_11_q_matrix_cu_334ac6264cuda3std6ranges3__45__cpo6cbeginE - _ZN42_INTERNAL_7abcda1a_11_q_matrix_cu_334ac6264cuda3std3__45__cpo5beginE)
_ZN42_INTERNAL_7abcda1a_11_q_matrix_cu_334ac6264cuda3std3__45__cpo5beginE:
	.zero		1
	.type		_ZN42_INTERNAL_7abcda1a_11_q_matrix_cu_334ac6264cuda3std6ranges3__45__cpo6cbeginE,@object
	.size		_ZN42_INTERNAL_7abcda1a_11_q_matrix_cu_334ac6264cuda3std6ranges3__45__cpo6cbeginE,(_ZN42_INTERNAL_7abcda1a_11_q_matrix_cu_334ac6264cuda3std3__45__cpo6rbeginE - _ZN42_INTERNAL_7abcda1a_11_q_matrix_cu_334ac6264cuda3std6ranges3__45__cpo6cbeginE)
_ZN42_INTERNAL_7abcda1a_11_q_matrix_cu_334ac6264cuda3std6ranges3__45__cpo6cbeginE:
	.zero		1
	.type		_ZN42_INTERNAL_7abcda1a_11_q_matrix_cu_334ac6264cuda3std3__45__cpo6rbeginE,@object
	.size		_ZN42_INTERNAL_7abcda1a_11_q_matrix_cu_334ac6264cuda3std3__45__cpo6rbeginE,(_ZN42_INTERNAL_7abcda1a_11_q_matrix_cu_334ac6264cuda3std6ranges3__45__cpo4nextE - _ZN42_INTERNAL_7abcda1a_11_q_matrix_cu_334ac6264cuda3std3__45__cpo6rbeginE)
_ZN42_INTERNAL_7abcda1a_11_q_matrix_cu_334ac6264cuda3std3__45__cpo6rbeginE:
	.zero		1
	.type		_ZN42_INTERNAL_7abcda1a_11_q_matrix_cu_334ac6264cuda3std6ranges3__45__cpo4nextE,@object
	.size		_ZN42_INTERNAL_7abcda1a_11_q_matrix_cu_334ac6264cuda3std6ranges3__45__cpo4nextE,(_ZN42_INTERNAL_7abcda1a_11_q_matrix_cu_334ac6264cuda3std6ranges3__45__cpo4swapE - _ZN42_INTERNAL_7abcda1a_11_q_matrix_cu_334ac6264cuda3std6ranges3__45__cpo4nextE)
_ZN42_INTERNAL_7abcda1a_11_q_matrix_cu_334ac6264cuda3std6ranges3__45__cpo4nextE:
	.zero		1
	.type		_ZN42_INTERNAL_7abcda1a_11_q_matrix_cu_334ac6264cuda3std6ranges3__45__cpo4swapE,@object
	.size		_ZN42_INTERNAL_7abcda1a_11_q_matrix_cu_334ac6264cuda3std6ranges3__45__cpo4swapE,(_ZN42_INTERNAL_7abcda1a_11_q_matrix_cu_334ac6264cuda3std3__420unreachable_sentinelE - _ZN42_INTERNAL_7abcda1a_11_q_matrix_cu_334ac6264cuda3std6ranges3__45__cpo4swapE)
_ZN42_INTERNAL_7abcda1a_11_q_matrix_cu_334ac6264cuda3std6ranges3__45__cpo4swapE:
	.zero		1
	.type		_ZN42_INTERNAL_7abcda1a_11_q_matrix_cu_334ac6264cuda3std3__420unreachable_sentinelE,@object
	.size		_ZN42_INTERNAL_7abcda1a_11_q_matrix_cu_334ac6264cuda3std3__420unreachable_sentinelE,(_ZN42_INTERNAL_7abcda1a_11_q_matrix_cu_334ac6266thrust23THRUST_300001_SM_900_NS6system6detail10sequential3seqE - _ZN42_INTERNAL_7abcda1a_11_q_matrix_cu_334ac6264cuda3std3__420unreachable_sentinelE)
_ZN42_INTERNAL_7abcda1a_11_q_matrix_cu_334ac6264cuda3std3__420unreachable_sentinelE:
	.zero		1
	.type		_ZN42_INTERNAL_7abcda1a_11_q_matrix_cu_334ac6266thrust23THRUST_300001_SM_900_NS6system6detail10sequential3seqE,@object
	.size		_ZN42_INTERNAL_7abcda1a_11_q_matrix_cu_334ac6266thrust23THRUST_300001_SM_900_NS6system6detail10sequential3seqE,(_ZN42_INTERNAL_7abcda1a_11_q_matrix_cu_334ac6264cuda3std3__45__cpo4cendE - _ZN42_INTERNAL_7abcda1a_11_q_matrix_cu_334ac6266thrust23THRUST_300001_SM_900_NS6system6detail10sequential3seqE)
_ZN42_INTERNAL_7abcda1a_11_q_matrix_cu_334ac6266thrust23THRUST_300001_SM_900_NS6system6detail10sequential3seqE:
	.zero		1
	.type		_ZN42_INTERNAL_7abcda1a_11_q_matrix_cu_334ac6264cuda3std3__45__cpo4cendE,@object
	.size		_ZN42_INTERNAL_7abcda1a_11_q_matrix_cu_334ac6264cuda3std3__45__cpo4cendE,(_ZN42_INTERNAL_7abcda1a_11_q_matrix_cu_334ac6264cuda3std6ranges3__45__cpo9iter_swapE - _ZN42_INTERNAL_7abcda1a_11_q_matrix_cu_334ac6264cuda3std3__45__cpo4cendE)
_ZN42_INTERNAL_7abcda1a_11_q_matrix_cu_334ac6264cuda3std3__45__cpo4cendE:
	.zero		1
	.type		_ZN42_INTERNAL_7abcda1a_11_q_matrix_cu_334ac6264cuda3std6ranges3__45__cpo9iter_swapE,@object
	.size		_ZN42_INTERNAL_7abcda1a_11_q_matrix_cu_334ac6264cuda3std6ranges3__45__cpo9iter_swapE,(_ZN42_INTERNAL_7abcda1a_11_q_matrix_cu_334ac6264cuda3std3__45__cpo5crendE - _ZN42_INTERNAL_7abcda1a_11_q_matrix_cu_334ac6264cuda3std6ranges3__45__cpo9iter_swapE)
_ZN42_INTERNAL_7abcda1a_11_q_matrix_cu_334ac6264cuda3std6ranges3__45__cpo9iter_swapE:
	.zero		1
	.type		_ZN42_INTERNAL_7abcda1a_11_q_matrix_cu_334ac6264cuda3std3__45__cpo5crendE,@object
	.size		_ZN42_INTERNAL_7abcda1a_11_q_matrix_cu_334ac6264cuda3std3__45__cpo5crendE,(_ZN42_INTERNAL_7abcda1a_11_q_matrix_cu_334ac6264cuda3std6ranges3__45__cpo5cdataE - _ZN42_INTERNAL_7abcda1a_11_q_matrix_cu_334ac6264cuda3std3__45__cpo5crendE)
_ZN42_INTERNAL_7abcda1a_11_q_matrix_cu_334ac6264cuda3std3__45__cpo5crendE:
	.zero		1
	.type		_ZN42_INTERNAL_7abcda1a_11_q_matrix_cu_334ac6264cuda3std6ranges3__45__cpo5cdataE,@object
	.size		_ZN42_INTERNAL_7abcda1a_11_q_matrix_cu_334ac6264cuda3std6ranges3__45__cpo5cdataE,(_ZN42_INTERNAL_7abcda1a_11_q_matrix_cu_334ac6264cuda3std6ranges3__45__cpo3endE - _ZN42_INTERNAL_7abcda1a_11_q_matrix_cu_334ac6264cuda3std6ranges3__45__cpo5cdataE)
_ZN42_INTERNAL_7abcda1a_11_q_matrix_cu_334ac6264cuda3std6ranges3__45__cpo5cdataE:
	.zero		1
	.type		_ZN42_INTERNAL_7abcda1a_11_q_matrix_cu_334ac6264cuda3std6ranges3__45__cpo3endE,@object
	.size		_ZN42_INTERNAL_7abcda1a_11_q_matrix_cu_334ac6264cuda3std6ranges3__45__cpo3endE,(_ZN42_INTERNAL_7abcda1a_11_q_matrix_cu_334ac6264cuda3std3__419piecewise_constructE - _ZN42_INTERNAL_7abcda1a_11_q_matrix_cu_334ac6264cuda3std6ranges3__45__cpo3endE)
_ZN42_INTERNAL_7abcda1a_11_q_matrix_cu_334ac6264cuda3std6ranges3__45__cpo3endE:
	.zero		1
	.type		_ZN42_INTERNAL_7abcda1a_11_q_matrix_cu_334ac6264cuda3std3__419piecewise_constructE,@object
	.size		_ZN42_INTERNAL_7abcda1a_11_q_matrix_cu_334ac6264cuda3std3__419piecewise_constructE,(_ZN42_INTERNAL_7abcda1a_11_q_matrix_cu_334ac6264cuda3std6ranges3__45__cpo5ssizeE - _ZN42_INTERNAL_7abcda1a_11_q_matrix_cu_334ac6264cuda3std3__419piecewise_constructE)
_ZN42_INTERNAL_7abcda1a_11_q_matrix_cu_334ac6264cuda3std3__419piecewise_constructE:
	.zero		1
	.type		_ZN42_INTERNAL_7abcda1a_11_q_matrix_cu_334ac6264cuda3std6ranges3__45__cpo5ssizeE,@object
	.size		_ZN42_INTERNAL_7abcda1a_11_q_matrix_cu_334ac6264cuda3std6ranges3__45__cpo5ssizeE,(_ZN42_INTERNAL_7abcda1a_11_q_matrix_cu_334ac6264cuda3std3__45__cpo3endE - _ZN42_INTERNAL_7abcda1a_11_q_matrix_cu_334ac6264cuda3std6ranges3__45__cpo5ssizeE)
_ZN42_INTERNAL_7abcda1a_11_q_matrix_cu_334ac6264cuda3std6ranges3__45__cpo5ssizeE:
	.zero		1
	.type		_ZN42_INTERNAL_7abcda1a_11_q_matrix_cu_334ac6264cuda3std3__45__cpo3endE,@object
	.size		_ZN42_INTERNAL_7abcda1a_11_q_matrix_cu_334ac6264cuda3std3__45__cpo3endE,(_ZN42_INTERNAL_7abcda1a_11_q_matrix_cu_334ac6264cuda3std6ranges3__45__cpo4cendE - _ZN42_INTERNAL_7abcda1a_11_q_matrix_cu_334ac6264cuda3std3__45__cpo3endE)
_ZN42_INTERNAL_7abcda1a_11_q_matrix_cu_334ac6264cuda3std3__45__cpo3endE:
	.zero		1
	.type		_ZN42_INTERNAL_7abcda1a_11_q_matrix_cu_334ac6264cuda3std6ranges3__45__cpo4cendE,@object
	.size		_ZN42_INTERNAL_7abcda1a_11_q_matrix_cu_334ac6264cuda3std6ranges3__45__cpo4cendE,(_ZN42_INTERNAL_7abcda1a_11_q_matrix_cu_334ac6264cuda3std3__45__cpo4rendE - _ZN42_INTERNAL_7abcda1a_11_q_matrix_cu_334ac6264cuda3std6ranges3__45__cpo4cendE)
_ZN42_INTERNAL_7abcda1a_11_q_matrix_cu_334ac6264cuda3std6ranges3__45__cpo4cendE:
	.zero		1
	.type		_ZN42_INTERNAL_7abcda1a_11_q_matrix_cu_334ac6264cuda3std3__45__cpo4rendE,@object
	.size		_ZN42_INTERNAL_7abcda1a_11_q_matrix_cu_334ac6264cuda3std3__45__cpo4rendE,(_ZN42_INTERNAL_7abcda1a_11_q_matrix_cu_334ac6264cuda3std6ranges3__45__cpo4prevE - _ZN42_INTERNAL_7abcda1a_11_q_matrix_cu_334ac6264cuda3std3__45__cpo4rendE)
_ZN42_INTERNAL_7abcda1a_11_q_matrix_cu_334ac6264cuda3std3__45__cpo4rendE:
	.zero		1
	.type		_ZN42_INTERNAL_7abcda1a_11_q_matrix_cu_334ac6264cuda3std6ranges3__45__cpo4prevE,@object
	.size		_ZN42_INTERNAL_7abcda1a_11_q_matrix_cu_334ac6264cuda3std6ranges3__45__cpo4prevE,(_ZN42_INTERNAL_7abcda1a_11_q_matrix_cu_334ac6264cuda3std6ranges3__45__cpo9iter_moveE - _ZN42_INTERNAL_7abcda1a_11_q_matrix_cu_334ac6264cuda3std6ranges3__45__cpo4prevE)
_ZN42_INTERNAL_7abcda1a_11_q_matrix_cu_334ac6264cuda3std6ranges3__45__cpo4prevE:
	.zero		1
	.type		_ZN42_INTERNAL_7abcda1a_11_q_matrix_cu_334ac6264cuda3std6ranges3__45__cpo9iter_moveE,@object
	.size		_ZN42_INTERNAL_7abcda1a_11_q_matrix_cu_334ac6264cuda3std6ranges3__45__cpo9iter_moveE,(.L_13 - _ZN42_INTERNAL_7abcda1a_11_q_matrix_cu_334ac6264cuda3std6ranges3__45__cpo9iter_moveE)
_ZN42_INTERNAL_7abcda1a_11_q_matrix_cu_334ac6264cuda3std6ranges3__45__cpo9iter_moveE:
	.zero		1
.L_13:


//--------------------- .nv.shared._Z18reconstruct_kernelPKjPKtS0_PK6__halfS2_iiiPS3_iiiiiiii --------------------------
	.section	.nv.shared._Z18reconstruct_kernelPKjPKtS0_PK6__halfS2_iiiPS3_iiiiiiii,"aw",@nobits
	.sectionflags	@""
	.align	2
.nv.shared._Z18reconstruct_kernelPKjPKtS0_PK6__halfS2_iiiPS3_iiiiiiii:
	.zero		1280


//--------------------- .nv.shared._Z23reconstruct_gptq_kernelPKjPKtS0_PK6__halfiiiiPS3_iii --------------------------
	.section	.nv.shared._Z23reconstruct_gptq_kernelPKjPKtS0_PK6__halfiiiiPS3_iii,"aw",@nobits
	.sectionflags	@""
	.align	2
.nv.shared._Z23reconstruct_gptq_kernelPKjPKtS0_PK6__halfiiiiPS3_iii:
	.zero		1280


//--------------------- .nv.constant0._Z25matrix_fp16_to_fp8_kernelPK6__halfPh --------------------------
	.section	.nv.constant0._Z25matrix_fp16_to_fp8_kernelPK6__halfPh,"a",@progbits
	.sectionflags	@""
	.align	4
.nv.constant0._Z25matrix_fp16_to_fp8_kernelPK6__halfPh:
	.zero		544


//--------------------- .nv.constant0._Z25matrix_fp8_to_fp16_kernelPKhP6__half --------------------------
	.section	.nv.constant0._Z25matrix_fp8_to_fp16_kernelPKhP6__half,"a",@progbits
	.sectionflags	@""
	.align	4
.nv.constant0._Z25matrix_fp8_to_fp16_kernelPKhP6__half:
	.zero		544


//--------------------- .nv.constant0._Z22make_sequential_kernelPKjPjPKtii --------------------------
	.section	.nv.constant0._Z22make_sequential_kernelPKjPjPKtii,"a",@progbits
	.sectionflags	@""
	.align	4
.nv.constant0._Z22make_sequential_kernelPKjPjPKtii:
	.zero		560


//--------------------- .nv.constant0._Z18reconstruct_kernelPKjPKtS0_PK6__halfS2_iiiPS3_iiiiiiii --------------------------
	.section	.nv.constant0._Z18reconstruct_kernelPKjPKtS0_PK6__halfS2_iiiPS3_iiiiiiii,"a",@progbits
	.sectionflags	@""
	.align	4
.nv.constant0._Z18reconstruct_kernelPKjPKtS0_PK6__halfS2_iiiPS3_iiiiiiii:
	.zero		624


//--------------------- .nv.constant0._Z23reconstruct_gptq_kernelPKjPKtS0_PK6__halfiiiiPS3_iii --------------------------
	.section	.nv.constant0._Z23reconstruct_gptq_kernelPKjPKtS0_PK6__halfiiiiPS3_iii,"a",@progbits
	.sectionflags	@""
	.align	4
.nv.constant0._Z23reconstruct_gptq_kernelPKjPKtS0_PK6__halfiiiiPS3_iii:
	.zero		596


//--------------------- .nv.constant0._Z14shuffle_kernelPjiiiiiiii --------------------------
	.section	.nv.constant0._Z14shuffle_kernelPjiiiiiiii,"a",@progbits
	.sectionflags	@""
	.align	4
.nv.constant0._Z14shuffle_kernelPjiiiiiiii:
	.zero		568


//--------------------- SYMBOLS --------------------------

	.type		.nv.reservedSmem.offset0,@object
	.size		.nv.reservedSmem.offset0,0x4
